def matmul_kernel(
    a_ptr,
    b_ptr,
    c_ptr,
    M,
    N,
    K,
    stride_am,
    stride_ak,
    stride_bk,
    stride_bn,
    stride_cm,
    stride_cn,
    BLOCK_M: tl.constexpr,
    BLOCK_N: tl.constexpr,
    BLOCK_K: tl.constexpr,
    GROUP_M: tl.constexpr,
):
    pid = tl.program_id(axis=0)
    num_pid_m = tl.cdiv(M, BLOCK_M)
    num_pid_n = tl.cdiv(N, BLOCK_N)
    num_pid_in_group = GROUP_M * num_pid_n
    group_id = pid // num_pid_in_group
    first_pid_m = group_id * GROUP_M
    group_size_m = min(num_pid_m - first_pid_m, GROUP_M)
    pid_m = first_pid_m + ((pid % num_pid_in_group) % group_size_m)
    pid_n = (pid % num_pid_in_group) // group_size_m

    offs_am = (pid_m * BLOCK_M + tl.arange(0, BLOCK_M)) % M
    offs_bn = (pid_n * BLOCK_N + tl.arange(0, BLOCK_N)) % N
    offs_k = tl.arange(0, BLOCK_K)
    a_ptrs = a_ptr + offs_am[:, None] * stride_am + offs_k[None, :] * stride_ak
    b_ptrs = b_ptr + offs_k[:, None] * stride_bk + offs_bn[None, :] * stride_bn

    acc = tl.zeros((BLOCK_M, BLOCK_N), dtype=tl.float32)
    for kk in range(0, tl.cdiv(K, BLOCK_K)):
        a = tl.load(a_ptrs, mask=offs_k[None, :] < K - kk * BLOCK_K, other=0.0)
        b = tl.load(b_ptrs, mask=offs_k[:, None] < K - kk * BLOCK_K, other=0.0)
        acc = tl.dot(a, b, acc)
        a_ptrs += BLOCK_K * stride_ak
        b_ptrs += BLOCK_K * stride_bk

    c = acc.to(c_ptr.dtype.element_ty)
    offs_cm = pid_m * BLOCK_M + tl.arange(0, BLOCK_M)
    offs_cn = pid_n * BLOCK_N + tl.arange(0, BLOCK_N)
    c_ptrs = c_ptr + offs_cm[:, None] * stride_cm + offs_cn[None, :] * stride_cn
    mask = (offs_cm[:, None] < M) & (offs_cn[None, :] < N)
    tl.store(c_ptrs, c, mask=mask)

# config = {"BLOCK_K": 128, "BLOCK_M": 64, "BLOCK_N": 512, "GROUP_M": 8, "arch": "sm_80", "dtype": "fp16", "num_ctas": 1, "num_stages": 3, "num_warps": 4}
# arch = sm_80


// ===== COMPILED SASS (sm_80) =====

	.target	sm_80

	.elftype	@"ET_EXEC"


//--------------------- .note.nv.tkinfo           --------------------------
	.section	.note.nv.tkinfo,"",@"SHT_NOTE"
	.sectionflags	@"SHF_NOTE_NV_TKINFO"
	.tkinfo
        /*0018*/ 	.word	0x00000002
        /*0030*/ 	.string	""
        /*0030*/ 	.string	"ptxas"
        /*0030*/ 	.string	"Cuda compilation tools, release 13.0, V13.0.88"
        /*0030*/ 	.string	"Build cuda_13.0.r13.0/compiler.36424714_0"
        /*0030*/ 	.string	"-v  -suppress-debug-info  -lineinfo  -arch sm_80 "



//--------------------- .note.nv.cuinfo           --------------------------
	.section	.note.nv.cuinfo,"",@"SHT_NOTE"
	.sectionflags	@"SHF_NOTE_NV_CUINFO"
        /*0018*/ 	.short	0x0002
        /*001a*/ 	.short	0x0050
        /*001c*/ 	.short	0x0082
	.zero		2


//--------------------- .nv.info                  --------------------------
	.section	.nv.info,"",@"SHT_CUDA_INFO"
	.align	4


	//----- nvinfo : EIATTR_REGCOUNT
	.align		4
        /*0000*/ 	.byte	0x04, 0x2f
        /*0002*/ 	.short	(.L_1 - .L_0)
	.align		4
.L_0:
        /*0004*/ 	.word	index@(matmul_kernel)
        /*0008*/ 	.word	0x00000020


	//----- nvinfo : EIATTR_FRAME_SIZE
	.align		4
.L_1:
        /*000c*/ 	.byte	0x04, 0x11
        /*000e*/ 	.short	(.L_3 - .L_2)
	.align		4
.L_2:
        /*0010*/ 	.word	index@(matmul_kernel)
        /*0014*/ 	.word	0x00004cc0


	//----- nvinfo : EIATTR_MIN_STACK_SIZE
	.align		4
.L_3:
        /*0018*/ 	.byte	0x04, 0x12
        /*001a*/ 	.short	(.L_5 - .L_4)
	.align		4
.L_4:
        /*001c*/ 	.word	index@(matmul_kernel)
        /*0020*/ 	.word	0x00004cc0
.L_5:


//--------------------- .nv.info.matmul_kernel    --------------------------
	.section	.nv.info.matmul_kernel,"",@"SHT_CUDA_INFO"
	.sectionflags	@""
	.align	4


	//----- nvinfo : EIATTR_CUDA_API_VERSION
	.align		4
        /*0000*/ 	.byte	0x04, 0x37
        /*0002*/ 	.short	(.L_7 - .L_6)
.L_6:
        /*0004*/ 	.word	0x00000082


	//----- nvinfo : EIATTR_SW2861232_WAR
	.align		4
.L_7:
        /*0008*/ 	.byte	0x01, 0x35
	.zero		2


	//----- nvinfo : EIATTR_PARAM_CBANK
	.align		4
        /*000c*/ 	.byte	0x04, 0x0a
        /*000e*/ 	.short	(.L_9 - .L_8)
	.align		4
.L_8:
        /*0010*/ 	.word	index@(.nv.constant0.matmul_kernel)
        /*0014*/ 	.short	0x0160
        /*0016*/ 	.short	0x0050


	//----- nvinfo : EIATTR_CBANK_PARAM_SIZE
	.align		4
.L_9:
        /*0018*/ 	.byte	0x03, 0x19
        /*001a*/ 	.short	0x0050


	//----- nvinfo : EIATTR_KPARAM_INFO
	.align		4
        /*001c*/ 	.byte	0x04, 0x17
        /*001e*/ 	.short	(.L_11 - .L_10)
.L_10:
        /*0020*/ 	.word	0x00000000
        /*0024*/ 	.short	0x000d
        /*0026*/ 	.short	0x0048
        /*0028*/ 	.byte	0x00, 0xf4, 0x21, 0x00


	//----- nvinfo : EIATTR_KPARAM_INFO
	.align		4
.L_11:
        /*002c*/ 	.byte	0x04, 0x17
        /*002e*/ 	.short	(.L_13 - .L_12)
.L_12:
        /*0030*/ 	.word	0x00000000
        /*0034*/ 	.short	0x000c
        /*0036*/ 	.short	0x0040
        /*0038*/ 	.byte	0x00, 0xf4, 0x21, 0x00


	//----- nvinfo : EIATTR_KPARAM_INFO
	.align		4
.L_13:
        /*003c*/ 	.byte	0x04, 0x17
        /*003e*/ 	.short	(.L_15 - .L_14)
.L_14:
        /*0040*/ 	.word	0x00000000
        /*0044*/ 	.short	0x000b
        /*0046*/ 	.short	0x0038
        /*0048*/ 	.byte	0x00, 0xf0, 0x11, 0x00


	//----- nvinfo : EIATTR_KPARAM_INFO
	.align		4
.L_15:
        /*004c*/ 	.byte	0x04, 0x17
        /*004e*/ 	.short	(.L_17 - .L_16)
.L_16:
        /*0050*/ 	.word	0x00000000
        /*0054*/ 	.short	0x000a
        /*0056*/ 	.short	0x0034
        /*0058*/ 	.byte	0x00, 0xf0, 0x11, 0x00


	//----- nvinfo : EIATTR_KPARAM_INFO
	.align		4
.L_17:
        /*005c*/ 	.byte	0x04, 0x17
        /*005e*/ 	.short	(.L_19 - .L_18)
.L_18:
        /*0060*/ 	.word	0x00000000
        /*0064*/ 	.short	0x0009
        /*0066*/ 	.short	0x0030
        /*0068*/ 	.byte	0x00, 0xf0, 0x11, 0x00


	//----- nvinfo : EIATTR_KPARAM_INFO
	.align		4
.L_19:
        /*006c*/ 	.byte	0x04, 0x17
        /*006e*/ 	.short	(.L_21 - .L_20)
.L_20:
        /*0070*/ 	.word	0x00000000
        /*0074*/ 	.short	0x0008
        /*0076*/ 	.short	0x002c
        /*0078*/ 	.byte	0x00, 0xf0, 0x11, 0x00


	//----- nvinfo : EIATTR_KPARAM_INFO
	.align		4
.L_21:
        /*007c*/ 	.byte	0x04, 0x17
        /*007e*/ 	.short	(.L_23 - .L_22)
.L_22:
        /*0080*/ 	.word	0x00000000
        /*0084*/ 	.short	0x0007
        /*0086*/ 	.short	0x0028
        /*0088*/ 	.byte	0x00, 0xf0, 0x11, 0x00


	//----- nvinfo : EIATTR_KPARAM_INFO
	.align		4
.L_23:
        /*008c*/ 	.byte	0x04, 0x17
        /*008e*/ 	.short	(.L_25 - .L_24)
.L_24:
        /*0090*/ 	.word	0x00000000
        /*0094*/ 	.short	0x0006
        /*0096*/ 	.short	0x0024
        /*0098*/ 	.byte	0x00, 0xf0, 0x11, 0x00


	//----- nvinfo : EIATTR_KPARAM_INFO
	.align		4
.L_25:
        /*009c*/ 	.byte	0x04, 0x17
        /*009e*/ 	.short	(.L_27 - .L_26)
.L_26:
        /*00a0*/ 	.word	0x00000000
        /*00a4*/ 	.short	0x0005
        /*00a6*/ 	.short	0x0020
        /*00a8*/ 	.byte	0x00, 0xf0, 0x11, 0x00


	//----- nvinfo : EIATTR_KPARAM_INFO
	.align		4
.L_27:
        /*00ac*/ 	.byte	0x04, 0x17
        /*00ae*/ 	.short	(.L_29 - .L_28)
.L_28:
        /*00b0*/ 	.word	0x00000000
        /*00b4*/ 	.short	0x0004
        /*00b6*/ 	.short	0x001c
        /*00b8*/ 	.byte	0x00, 0xf0, 0x11, 0x00


	//----- nvinfo : EIATTR_KPARAM_INFO
	.align		4
.L_29:
        /*00bc*/ 	.byte	0x04, 0x17
        /*00be*/ 	.short	(.L_31 - .L_30)
.L_30:
        /*00c0*/ 	.word	0x00000000
        /*00c4*/ 	.short	0x0003
        /*00c6*/ 	.short	0x0018
        /*00c8*/ 	.byte	0x00, 0xf0, 0x11, 0x00


	//----- nvinfo : EIATTR_KPARAM_INFO
	.align		4
.L_31:
        /*00cc*/ 	.byte	0x04, 0x17
        /*00ce*/ 	.short	(.L_33 - .L_32)
.L_32:
        /*00d0*/ 	.word	0x00000000
        /*00d4*/ 	.short	0x0002
        /*00d6*/ 	.short	0x0010
        /*00d8*/ 	.byte	0x00, 0xf4, 0x21, 0x00


	//----- nvinfo : EIATTR_KPARAM_INFO
	.align		4
.L_33:
        /*00dc*/ 	.byte	0x04, 0x17
        /*00de*/ 	.short	(.L_35 - .L_34)
.L_34:
        /*00e0*/ 	.word	0x00000000
        /*00e4*/ 	.short	0x0001
        /*00e6*/ 	.short	0x0008
        /*00e8*/ 	.byte	0x00, 0xf4, 0x21, 0x00


	//----- nvinfo : EIATTR_KPARAM_INFO
	.align		4
.L_35:
        /*00ec*/ 	.byte	0x04, 0x17
        /*00ee*/ 	.short	(.L_37 - .L_36)
.L_36:
        /*00f0*/ 	.word	0x00000000
        /*00f4*/ 	.short	0x0000
        /*00f6*/ 	.short	0x0000
        /*00f8*/ 	.byte	0x00, 0xf4, 0x21, 0x00


	//----- nvinfo : EIATTR_MAXREG_COUNT
	.align		4
.L_37:
        /*00fc*/ 	.byte	0x03, 0x1b
        /*00fe*/ 	.short	0x00ff


	//----- nvinfo : EIATTR_NUM_BARRIERS
	.align		4
        /*0100*/ 	.byte	0x02, 0x4c
        /*0102*/ 	.byte	0x01
	.zero		1


	//----- nvinfo : EIATTR_ANNOTATIONS
	.align		4
        /*0104*/ 	.byte	0x04, 0x55
        /*0106*/ 	.short	(.L_39 - .L_38)


	//   ....[0]....
.L_38:
        /*0108*/ 	.word	0x00000001
        /*010c*/ 	.byte	0xf0, 0x05, 0x00, 0x00, 0x01, 0x00, 0x00, 0x00, 0x60, 0x06, 0x00, 0x00, 0x01, 0x00, 0x00, 0x00
        /* <DEDUP_REMOVED lines=620> */
        /*27dc*/ 	.byte	0xb0, 0xe9, 0x01, 0x00, 0x01, 0x00, 0x00, 0x00, 0xc0, 0xe9, 0x01, 0x00


	//----- nvinfo : EIATTR_MERCURY_ISA_VERSION
	.align		4
.L_39:
        /*27e8*/ 	.byte	0x03, 0x5f
        /*27ea*/ 	.short	0x0000


	//----- nvinfo : EIATTR_EXIT_INSTR_OFFSETS
	.align		4
        /*27ec*/ 	.byte	0x04, 0x1c
        /*27ee*/ 	.short	(.L_41 - .L_40)


	//   ....[0]....
.L_40:
        /*27f0*/ 	.word	0x000893a0


	//   ....[1]....
        /*27f4*/ 	.word	0x000893d0


	//----- nvinfo : EIATTR_REQNTID
	.align		4
.L_41:
        /*27f8*/ 	.byte	0x04, 0x10
        /*27fa*/ 	.short	(.L_43 - .L_42)
.L_42:
        /*27fc*/ 	.word	0x00000080
        /*2800*/ 	.word	0x00000001
        /*2804*/ 	.word	0x00000001
.L_43:


//--------------------- .nv.callgraph             --------------------------
	.section	.nv.callgraph,"",@"SHT_CUDA_CALLGRAPH"
	.align	4
	.sectionentsize	8
	.align		4
        /*0000*/ 	.word	0x00000000
	.align		4
        /*0004*/ 	.word	0xffffffff
	.align		4
        /*0008*/ 	.word	0x00000000
	.align		4
        /*000c*/ 	.word	0xfffffffe
	.align		4
        /*0010*/ 	.word	0x00000000
	.align		4
        /*0014*/ 	.word	0xfffffffd
	.align		4
        /*0018*/ 	.word	0x00000000
	.align		4
        /*001c*/ 	.word	0xfffffffc


//--------------------- .nv.rel.action            --------------------------
	.section	.nv.rel.action,"",@"SHT_CUDA_RELOCINFO"
	.align	8
	.sectionentsize	8
        /*0000*/ 	.byte	0x73, 0x00, 0x00, 0x00, 0x00, 0x00, 0x00, 0x00, 0x00, 0x00, 0x00, 0x11, 0x25, 0x00, 0x05, 0x36


//--------------------- .nv.constant0.matmul_kernel --------------------------
	.section	.nv.constant0.matmul_kernel,"a",@progbits
	.sectionflags	@""
	.align	4
.nv.constant0.matmul_kernel:
	.zero		432


//--------------------- .text.matmul_kernel       --------------------------
	.section	.text.matmul_kernel,"ax",@progbits
	.sectioninfo	@"SHI_REGISTERS=32"
	.align	128
        .global         matmul_kernel
        .type           matmul_kernel,@function
        .size           matmul_kernel,(.L_x_5 - matmul_kernel)
        .other          matmul_kernel,@"STO_CUDA_ENTRY STV_DEFAULT"
matmul_kernel:
.text.matmul_kernel:
[----:B------:R-:W-:-:S03]  /*0000*/  IMAD.MOV.U32 R1, RZ, RZ, c[0x0][0x28] ;  /* 0x00000a00ff017624 */ /* 0x000fc600078e00ff */
[----:B------:R-:W-:Y:S01]  /*0010*/  IMAD.MOV.U32 R0, RZ, RZ, c[0x0][0x17c] ;  /* 0x00005f00ff007624 */ /* 0x000fe200078e00ff */
[----:B------:R-:W0:Y:S01]  /*0020*/  S2R R12, SR_TID.X ;  /* 0x00000000000c7919 */ /* 0x000e220000002100 */
[----:B------:R-:W-:Y:S01]  /*0030*/  IADD3 R1, R1, -0x4cc0, RZ ;  /* 0xffffb34001017810 */ /* 0x000fe20007ffe0ff */
[----:B------:R-:W-:Y:S02]  /*0040*/  ULDC.64 UR10, c[0x0][0x118] ;  /* 0x00004600000a7ab9 */ /* 0x000fe40000000a00 */
[----:B------:R-:W-:-:S04]  /*0050*/  IADD3 R0, R0, 0x1ff, RZ ;  /* 0x000001ff00007810 */ /* 0x000fc80007ffe0ff */
[----:B------:R-:W-:-:S04]  /*0060*/  SHF.R.S32.HI R3, RZ, 0x1f, R0 ;  /* 0x0000001fff037819 */ /* 0x000fc80000011400 */
[----:B------:R-:W-:-:S04]  /*0070*/  LEA.HI R3, R3, R0, RZ, 0x9 ;  /* 0x0000000003037211 */ /* 0x000fc800078f48ff */
[----:B------:R-:W-:Y:S02]  /*0080*/  SHF.R.S32.HI R0, RZ, 0x9, R3 ;  /* 0x00000009ff007819 */ /* 0x000fe40000011403 */
[----:B------:R-:W1:Y:S03]  /*0090*/  S2R R3, SR_CTAID.X ;  /* 0x0000000000037919 */ /* 0x000e660000002500 */
[----:B------:R-:W-:Y:S01]  /*00a0*/  IMAD.SHL.U32 R0, R0, 0x8, RZ ;  /* 0x0000000800007824 */ /* 0x000fe200078e00ff */
[----:B0-----:R-:W-:-:S04]  /*00b0*/  LOP3.LUT R13, R12, 0x3f, RZ, 0xc0, !PT ;  /* 0x0000003f0c0d7812 */ /* 0x001fc800078ec0ff */
[-C--:B------:R-:W-:Y:S02]  /*00c0*/  IABS R7, R0.reuse ;  /* 0x0000000000077213 */ /* 0x080fe40000000000 */
[----:B------:R-:W-:Y:S02]  /*00d0*/  IABS R10, R0 ;  /* 0x00000000000a7213 */ /* 0x000fe40000000000 */
[----:B------:R-:W0:Y:S01]  /*00e0*/  I2F.RP R2, R7 ;  /* 0x0000000700027306 */ /* 0x000e220000209400 */
[----:B-1----:R-:W-:-:S07]  /*00f0*/  IABS R8, R3 ;  /* 0x0000000300087213 */ /* 0x002fce0000000000 */
[----:B0-----:R-:W0:Y:S02]  /*0100*/  MUFU.RCP R2, R2 ;  /* 0x0000000200027308 */ /* 0x001e240000001000 */
[----:B0-----:R-:W-:Y:S01]  /*0110*/  IADD3 R4, R2, 0xffffffe, RZ ;  /* 0x0ffffffe02047810 */ /* 0x001fe20007ffe0ff */
[----:B------:R-:W-:-:S05]  /*0120*/  IMAD.MOV R2, RZ, RZ, -R10 ;  /* 0x000000ffff027224 */ /* 0x000fca00078e0a0a */
[----:B------:R0:W1:Y:S02]  /*0130*/  F2I.FTZ.U32.TRUNC.NTZ R5, R4 ;  /* 0x0000000400057305 */ /* 0x000064000021f000 */
[----:B0-----:R-:W-:Y:S02]  /*0140*/  IMAD.MOV.U32 R4, RZ, RZ, RZ ;  /* 0x000000ffff047224 */ /* 0x001fe400078e00ff */
[----:B-1----:R-:W-:-:S04]  /*0150*/  IMAD.MOV R6, RZ, RZ, -R5 ;  /* 0x000000ffff067224 */ /* 0x002fc800078e0a05 */
[----:B------:R-:W-:Y:S02]  /*0160*/  IMAD R9, R6, R7, RZ ;  /* 0x0000000706097224 */ /* 0x000fe400078e02ff */
[----:B------:R-:W-:Y:S02]  /*0170*/  IMAD.MOV.U32 R6, RZ, RZ, R8 ;  /* 0x000000ffff067224 */ /* 0x000fe400078e0008 */
[----:B------:R-:W-:-:S06]  /*0180*/  IMAD.HI.U32 R5, R5, R9, R4 ;  /* 0x0000000905057227 */ /* 0x000fcc00078e0004 */
[----:B------:R-:W-:-:S04]  /*0190*/  IMAD.HI.U32 R5, R5, R6, RZ ;  /* 0x0000000605057227 */ /* 0x000fc800078e00ff */
[----:B------:R-:W-:-:S05]  /*01a0*/  IMAD R2, R5, R2, R6 ;  /* 0x0000000205027224 */ /* 0x000fca00078e0206 */
[----:B------:R-:W-:-:S13]  /*01b0*/  ISETP.GT.U32.AND P1, PT, R7, R2, PT ;  /* 0x000000020700720c */ /* 0x000fda0003f24070 */
[----:B------:R-:W-:Y:S01]  /*01c0*/  @!P1 IMAD.IADD R2, R2, 0x1, -R7 ;  /* 0x0000000102029824 */ /* 0x000fe200078e0a07 */
[----:B------:R-:W-:Y:S02]  /*01d0*/  @!P1 IADD3 R5, R5, 0x1, RZ ;  /* 0x0000000105059810 */ /* 0x000fe40007ffe0ff */
[----:B------:R-:W-:Y:S02]  /*01e0*/  ISETP.NE.AND P1, PT, R0, RZ, PT ;  /* 0x000000ff0000720c */ /* 0x000fe40003f25270 */
[----:B------:R-:W-:Y:S02]  /*01f0*/  ISETP.GE.U32.AND P0, PT, R2, R7, PT ;  /* 0x000000070200720c */ /* 0x000fe40003f06070 */
[----:B------:R-:W-:-:S04]  /*0200*/  LOP3.LUT R2, R3, R0, RZ, 0x3c, !PT ;  /* 0x0000000003027212 */ /* 0x000fc800078e3cff */
[----:B------:R-:W-:Y:S01]  /*0210*/  ISETP.GE.AND P2, PT, R2, RZ, PT ;  /* 0x000000ff0200720c */ /* 0x000fe20003f46270 */
[----:B------:R-:W-:-:S05]  /*0220*/  IMAD.MOV.U32 R2, RZ, RZ, c[0x0][0x178] ;  /* 0x00005e00ff027624 */ /* 0x000fca00078e00ff */
[----:B------:R-:W-:Y:S02]  /*0230*/  IADD3 R2, R2, 0x3f, RZ ;  /* 0x0000003f02027810 */ /* 0x000fe40007ffe0ff */
[----:B------:R-:W-:-:S05]  /*0240*/  @P0 IADD3 R5, R5, 0x1, RZ ;  /* 0x0000000105050810 */ /* 0x000fca0007ffe0ff */
[----:B------:R-:W-:Y:S01]  /*0250*/  IMAD.MOV.U32 R6, RZ, RZ, R5 ;  /* 0x000000ffff067224 */ /* 0x000fe200078e0005 */
[----:B------:R-:W-:-:S03]  /*0260*/  SHF.R.S32.HI R5, RZ, 0x1f, R2 ;  /* 0x0000001fff057819 */ /* 0x000fc60000011402 */
[----:B------:R-:W-:Y:S01]  /*0270*/  @!P2 IMAD.MOV R6, RZ, RZ, -R6 ;  /* 0x000000ffff06a224 */ /* 0x000fe200078e0a06 */
[----:B------:R-:W-:Y:S02]  /*0280*/  @!P1 LOP3.LUT R6, RZ, R0, RZ, 0x33, !PT ;  /* 0x00000000ff069212 */ /* 0x000fe400078e33ff */
[----:B------:R-:W-:-:S03]  /*0290*/  LEA.HI R5, R5, R2, RZ, 0x6 ;  /* 0x0000000205057211 */ /* 0x000fc600078f30ff */
[----:B------:R-:W-:Y:S02]  /*02a0*/  IMAD.SHL.U32 R4, R6, 0x8, RZ ;  /* 0x0000000806047824 */ /* 0x000fe400078e00ff */
[----:B------:R-:W-:-:S03]  /*02b0*/  IMAD.MOV R6, RZ, RZ, -R6 ;  /* 0x000000ffff067224 */ /* 0x000fc600078e0a06 */
[----:B------:R-:W-:Y:S01]  /*02c0*/  LEA.HI.SX32 R5, R5, -R4, 0x1a ;  /* 0x8000000405057211 */ /* 0x000fe200078fd2ff */
[----:B------:R-:W-:Y:S02]  /*02d0*/  IMAD R8, R0, R6, R3 ;  /* 0x0000000600087224 */ /* 0x000fe400078e0203 */
[----:B------:R-:W-:Y:S01]  /*02e0*/  IMAD.MOV.U32 R6, RZ, RZ, RZ ;  /* 0x000000ffff067224 */ /* 0x000fe200078e00ff */
[----:B------:R-:W-:Y:S02]  /*02f0*/  IMNMX R5, R5, 0x8, PT ;  /* 0x0000000805057817 */ /* 0x000fe40003800200 */
[----:B------:R-:W-:Y:S02]  /*0300*/  IABS R11, R8 ;  /* 0x00000008000b7213 */ /* 0x000fe40000000000 */
[----:B------:R-:W-:-:S04]  /*0310*/  IABS R9, R5 ;  /* 0x0000000500097213 */ /* 0x000fc80000000000 */
[----:B------:R-:W0:Y:S08]  /*0320*/  I2F.RP R2, R9 ;  /* 0x0000000900027306 */ /* 0x000e300000209400 */
[----:B0-----:R-:W0:Y:S02]  /*0330*/  MUFU.RCP R2, R2 ;  /* 0x0000000200027308 */ /* 0x001e240000001000 */
[----:B0-----:R-:W-:-:S06]  /*0340*/  IADD3 R7, R2, 0xffffffe, RZ ;  /* 0x0ffffffe02077810 */ /* 0x001fcc0007ffe0ff */
[----:B------:R-:W0:Y:S02]  /*0350*/  F2I.FTZ.U32.TRUNC.NTZ R7, R7 ;  /* 0x0000000700077305 */ /* 0x000e24000021f000 */
[----:B0-----:R-:W-:-:S04]  /*0360*/  IMAD.MOV R10, RZ, RZ, -R7 ;  /* 0x000000ffff0a7224 */ /* 0x001fc800078e0a07 */
[----:B------:R-:W-:-:S04]  /*0370*/  IMAD.MOV.U32 R0, RZ, RZ, R10 ;  /* 0x000000ffff007224 */ /* 0x000fc800078e000a */
[----:B------:R-:W-:Y:S01]  /*0380*/  IMAD R3, R0, R9, RZ ;  /* 0x0000000900037224 */ /* 0x000fe200078e02ff */
[----:B------:R-:W-:-:S03]  /*0390*/  IABS R0, R5 ;  /* 0x0000000500007213 */ /* 0x000fc60000000000 */
[----:B------:R-:W-:-:S04]  /*03a0*/  IMAD.HI.U32 R6, R7, R3, R6 ;  /* 0x0000000307067227 */ /* 0x000fc800078e0006 */
[----:B------:R-:W-:Y:S02]  /*03b0*/  IMAD.MOV R0, RZ, RZ, -R0 ;  /* 0x000000ffff007224 */ /* 0x000fe400078e0a00 */
[----:B------:R-:W-:Y:S01]  /*03c0*/  IMAD.HI.U32 R2, R6, R11, RZ ;  /* 0x0000000b06027227 */ /* 0x000fe200078e00ff */
[----:B------:R-:W-:-:S03]  /*03d0*/  SHF.R.U32.HI R6, RZ, 0x6, R12 ;  /* 0x00000006ff067819 */ /* 0x000fc6000001160c */
[----:B------:R-:W-:Y:S01]  /*03e0*/  IMAD R0, R2, R0, R11 ;  /* 0x0000000002007224 */ /* 0x000fe200078e020b */
[----:B------:R-:W-:Y:S01]  /*03f0*/  SGXT.U32 R14, R6, 0x1 ;  /* 0x00000001060e781a */ /* 0x000fe20000000000 */
[----:B------:R-:W-:-:S03]  /*0400*/  IMAD.MOV.U32 R3, RZ, RZ, 0x7f ;  /* 0x0000007fff037424 */ /* 0x000fc600078e00ff */
[----:B------:R-:W-:Y:S02]  /*0410*/  ISETP.GT.U32.AND P1, PT, R9, R0, PT ;  /* 0x000000000900720c */ /* 0x000fe40003f24070 */
[----:B------:R-:W-:Y:S02]  /*0420*/  IADD3 R15, R3, c[0x0][0x180], RZ ;  /* 0x00006000030f7a10 */ /* 0x000fe40007ffe0ff */
[C---:B------:R-:W-:Y:S02]  /*0430*/  LOP3.LUT R3, R14.reuse, 0x6, RZ, 0xfc, !PT ;  /* 0x000000060e037812 */ /* 0x040fe400078efcff */
[C---:B------:R-:W-:Y:S02]  /*0440*/  LOP3.LUT R3, R14.reuse, 0xc, RZ, 0xfc, !PT ;  /* 0x0000000c0e037812 */ /* 0x040fe400078efcff */
[C---:B------:R-:W-:Y:S02]  /*0450*/  LOP3.LUT R3, R14.reuse, 0x12, RZ, 0xfc, !PT ;  /* 0x000000120e037812 */ /* 0x040fe400078efcff */
[----:B------:R-:W-:-:S02]  /*0460*/  LOP3.LUT R3, R14, 0x18, RZ, 0xfc, !PT ;  /* 0x000000180e037812 */ /* 0x000fc400078efcff */
[----:B------:R-:W-:Y:S01]  /*0470*/  LOP3.LUT R3, R14, 0x1e, RZ, 0xfc, !PT ;  /* 0x0000001e0e037812 */ /* 0x000fe200078efcff */
[----:B------:R-:W-:Y:S01]  /*0480*/  @!P1 IMAD.IADD R0, R0, 0x1, -R9 ;  /* 0x0000000100009824 */ /* 0x000fe200078e0a09 */
[----:B------:R-:W-:Y:S02]  /*0490*/  @!P1 IADD3 R2, R2, 0x1, RZ ;  /* 0x0000000102029810 */ /* 0x000fe40007ffe0ff */
[----:B------:R-:W-:Y:S02]  /*04a0*/  ISETP.NE.AND P1, PT, R5, RZ, PT ;  /* 0x000000ff0500720c */ /* 0x000fe40003f25270 */
[----:B------:R-:W-:Y:S02]  /*04b0*/  ISETP.GE.U32.AND P0, PT, R0, R9, PT ;  /* 0x000000090000720c */ /* 0x000fe40003f06070 */
[----:B------:R-:W-:Y:S02]  /*04c0*/  LOP3.LUT R0, R8, R5, RZ, 0x3c, !PT ;  /* 0x0000000508007212 */ /* 0x000fe400078e3cff */
[----:B------:R-:W-:-:S02]  /*04d0*/  LOP3.LUT R3, R14, 0x24, RZ, 0xfc, !PT ;  /* 0x000000240e037812 */ /* 0x000fc400078efcff */
[----:B------:R-:W-:Y:S02]  /*04e0*/  ISETP.GE.AND P2, PT, R0, RZ, PT ;  /* 0x000000ff0000720c */ /* 0x000fe40003f46270 */
[C---:B------:R-:W-:Y:S02]  /*04f0*/  LOP3.LUT R3, R14.reuse, 0x2a, RZ, 0xfc, !PT ;  /* 0x0000002a0e037812 */ /* 0x040fe400078efcff */
[C---:B------:R-:W-:Y:S02]  /*0500*/  LOP3.LUT R3, R14.reuse, 0x30, RZ, 0xfc, !PT ;  /* 0x000000300e037812 */ /* 0x040fe400078efcff */
[----:B------:R-:W-:Y:S02]  /*0510*/  LOP3.LUT R3, R14, 0x36, RZ, 0xfc, !PT ;  /* 0x000000360e037812 */ /* 0x000fe400078efcff */
[----:B------:R-:W-:Y:S02]  /*0520*/  @P0 IADD3 R2, R2, 0x1, RZ ;  /* 0x0000000102020810 */ /* 0x000fe40007ffe0ff */
[----:B------:R-:W-:-:S02]  /*0530*/  ISETP.GT.AND P0, PT, R15, 0x7f, PT ;  /* 0x0000007f0f00780c */ /* 0x000fc40003f04270 */
[C---:B------:R-:W-:Y:S01]  /*0540*/  LOP3.LUT R3, R14.reuse, 0x3c, RZ, 0xfc, !PT ;  /* 0x0000003c0e037812 */ /* 0x040fe200078efcff */
[----:B------:R-:W-:Y:S01]  /*0550*/  @!P2 IMAD.MOV R2, RZ, RZ, -R2 ;  /* 0x000000ffff02a224 */ /* 0x000fe200078e0a02 */
[----:B------:R-:W-:Y:S02]  /*0560*/  @!P1 LOP3.LUT R2, RZ, R5, RZ, 0x33, !PT ;  /* 0x00000005ff029212 */ /* 0x000fe400078e33ff */
[C---:B------:R-:W-:Y:S02]  /*0570*/  LOP3.LUT R3, R14.reuse, 0x42, RZ, 0xfc, !PT ;  /* 0x000000420e037812 */ /* 0x040fe400078efcff */
[C---:B------:R-:W-:Y:S01]  /*0580*/  LOP3.LUT R3, R14.reuse, 0x48, RZ, 0xfc, !PT ;  /* 0x000000480e037812 */ /* 0x040fe200078efcff */
[----:B------:R-:W-:Y:S01]  /*0590*/  IMAD.MOV R0, RZ, RZ, -R2 ;  /* 0x000000ffff007224 */ /* 0x000fe200078e0a02 */
[----:B------:R-:W-:Y:S01]  /*05a0*/  LOP3.LUT R3, R14, 0x4e, RZ, 0xfc, !PT ;  /* 0x0000004e0e037812 */ /* 0x000fe200078efcff */
[----:B------:R-:W-:Y:S01]  /*05b0*/  IMAD.SHL.U32 R29, R2, 0x200, RZ ;  /* 0x00000200021d7824 */ /* 0x000fe200078e00ff */
[C---:B------:R-:W-:Y:S01]  /*05c0*/  LOP3.LUT R3, R14.reuse, 0x54, RZ, 0xfc, !PT ;  /* 0x000000540e037812 */ /* 0x040fe200078efcff */
[----:B------:R-:W-:Y:S01]  /*05d0*/  IMAD R5, R5, R0, R8 ;  /* 0x0000000005057224 */ /* 0x000fe200078e0208 */
[----:B------:R-:W-:-:S02]  /*05e0*/  LOP3.LUT R3, R14, 0x5a, RZ, 0xfc, !PT ;  /* 0x0000005a0e037812 */ /* 0x000fc400078efcff */
[----:B------:R0:W-:Y:S01]  /*05f0*/  STL [R1+0x4b4], R29 ;  /* 0x0004b41d01007387 */ /* 0x0001e20000100800 */
[----:B------:R-:W-:Y:S01]  /*0600*/  IMAD.IADD R0, R4, 0x1, R5 ;  /* 0x0000000104007824 */ /* 0x000fe200078e0205 */
[C---:B------:R-:W-:Y:S02]  /*0610*/  LOP3.LUT R5, R14.reuse, 0x2, RZ, 0xfc, !PT ;  /* 0x000000020e057812 */ /* 0x040fe400078efcff */
[----:B------:R-:W-:Y:S01]  /*0620*/  LOP3.LUT R4, R14, 0x4, RZ, 0xfc, !PT ;  /* 0x000000040e047812 */ /* 0x000fe200078efcff */
[----:B------:R-:W-:Y:S01]  /*0630*/  IMAD R28, R0, 0x40, R13 ;  /* 0x00000040001c7824 */ /* 0x000fe200078e020d */
[C---:B------:R-:W-:Y:S02]  /*0640*/  LOP3.LUT R5, R14.reuse, 0x8, RZ, 0xfc, !PT ;  /* 0x000000080e057812 */ /* 0x040fe400078efcff */
[C---:B------:R-:W-:Y:S02]  /*0650*/  LOP3.LUT R4, R14.reuse, 0xa, RZ, 0xfc, !PT ;  /* 0x0000000a0e047812 */ /* 0x040fe400078efcff */
[----:B------:R0:W-:Y:S01]  /*0660*/  STL [R1+0x1bd0], R28 ;  /* 0x001bd01c01007387 */ /* 0x0001e20000100800 */
[----:B------:R-:W-:-:S02]  /*0670*/  LOP3.LUT R5, R14, 0xe, RZ, 0xfc, !PT ;  /* 0x0000000e0e057812 */ /* 0x000fc400078efcff */
[C---:B------:R-:W-:Y:S02]  /*0680*/  LOP3.LUT R4, R14.reuse, 0x10, RZ, 0xfc, !PT ;  /* 0x000000100e047812 */ /* 0x040fe400078efcff */
[C---:B------:R-:W-:Y:S02]  /*0690*/  LOP3.LUT R5, R14.reuse, 0x14, RZ, 0xfc, !PT ;  /* 0x000000140e057812 */ /* 0x040fe400078efcff */
[C---:B------:R-:W-:Y:S02]  /*06a0*/  LOP3.LUT R4, R14.reuse, 0x16, RZ, 0xfc, !PT ;  /* 0x000000160e047812 */ /* 0x040fe400078efcff */
[C---:B------:R-:W-:Y:S02]  /*06b0*/  LOP3.LUT R5, R14.reuse, 0x1a, RZ, 0xfc, !PT ;  /* 0x0000001a0e057812 */ /* 0x040fe400078efcff */
[C---:B------:R-:W-:Y:S02]  /*06c0*/  LOP3.LUT R4, R14.reuse, 0x1c, RZ, 0xfc, !PT ;  /* 0x0000001c0e047812 */ /* 0x040fe400078efcff */
        /* <DEDUP_REMOVED lines=37> */
[----:B------:R-:W-:Y:S01]  /*0920*/  LOP3.LUT R3, R14, 0x7e, RZ, 0xfc, !PT ;  /* 0x0000007e0e037812 */ /* 0x000fe200078efcff */
[----:B------:R-:W-:Y:S05]  /*0930*/  @P0 BRA `(.L_x_0) ;  /* 0x0000078000000947 */ /* 0x000fea0003800000 */
[----:B0-----:R0:W-:Y:S01]  /*0940*/  STL [R1], RZ ;  /* 0x000000ff01007387 */ /* 0x0011e20000100800 */
[----:B------:R-:W-:Y:S01]  /*0950*/  IMAD.SHL.U32 R0, R12, 0x40, RZ ;  /* 0x000000400c007824 */ /* 0x000fe200078e00ff */
[----:B------:R-:W-:Y:S01]  /*0960*/  CS2R R24, SRZ ;  /* 0x0000000000187805 */ /* 0x000fe2000001ff00 */
[----:B------:R-:W-:Y:S01]  /*0970*/  CS2R R26, SRZ ;  /* 0x00000000001a7805 */ /* 0x000fe2000001ff00 */
[----:B------:R0:W-:Y:S01]  /*0980*/  STL [R1+0x4], RZ ;  /* 0x000004ff01007387 */ /* 0x0001e20000100800 */
[----:B------:R-:W-:Y:S01]  /*0990*/  CS2R R20, SRZ ;  /* 0x0000000000147805 */ /* 0x000fe2000001ff00 */
[----:B------:R-:W-:Y:S01]  /*09a0*/  LOP3.LUT R0, R0, 0x1800, RZ, 0xc0, !PT ;  /* 0x0000180000007812 */ /* 0x000fe200078ec0ff */
[----:B------:R-:W-:Y:S01]  /*09b0*/  CS2R R22, SRZ ;  /* 0x0000000000167805 */ /* 0x000fe2000001ff00 */
[----:B------:R0:W-:Y:S01]  /*09c0*/  STL [R1+0x8], RZ ;  /* 0x000008ff01007387 */ /* 0x0001e20000100800 */
[----:B------:R-:W-:Y:S01]  /*09d0*/  CS2R R16, SRZ ;  /* 0x0000000000107805 */ /* 0x000fe2000001ff00 */
[----:B------:R-:W-:Y:S01]  /*09e0*/  CS2R R18, SRZ ;  /* 0x0000000000127805 */ /* 0x000fe2000001ff00 */
[----:B------:R-:W-:Y:S01]  /*09f0*/  CS2R R12, SRZ ;  /* 0x00000000000c7805 */ /* 0x000fe2000001ff00 */
[----:B------:R0:W-:Y:S01]  /*0a00*/  STL [R1+0xc], RZ ;  /* 0x00000cff01007387 */ /* 0x0001e20000100800 */
[----:B------:R-:W-:Y:S01]  /*0a10*/  CS2R R14, SRZ ;  /* 0x00000000000e7805 */ /* 0x000fe2000001ff00 */
[----:B------:R-:W-:Y:S01]  /*0a20*/  CS2R R8, SRZ ;  /* 0x0000000000087805 */ /* 0x000fe2000001ff00 */
[----:B------:R-:W-:Y:S01]  /*0a30*/  CS2R R10, SRZ ;  /* 0x00000000000a7805 */ /* 0x000fe2000001ff00 */
[----:B------:R0:W-:Y:S01]  /*0a40*/  STL [R1+0x10], RZ ;  /* 0x000010ff01007387 */ /* 0x0001e20000100800 */
[----:B------:R-:W-:Y:S01]  /*0a50*/  CS2R R4, SRZ ;  /* 0x0000000000047805 */ /* 0x000fe2000001ff00 */
[----:B------:R-:W-:-:S02]  /*0a60*/  CS2R R6, SRZ ;  /* 0x0000000000067805 */ /* 0x000fc4000001ff00 */
[----:B------:R0:W-:Y:S04]  /*0a70*/  STL [R1+0x14], RZ ;  /* 0x000014ff01007387 */ /* 0x0001e80000100800 */
        /* <DEDUP_REMOVED lines=98> */
[----:B------:R0:W-:Y:S01]  /*10a0*/  STL [R1+0x1bcc], R0 ;  /* 0x001bcc0001007387 */ /* 0x0001e20000100800 */
[----:B------:R-:W-:Y:S05]  /*10b0*/  BRA `(.L_x_1) ;  /* 0x0007e5f000007947 */ /* 0x000fea0003800000 */
.L_x_0:
[----:B0-----:R-:W-:Y:S01]  /*10c0*/  IABS R7, c[0x0][0x178] ;  /* 0x00005e0000077a13 */ /* 0x001fe20000000000 */
[----:B------:R-:W-:Y:S01]  /*10d0*/  IMAD.MOV.U32 R4, RZ, RZ, RZ ;  /* 0x000000ffff047224 */ /* 0x000fe200078e00ff */
[----:B------:R-:W-:Y:S01]  /*10e0*/  IABS R24, c[0x0][0x17c] ;  /* 0x00005f0000187a13 */ /* 0x000fe20000000000 */
[----:B------:R-:W-:Y:S01]  /*10f0*/  ULDC.64 UR6, c[0x0][0x188] ;  /* 0x0000620000067ab9 */ /* 0x000fe20000000a00 */
[----:B------:R-:W0:Y:S01]  /*1100*/  I2F.RP R2, R7 ;  /* 0x0000000700027306 */ /* 0x000e220000209400 */
[----:B------:R-:W-:-:S07]  /*1110*/  IABS R8, R28 ;  /* 0x0000001c00087213 */ /* 0x000fce0000000000 */
[----:B------:R-:W1:Y:S08]  /*1120*/  I2F.RP R0, R24 ;  /* 0x0000001800007306 */ /* 0x000e700000209400 */
[----:B0-----:R-:W0:Y:S08]  /*1130*/  MUFU.RCP R2, R2 ;  /* 0x0000000200027308 */ /* 0x001e300000001000 */
[----:B-1----:R-:W1:Y:S01]  /*1140*/  MUFU.RCP R0, R0 ;  /* 0x0000000000007308 */ /* 0x002e620000001000 */
[----:B0-----:R-:W-:-:S07]  /*1150*/  IADD3 R2, R2, 0xffffffe, RZ ;  /* 0x0ffffffe02027810 */ /* 0x001fce0007ffe0ff */
[----:B------:R0:W2:Y:S01]  /*1160*/  F2I.FTZ.U32.TRUNC.NTZ R3, R2 ;  /* 0x0000000200037305 */ /* 0x0000a2000021f000 */
[----:B-1----:R-:W-:-:S07]  /*1170*/  IADD3 R0, R0, 0xffffffe, RZ ;  /* 0x0ffffffe00007810 */ /* 0x002fce0007ffe0ff */
[----:B------:R2:W1:Y:S01]  /*1180*/  F2I.FTZ.U32.TRUNC.NTZ R5, R0 ;  /* 0x0000000000057305 */ /* 0x000462000021f000 */
[----:B0-----:R-:W-:Y:S02]  /*1190*/  IMAD.MOV.U32 R2, RZ, RZ, RZ ;  /* 0x000000ffff027224 */ /* 0x001fe400078e00ff */
[----:B--2---:R-:W-:-:S04]  /*11a0*/  IMAD.MOV R0, RZ, RZ, -R3 ;  /* 0x000000ffff007224 */ /* 0x004fc800078e0a03 */
[----:B------:R-:W-:Y:S02]  /*11b0*/  IMAD R6, R0, R7, RZ ;  /* 0x0000000700067224 */ /* 0x000fe400078e02ff */
[----:B-1----:R-:W-:Y:S02]  /*11c0*/  IMAD.MOV R0, RZ, RZ, -R5 ;  /* 0x000000ffff007224 */ /* 0x002fe400078e0a05 */
[----:B------:R-:W-:Y:S01]  /*11d0*/  IMAD.HI.U32 R6, R3, R6, R2 ;  /* 0x0000000603067227 */ /* 0x000fe200078e0002 */
[----:B------:R-:W-:-:S03]  /*11e0*/  IADD3 R3, R29, 0x1fe, RZ ;  /* 0x000001fe1d037810 */ /* 0x000fc60007ffe0ff */
[----:B------:R-:W-:Y:S01]  /*11f0*/  IMAD.MOV.U32 R2, RZ, RZ, R0 ;  /* 0x000000ffff027224 */ /* 0x000fe200078e0000 */
[----:B------:R-:W-:Y:S01]  /*1200*/  IADD3 R0, R29, 0x1ff, RZ ;  /* 0x000001ff1d007810 */ /* 0x000fe20007ffe0ff */
[----:B------:R-:W-:Y:S01]  /*1210*/  IMAD.HI.U32 R6, R6, R8, RZ ;  /* 0x0000000806067227 */ /* 0x000fe200078e00ff */
[----:B------:R-:W-:Y:S02]  /*1220*/  ISETP.GE.AND P5, PT, R3, RZ, PT ;  /* 0x000000ff0300720c */ /* 0x000fe40003fa6270 */
[----:B------:R-:W-:Y:S01]  /*1230*/  IABS R9, R0 ;  /* 0x0000000000097213 */ /* 0x000fe20000000000 */
[----:B------:R-:W-:Y:S01]  /*1240*/  IMAD R2, R2, R24, RZ ;  /* 0x0000001802027224 */ /* 0x000fe200078e02ff */
[----:B------:R-:W-:Y:S01]  /*1250*/  ISETP.GE.AND P4, PT, R0, RZ, PT ;  /* 0x000000ff0000720c */ /* 0x000fe20003f86270 */
[----:B------:R-:W-:Y:S02]  /*1260*/  IMAD.MOV R6, RZ, RZ, -R6 ;  /* 0x000000ffff067224 */ /* 0x000fe400078e0a06 */
[----:B------:R-:W-:Y:S01]  /*1270*/  IMAD.HI.U32 R2, R5, R2, R4 ;  /* 0x0000000205027227 */ /* 0x000fe200078e0004 */
[----:B------:R-:W-:-:S03]  /*1280*/  IABS R4, R3 ;  /* 0x0000000300047213 */ /* 0x000fc60000000000 */
[----:B------:R-:W-:Y:S02]  /*1290*/  IMAD R8, R7, R6, R8 ;  /* 0x0000000607087224 */ /* 0x000fe400078e0208 */
[----:B------:R-:W-:-:S03]  /*12a0*/  IMAD.HI.U32 R11, R2, R9, RZ ;  /* 0x00000009020b7227 */ /* 0x000fc600078e00ff */
[----:B------:R-:W-:Y:S01]  /*12b0*/  ISETP.GT.U32.AND P0, PT, R7, R8, PT ;  /* 0x000000080700720c */ /* 0x000fe20003f04070 */
[----:B------:R-:W-:Y:S02]  /*12c0*/  IMAD.MOV R11, RZ, RZ, -R11 ;  /* 0x000000ffff0b7224 */ /* 0x000fe400078e0a0b */
[----:B------:R-:W-:Y:S01]  /*12d0*/  IMAD.MOV.U32 R6, RZ, RZ, R4 ;  /* 0x000000ffff067224 */ /* 0x000fe200078e0004 */
[C---:B------:R-:W-:Y:S01]  /*12e0*/  IADD3 R4, R29.reuse, 0x1fd, RZ ;  /* 0x000001fd1d047810 */ /* 0x040fe20007ffe0ff */
[----:B------:R-:W-:Y:S02]  /*12f0*/  IMAD R9, R24, R11, R9 ;  /* 0x0000000b18097224 */ /* 0x000fe400078e0209 */
[----:B------:R-:W-:Y:S01]  /*1300*/  IMAD.HI.U32 R10, R2, R6, RZ ;  /* 0x00000006020a7227 */ /* 0x000fe200078e00ff */
[----:B------:R-:W-:Y:S02]  /*1310*/  IABS R5, R4 ;  /* 0x0000000400057213 */ /* 0x000fe40000000000 */
[----:B------:R-:W-:Y:S01]  /*1320*/  ISETP.GT.U32.AND P6, PT, R24, R9, PT ;  /* 0x000000091800720c */ /* 0x000fe20003fc4070 */
[----:B------:R-:W-:Y:S01]  /*1330*/  IMAD.MOV R10, RZ, RZ, -R10 ;  /* 0x000000ffff0a7224 */ /* 0x000fe200078e0a0a */
[----:B------:R-:W-:Y:S01]  /*1340*/  ISETP.GE.AND P2, PT, R4, RZ, PT ;  /* 0x000000ff0400720c */ /* 0x000fe20003f46270 */
[----:B------:R-:W-:Y:S01]  /*1350*/  @!P0 IMAD.IADD R8, R8, 0x1, -R7 ;  /* 0x0000000108088824 */ /* 0x000fe200078e0a07 */
[C---:B------:R-:W-:Y:S01]  /*1360*/  IADD3 R4, R29.reuse, 0x1fb, RZ ;  /* 0x000001fb1d047810 */ /* 0x040fe20007ffe0ff */
[----:B------:R-:W-:Y:S01]  /*1370*/  IMAD R6, R24, R10, R6 ;  /* 0x0000000a18067224 */ /* 0x000fe200078e0206 */
[----:B------:R-:W-:Y:S01]  /*1380*/  IADD3 R10, R29, 0x1fc, RZ ;  /* 0x000001fc1d0a7810 */ /* 0x000fe20007ffe0ff */
[----:B------:R-:W-:Y:S01]  /*1390*/  IMAD.HI.U32 R11, R2, R5, RZ ;  /* 0x00000005020b7227 */ /* 0x000fe200078e00ff */
[----:B------:R-:W-:-:S02]  /*13a0*/  ISETP.GT.U32.AND P0, PT, R7, R8, PT ;  /* 0x000000080700720c */ /* 0x000fc40003f04070 */
[C---:B------:R-:W-:Y:S01]  /*13b0*/  ISETP.GT.U32.AND P3, PT, R24.reuse, R6, PT ;  /* 0x000000061800720c */ /* 0x040fe20003f64070 */
[----:B------:R-:W-:Y:S01]  /*13c0*/  IMAD.MOV R11, RZ, RZ, -R11 ;  /* 0x000000ffff0b7224 */ /* 0x000fe200078e0a0b */
[----:B------:R-:W-:Y:S01]  /*13d0*/  IABS R17, R10 ;  /* 0x0000000a00117213 */ /* 0x000fe20000000000 */
[--C-:B------:R-:W-:Y:S01]  /*13e0*/  @!P6 IMAD.IADD R9, R9, 0x1, -R24.reuse ;  /* 0x000000010909e824 */ /* 0x100fe200078e0a18 */
[----:B------:R-:W-:Y:S01]  /*13f0*/  IABS R16, R4 ;  /* 0x0000000400107213 */ /* 0x000fe20000000000 */
[----:B------:R-:W-:Y:S01]  /*1400*/  IMAD R0, R24, R11, R5 ;  /* 0x0000000b18007224 */ /* 0x000fe200078e0205 */
[----:B------:R-:W-:Y:S01]  /*1410*/  ISETP.GE.AND P1, PT, R10, RZ, PT ;  /* 0x000000ff0a00720c */ /* 0x000fe20003f26270 */
[----:B------:R-:W-:Y:S01]  /*1420*/  IMAD.HI.U32 R3, R2, R17, RZ ;  /* 0x0000001102037227 */ /* 0x000fe200078e00ff */
[----:B------:R-:W-:Y:S02]  /*1430*/  ISETP.GT.U32.AND P6, PT, R24, R9, PT ;  /* 0x000000091800720c */ /* 0x000fe40003fc4070 */
[C---:B------:R-:W-:Y:S01]  /*1440*/  IADD3 R11, R29.reuse, 0x1f4, RZ ;  /* 0x000001f41d0b7810 */ /* 0x040fe20007ffe0ff */
[----:B------:R-:W-:Y:S01]  /*1450*/  @!P0 IMAD.IADD R8, R8, 0x1, -R7 ;  /* 0x0000000108088824 */ /* 0x000fe200078e0a07 */
[----:B------:R-:W-:Y:S01]  /*1460*/  ISETP.GT.U32.AND P0, PT, R24, R0, PT ;  /* 0x000000001800720c */ /* 0x000fe20003f04070 */
[----:B------:R-:W-:Y:S01]  /*1470*/  IMAD.MOV R3, RZ, RZ, -R3 ;  /* 0x000000ffff037224 */ /* 0x000fe200078e0a03 */
[C---:B------:R-:W-:Y:S01]  /*1480*/  IADD3 R7, R29.reuse, 0x1f9, RZ ;  /* 0x000001f91d077810 */ /* 0x040fe20007ffe0ff */
[----:B------:R-:W-:Y:S01]  /*1490*/  @!P3 IMAD.IADD R6, R6, 0x1, -R24 ;  /* 0x000000010606b824 */ /* 0x000fe200078e0a18 */
[----:B------:R-:W-:Y:S01]  /*14a0*/  ISETP.GE.AND P3, PT, R4, RZ, PT ;  /* 0x000000ff0400720c */ /* 0x000fe20003f66270 */
[----:B------:R-:W-:Y:S01]  /*14b0*/  IMAD R17, R24, R3, R17 ;  /* 0x0000000318117224 */ /* 0x000fe200078e0211 */
[----:B------:R-:W-:Y:S01]  /*14c0*/  IADD3 R4, R29, 0x1fa, RZ ;  /* 0x000001fa1d047810 */ /* 0x000fe20007ffe0ff */
[----:B------:R-:W-:Y:S01]  /*14d0*/  IMAD.HI.U32 R5, R2, R16, RZ ;  /* 0x0000001002057227 */ /* 0x000fe200078e00ff */
[----:B------:R-:W-:-:S02]  /*14e0*/  IABS R15, R7 ;  /* 0x00000007000f7213 */ /* 0x000fc40000000000 */
[----:B------:R-:W-:Y:S01]  /*14f0*/  IABS R12, R4 ;  /* 0x00000004000c7213 */ /* 0x000fe20000000000 */
[--C-:B------:R-:W-:Y:S01]  /*1500*/  @!P6 IMAD.IADD R9, R9, 0x1, -R24.reuse ;  /* 0x000000010909e824 */ /* 0x100fe200078e0a18 */
[----:B------:R-:W-:Y:S01]  /*1510*/  ISETP.GT.U32.AND P6, PT, R24, R6, PT ;  /* 0x000000061800720c */ /* 0x000fe20003fc4070 */
[----:B------:R-:W-:Y:S01]  /*1520*/  @!P0 IMAD.IADD R0, R0, 0x1, -R24 ;  /* 0x0000000100008824 */ /* 0x000fe200078e0a18 */
[----:B------:R-:W-:Y:S01]  /*1530*/  IADD3 R3, R29, 0x1f8, RZ ;  /* 0x000001f81d037810 */ /* 0x000fe20007ffe0ff */
[----:B------:R-:W-:Y:S02]  /*1540*/  IMAD.MOV.U32 R13, RZ, RZ, R9 ;  /* 0x000000ffff0d7224 */ /* 0x000fe400078e0009 */
[----:B------:R-:W-:Y:S01]  /*1550*/  IMAD.MOV R5, RZ, RZ, -R5 ;  /* 0x000000ffff057224 */ /* 0x000fe200078e0a05 */
[C---:B------:R-:W-:Y:S01]  /*1560*/  ISETP.GT.U32.AND P0, PT, R24.reuse, R0, PT ;  /* 0x000000001800720c */ /* 0x040fe20003f04070 */
[----:B------:R-:W-:Y:S01]  /*1570*/  @!P4 IMAD.MOV R13, RZ, RZ, -R13 ;  /* 0x000000ffff0dc224 */ /* 0x000fe200078e0a0d */
[C---:B------:R-:W-:Y:S01]  /*1580*/  ISETP.GT.U32.AND P4, PT, R24.reuse, R17, PT ;  /* 0x000000111800720c */ /* 0x040fe20003f84070 */
[----:B------:R-:W-:Y:S01]  /*1590*/  IMAD R16, R24, R5, R16 ;  /* 0x0000000518107224 */ /* 0x000fe200078e0210 */
[----:B------:R-:W-:Y:S01]  /*15a0*/  IABS R14, R3 ;  /* 0x00000003000e7213 */ /* 0x000fe20000000000 */
[----:B------:R-:W-:Y:S01]  /*15b0*/  IMAD.HI.U32 R5, R2, R15, RZ ;  /* 0x0000000f02057227 */ /* 0x000fe200078e00ff */
[----:B------:R-:W-:Y:S03]  /*15c0*/  STL [R1+0x1a0], R13 ;  /* 0x0001a00d01007387 */ /* 0x000fe60000100800 */
[----:B------:R-:W-:Y:S01]  /*15d0*/  @!P6 IMAD.IADD R6, R6, 0x1, -R24 ;  /* 0x000000010606e824 */ /* 0x000fe200078e0a18 */
[----:B------:R-:W-:Y:S01]  /*15e0*/  ISETP.GT.U32.AND P6, PT, R24, R16, PT ;  /* 0x000000101800720c */ /* 0x000fe20003fc4070 */
[----:B------:R-:W-:-:S04]  /*15f0*/  IMAD.HI.U32 R9, R2, R12, RZ ;  /* 0x0000000c02097227 */ /* 0x000fc800078e00ff */
[----:B------:R-:W-:Y:S01]  /*1600*/  @!P4 IMAD.IADD R17, R17, 0x1, -R24 ;  /* 0x000000011111c824 */ /* 0x000fe200078e0a18 */
[----:B------:R-:W-:Y:S01]  /*1610*/  ISETP.GE.AND P4, PT, R7, RZ, PT ;  /* 0x000000ff0700720c */ /* 0x000fe20003f86270 */
[----:B------:R-:W-:Y:S01]  /*1620*/  IMAD.MOV.U32 R10, RZ, RZ, R6 ;  /* 0x000000ffff0a7224 */ /* 0x000fe200078e0006 */
[----:B------:R-:W-:Y:S01]  /*1630*/  IADD3 R7, R29, 0x1f7, RZ ;  /* 0x000001f71d077810 */ /* 0x000fe20007ffe0ff */
[----:B------:R-:W-:Y:S02]  /*1640*/  IMAD.MOV R5, RZ, RZ, -R5 ;  /* 0x000000ffff057224 */ /* 0x000fe400078e0a05 */
[----:B------:R-:W-:Y:S01]  /*1650*/  @!P5 IMAD.MOV R10, RZ, RZ, -R10 ;  /* 0x000000ffff0ad224 */ /* 0x000fe200078e0a0a */
[----:B------:R-:W-:Y:S01]  /*1660*/  ISETP.GT.U32.AND P5, PT, R24, R17, PT ;  /* 0x000000111800720c */ /* 0x000fe20003fa4070 */
[----:B------:R-:W-:Y:S01]  /*1670*/  @!P0 IMAD.IADD R0, R0, 0x1, -R24 ;  /* 0x0000000100008824 */ /* 0x000fe200078e0a18 */
[----:B------:R-:W-:Y:S01]  /*1680*/  ISETP.GE.AND P0, PT, R4, RZ, PT ;  /* 0x000000ff0400720c */ /* 0x000fe20003f06270 */
[----:B------:R-:W-:Y:S01]  /*1690*/  IMAD.MOV R9, RZ, RZ, -R9 ;  /* 0x000000ffff097224 */ /* 0x000fe200078e0a09 */
[----:B------:R0:W-:Y:S01]  /*16a0*/  STL [R1+0x110], R10 ;  /* 0x0001100a01007387 */ /* 0x0001e20000100800 */
[----:B------:R-:W-:-:S02]  /*16b0*/  IMAD R15, R24, R5, R15 ;  /* 0x00000005180f7224 */ /* 0x000fc400078e020f */
[----:B------:R-:W-:Y:S01]  /*16c0*/  IMAD R12, R24, R9, R12 ;  /* 0x00000009180c7224 */ /* 0x000fe200078e020c */
[C---:B------:R-:W-:Y:S01]  /*16d0*/  IADD3 R9, R29.reuse, 0x1f5, RZ ;  /* 0x000001f51d097810 */ /* 0x040fe20007ffe0ff */
[----:B------:R-:W-:Y:S01]  /*16e0*/  IMAD.MOV.U32 R5, RZ, RZ, R0 ;  /* 0x000000ffff057224 */ /* 0x000fe200078e0000 */
[----:B------:R-:W-:Y:S01]  /*16f0*/  IADD3 R0, R29, 0x1f6, RZ ;  /* 0x000001f61d007810 */ /* 0x000fe20007ffe0ff */
[--C-:B------:R-:W-:Y:S02]  /*1700*/  @!P6 IMAD.IADD R16, R16, 0x1, -R24.reuse ;  /* 0x000000011010e824 */ /* 0x100fe400078e0a18 */
[----:B------:R-:W-:Y:S01]  /*1710*/  @!P2 IMAD.MOV R5, RZ, RZ, -R5 ;  /* 0x000000ffff05a224 */ /* 0x000fe200078e0a05 */
[C---:B------:R-:W-:Y:S01]  /*1720*/  ISETP.GT.U32.AND P2, PT, R24.reuse, R12, PT ;  /* 0x0000000c1800720c */ /* 0x040fe20003f44070 */
[----:B------:R-:W-:Y:S01]  /*1730*/  @!P5 IMAD.IADD R17, R17, 0x1, -R24 ;  /* 0x000000011111d824 */ /* 0x000fe200078e0a18 */
[----:B------:R-:W-:Y:S01]  /*1740*/  ISETP.GT.U32.AND P6, PT, R24, R16, PT ;  /* 0x000000101800720c */ /* 0x000fe20003fc4070 */
[----:B------:R-:W-:Y:S01]  /*1750*/  IMAD.HI.U32 R4, R2, R14, RZ ;  /* 0x0000000e02047227 */ /* 0x000fe200078e00ff */
[C---:B------:R-:W-:Y:S01]  /*1760*/  ISETP.GT.U32.AND P5, PT, R24.reuse, R15, PT ;  /* 0x0000000f1800720c */ /* 0x040fe20003fa4070 */
[----:B------:R1:W-:Y:S01]  /*1770*/  STL [R1+0x74], R5 ;  /* 0x0000740501007387 */ /* 0x0003e20000100800 */
[----:B0-----:R-:W-:Y:S01]  /*1780*/  IABS R10, R7 ;  /* 0x00000007000a7213 */ /* 0x001fe20000000000 */
[----:B------:R-:W-:Y:S01]  /*1790*/  IMAD.MOV R4, RZ, RZ, -R4 ;  /* 0x000000ffff047224 */ /* 0x000fe200078e0a04 */
[----:B------:R-:W-:Y:S01]  /*17a0*/  IABS R6, R0 ;  /* 0x0000000000067213 */ /* 0x000fe20000000000 */
[----:B------:R-:W-:Y:S01]  /*17b0*/  IMAD.MOV.U32 R19, RZ, RZ, R17 ;  /* 0x000000ffff137224 */ /* 0x000fe200078e0011 */
[----:B------:R-:W-:Y:S01]  /*17c0*/  IADD3 R17, R29, 0x1ed, RZ ;  /* 0x000001ed1d117810 */ /* 0x000fe20007ffe0ff */
[----:B------:R-:W-:Y:S01]  /*17d0*/  IMAD R14, R24, R4, R14 ;  /* 0x00000004180e7224 */ /* 0x000fe200078e020e */
[----:B------:R-:W-:Y:S01]  /*17e0*/  IABS R4, R11 ;  /* 0x0000000b00047213 */ /* 0x000fe20000000000 */
[--C-:B------:R-:W-:Y:S01]  /*17f0*/  @!P2 IMAD.IADD R12, R12, 0x1, -R24.reuse ;  /* 0x000000010c0ca824 */ /* 0x100fe200078e0a18 */
[----:B------:R-:W-:Y:S01]  /*1800*/  ISETP.GE.AND P2, PT, R3, RZ, PT ;  /* 0x000000ff0300720c */ /* 0x000fe20003f46270 */
[--C-:B------:R-:W-:Y:S01]  /*1810*/  @!P6 IMAD.IADD R16, R16, 0x1, -R24.reuse ;  /* 0x000000011010e824 */ /* 0x100fe200078e0a18 */
[C---:B------:R-:W-:Y:S01]  /*1820*/  ISETP.GT.U32.AND P6, PT, R24.reuse, R14, PT ;  /* 0x0000000e1800720c */ /* 0x040fe20003fc4070 */
[----:B------:R-:W-:Y:S01]  /*1830*/  @!P5 IMAD.IADD R15, R15, 0x1, -R24 ;  /* 0x000000010f0fd824 */ /* 0x000fe200078e0a18 */
[----:B------:R-:W-:Y:S01]  /*1840*/  ISETP.GT.U32.AND P5, PT, R24, R12, PT ;  /* 0x0000000c1800720c */ /* 0x000fe20003fa4070 */
[----:B------:R-:W-:Y:S01]  /*1850*/  IMAD.HI.U32 R13, R2, R10, RZ ;  /* 0x0000000a020d7227 */ /* 0x000fe200078e00ff */
[----:B-1----:R-:W-:-:S03]  /*1860*/  IABS R5, R9 ;  /* 0x0000000900057213 */ /* 0x002fc60000000000 */
[----:B------:R-:W-:Y:S02]  /*1870*/  IMAD.MOV R13, RZ, RZ, -R13 ;  /* 0x000000ffff0d7224 */ /* 0x000fe400078e0a0d */
[----:B------:R-:W-:-:S04]  /*1880*/  IMAD.HI.U32 R3, R2, R6, RZ ;  /* 0x0000000602037227 */ /* 0x000fc800078e00ff */
[----:B------:R-:W-:Y:S02]  /*1890*/  IMAD R10, R24, R13, R10 ;  /* 0x0000000d180a7224 */ /* 0x000fe400078e020a */
[--C-:B------:R-:W-:Y:S01]  /*18a0*/  @!P6 IMAD.IADD R14, R14, 0x1, -R24.reuse ;  /* 0x000000010e0ee824 */ /* 0x100fe200078e0a18 */
[----:B------:R-:W-:Y:S01]  /*18b0*/  ISETP.GT.U32.AND P6, PT, R24, R15, PT ;  /* 0x0000000f1800720c */ /* 0x000fe20003fc4070 */
[----:B------:R-:W-:Y:S01]  /*18c0*/  @!P5 IMAD.IADD R12, R12, 0x1, -R24 ;  /* 0x000000010c0cd824 */ /* 0x000fe200078e0a18 */
[C---:B------:R-:W-:Y:S01]  /*18d0*/  ISETP.GT.U32.AND P5, PT, R24.reuse, R10, PT ;  /* 0x0000000a1800720c */ /* 0x040fe20003fa4070 */
[----:B------:R-:W-:Y:S02]  /*18e0*/  IMAD.MOV.U32 R18, RZ, RZ, R16 ;  /* 0x000000ffff127224 */ /* 0x000fe400078e0010 */
[----:B------:R-:W-:Y:S02]  /*18f0*/  IMAD.MOV R3, RZ, RZ, -R3 ;  /* 0x000000ffff037224 */ /* 0x000fe400078e0a03 */
[----:B------:R-:W-:Y:S01]  /*1900*/  @!P3 IMAD.MOV R18, RZ, RZ, -R18 ;  /* 0x000000ffff12b224 */ /* 0x000fe200078e0a12 */
[----:B------:R-:W-:Y:S01]  /*1910*/  ISETP.GE.AND P3, PT, R7, RZ, PT ;  /* 0x000000ff0700720c */ /* 0x000fe20003f66270 */
[----:B------:R-:W-:Y:S01]  /*1920*/  IMAD R6, R24, R3, R6 ;  /* 0x0000000318067224 */ /* 0x000fe200078e0206 */
[----:B------:R-:W-:Y:S01]  /*1930*/  IADD3 R3, R29, 0x1f3, RZ ;  /* 0x000001f31d037810 */ /* 0x000fe20007ffe0ff */
[----:B------:R-:W-:-:S04]  /*1940*/  IMAD.HI.U32 R7, R2, R4, RZ ;  /* 0x0000000402077227 */ /* 0x000fc800078e00ff */
[----:B------:R-:W-:Y:S01]  /*1950*/  @!P1 IMAD.MOV R19, RZ, RZ, -R19 ;  /* 0x000000ffff139224 */ /* 0x000fe200078e0a13 */
[C---:B------:R-:W-:Y:S01]  /*1960*/  ISETP.GT.U32.AND P1, PT, R24.reuse, R14, PT ;  /* 0x0000000e1800720c */ /* 0x040fe20003f24070 */
[----:B------:R-:W-:Y:S02]  /*1970*/  IMAD.MOV R7, RZ, RZ, -R7 ;  /* 0x000000ffff077224 */ /* 0x000fe400078e0a07 */
[--C-:B------:R-:W-:Y:S01]  /*1980*/  @!P6 IMAD.IADD R15, R15, 0x1, -R24.reuse ;  /* 0x000000010f0fe824 */ /* 0x100fe200078e0a18 */
[----:B------:R-:W-:Y:S01]  /*1990*/  ISETP.GT.U32.AND P6, PT, R24, R6, PT ;  /* 0x000000061800720c */ /* 0x000fe20003fc4070 */
[----:B------:R-:W-:Y:S01]  /*19a0*/  @!P5 IMAD.IADD R10, R10, 0x1, -R24 ;  /* 0x000000010a0ad824 */ /* 0x000fe200078e0a18 */
[----:B------:R-:W-:Y:S01]  /*19b0*/  STL [R1+0x58], R19 ;  /* 0x0000581301007387 */ /* 0x000fe20000100800 */
[----:B------:R-:W-:Y:S02]  /*19c0*/  IMAD.MOV.U32 R16, RZ, RZ, R12 ;  /* 0x000000ffff107224 */ /* 0x000fe400078e000c */
[C---:B------:R-:W-:Y:S01]  /*19d0*/  IMAD R4, R24.reuse, R7, R4 ;  /* 0x0000000718047224 */ /* 0x040fe200078e0204 */
[----:B------:R-:W-:Y:S01]  /*19e0*/  IADD3 R7, R29, 0x1f2, RZ ;  /* 0x000001f21d077810 */ /* 0x000fe20007ffe0ff */
[----:B------:R-:W-:Y:S01]  /*19f0*/  @!P0 IMAD.MOV R16, RZ, RZ, -R16 ;  /* 0x000000ffff108224 */ /* 0x000fe200078e0a10 */
[----:B------:R-:W-:Y:S01]  /*1a00*/  ISETP.GT.U32.AND P0, PT, R24, R10, PT ;  /* 0x0000000a1800720c */ /* 0x000fe20003f04070 */
[----:B------:R-:W-:Y:S01]  /*1a10*/  IMAD.HI.U32 R13, R2, R5, RZ ;  /* 0x00000005020d7227 */ /* 0x000fe200078e00ff */
[----:B------:R-:W-:Y:S03]  /*1a20*/  STL [R1+0x4c], R18 ;  /* 0x00004c1201007387 */ /* 0x000fe60000100800 */
[----:B------:R-:W-:Y:S01]  /*1a30*/  @!P4 IMAD.MOV R15, RZ, RZ, -R15 ;  /* 0x000000ffff0fc224 */ /* 0x000fe200078e0a0f */
[----:B------:R-:W-:Y:S01]  /*1a40*/  ISETP.GT.U32.AND P4, PT, R24, R4, PT ;  /* 0x000000041800720c */ /* 0x000fe20003f84070 */
[----:B------:R-:W-:Y:S01]  /*1a50*/  IMAD.MOV R13, RZ, RZ, -R13 ;  /* 0x000000ffff0d7224 */ /* 0x000fe200078e0a0d */
[----:B------:R0:W-:Y:S01]  /*1a60*/  STL [R1+0x48], R16 ;  /* 0x0000481001007387 */ /* 0x0001e20000100800 */
[--C-:B------:R-:W-:Y:S01]  /*1a70*/  @!P1 IMAD.IADD R14, R14, 0x1, -R24.reuse ;  /* 0x000000010e0e9824 */ /* 0x100fe200078e0a18 */
[----:B------:R-:W-:Y:S01]  /*1a80*/  ISETP.GE.AND P1, PT, R0, RZ, PT ;  /* 0x000000ff0000720c */ /* 0x000fe20003f26270 */
[----:B------:R-:W-:Y:S01]  /*1a90*/  IMAD R5, R24, R13, R5 ;  /* 0x0000000d18057224 */ /* 0x000fe200078e0205 */
[----:B------:R-:W-:Y:S01]  /*1aa0*/  IABS R0, R3 ;  /* 0x0000000300007213 */ /* 0x000fe20000000000 */
[----:B------:R-:W-:Y:S01]  /*1ab0*/  @!P6 IMAD.IADD R6, R6, 0x1, -R24 ;  /* 0x000000010606e824 */ /* 0x000fe200078e0a18 */
[----:B------:R-:W-:Y:S01]  /*1ac0*/  IABS R13, R7 ;  /* 0x00000007000d7213 */ /* 0x000fe20000000000 */
[----:B------:R-:W-:Y:S01]  /*1ad0*/  @!P2 IMAD.MOV R14, RZ, RZ, -R14 ;  /* 0x000000ffff0ea224 */ /* 0x000fe200078e0a0e */
[----:B------:R-:W-:Y:S01]  /*1ae0*/  ISETP.GT.U32.AND P5, PT, R24, R5, PT ;  /* 0x000000051800720c */ /* 0x000fe20003fa4070 */
[----:B------:R-:W-:Y:S01]  /*1af0*/  @!P0 IMAD.IADD R10, R10, 0x1, -R24 ;  /* 0x000000010a0a8824 */ /* 0x000fe200078e0a18 */
[----:B------:R-:W-:Y:S01]  /*1b00*/  ISETP.GT.U32.AND P6, PT, R24, R6, PT ;  /* 0x000000061800720c */ /* 0x000fe20003fc4070 */
[----:B------:R-:W-:Y:S01]  /*1b10*/  IMAD.HI.U32 R12, R2, R0, RZ ;  /* 0x00000000020c7227 */ /* 0x000fe200078e00ff */
[----:B------:R-:W-:Y:S01]  /*1b20*/  STL [R1+0x44], R15 ;  /* 0x0000440f01007387 */ /* 0x000fe20000100800 */
[----:B------:R-:W-:-:S02]  /*1b30*/  ISETP.GE.AND P2, PT, R9, RZ, PT ;  /* 0x000000ff0900720c */ /* 0x000fc40003f46270 */
[----:B------:R-:W-:Y:S01]  /*1b40*/  @!P4 IMAD.IADD R4, R4, 0x1, -R24 ;  /* 0x000000010404c824 */ /* 0x000fe200078e0a18 */
[----:B------:R1:W-:Y:S01]  /*1b50*/  STL [R1+0x40], R14 ;  /* 0x0000400e01007387 */ /* 0x0003e20000100800 */
[----:B------:R-:W-:Y:S01]  /*1b60*/  IMAD.MOV R12, RZ, RZ, -R12 ;  /* 0x000000ffff0c7224 */ /* 0x000fe200078e0a0c */
[----:B------:R-:W-:Y:S01]  /*1b70*/  ISETP.GE.AND P0, PT, R11, RZ, PT ;  /* 0x000000ff0b00720c */ /* 0x000fe20003f06270 */
[----:B------:R-:W-:Y:S01]  /*1b80*/  IMAD.MOV.U32 R9, RZ, RZ, R13 ;  /* 0x000000ffff097224 */ /* 0x000fe200078e000d */
[----:B------:R-:W-:Y:S01]  /*1b90*/  ISETP.GE.AND P4, PT, R3, RZ, PT ;  /* 0x000000ff0300720c */ /* 0x000fe20003f86270 */
[----:B------:R-:W-:Y:S01]  /*1ba0*/  IMAD R0, R24, R12, R0 ;  /* 0x0000000c18007224 */ /* 0x000fe200078e0200 */
[C---:B0-----:R-:W-:Y:S01]  /*1bb0*/  IADD3 R16, R29.reuse, 0x1f1, RZ ;  /* 0x000001f11d107810 */ /* 0x041fe20007ffe0ff */
[----:B------:R-:W-:Y:S01]  /*1bc0*/  IMAD.HI.U32 R11, R2, R9, RZ ;  /* 0x00000009020b7227 */ /* 0x000fe200078e00ff */
[----:B------:R-:W-:-:S03]  /*1bd0*/  IADD3 R13, R29, 0x1ec, RZ ;  /* 0x000001ec1d0d7810 */ /* 0x000fc60007ffe0ff */
[----:B-1----:R-:W-:Y:S01]  /*1be0*/  IMAD.MOV.U32 R14, RZ, RZ, R10 ;  /* 0x000000ffff0e7224 */ /* 0x002fe200078e000a */
[----:B------:R-:W-:Y:S01]  /*1bf0*/  IABS R15, R13 ;  /* 0x0000000d000f7213 */ /* 0x000fe20000000000 */
[----:B------:R-:W-:Y:S02]  /*1c00*/  @!P5 IMAD.IADD R5, R5, 0x1, -R24 ;  /* 0x000000010505d824 */ /* 0x000fe400078e0a18 */
[----:B------:R-:W-:Y:S01]  /*1c10*/  @!P3 IMAD.MOV R14, RZ, RZ, -R14 ;  /* 0x000000ffff0eb224 */ /* 0x000fe200078e0a0e */
[----:B------:R-:W-:Y:S01]  /*1c20*/  ISETP.GT.U32.AND P3, PT, R24, R4, PT ;  /* 0x000000041800720c */ /* 0x000fe20003f64070 */
[----:B------:R-:W-:Y:S01]  /*1c30*/  @!P6 IMAD.IADD R6, R6, 0x1, -R24 ;  /* 0x000000010606e824 */ /* 0x000fe200078e0a18 */
[C---:B------:R-:W-:Y:S01]  /*1c40*/  ISETP.GT.U32.AND P6, PT, R24.reuse, R0, PT ;  /* 0x000000001800720c */ /* 0x040fe20003fc4070 */
[----:B------:R-:W-:Y:S01]  /*1c50*/  IMAD.MOV R11, RZ, RZ, -R11 ;  /* 0x000000ffff0b7224 */ /* 0x000fe200078e0a0b */
[C---:B------:R-:W-:Y:S01]  /*1c60*/  ISETP.GT.U32.AND P5, PT, R24.reuse, R5, PT ;  /* 0x000000051800720c */ /* 0x040fe20003fa4070 */
[----:B------:R-:W-:Y:S01]  /*1c70*/  @!P1 IMAD.MOV R6, RZ, RZ, -R6 ;  /* 0x000000ffff069224 */ /* 0x000fe200078e0a06 */
[----:B------:R-:W-:Y:S01]  /*1c80*/  STL [R1+0x770], R14 ;  /* 0x0007700e01007387 */ /* 0x000fe20000100800 */
[----:B------:R-:W-:Y:S01]  /*1c90*/  IMAD R3, R24, R11, R9 ;  /* 0x0000000b18037224 */ /* 0x000fe200078e0209 */
[----:B------:R-:W-:-:S02]  /*1ca0*/  ISETP.GE.AND P1, PT, R16, RZ, PT ;  /* 0x000000ff1000720c */ /* 0x000fc40003f26270 */
[----:B------:R0:W-:Y:S01]  /*1cb0*/  STL [R1+0x7b4], R6 ;  /* 0x0007b40601007387 */ /* 0x0001e20000100800 */
[----:B------:R-:W-:Y:S02]  /*1cc0*/  IABS R16, R16 ;  /* 0x0000001000107213 */ /* 0x000fe40000000000 */
[--C-:B------:R-:W-:Y:S01]  /*1cd0*/  @!P3 IMAD.IADD R4, R4, 0x1, -R24.reuse ;  /* 0x000000010404b824 */ /* 0x100fe200078e0a18 */
[----:B------:R-:W-:Y:S01]  /*1ce0*/  ISETP.GT.U32.AND P3, PT, R24, R3, PT ;  /* 0x000000031800720c */ /* 0x000fe20003f64070 */
[--C-:B------:R-:W-:Y:S01]  /*1cf0*/  @!P6 IMAD.IADD R0, R0, 0x1, -R24.reuse ;  /* 0x000000010000e824 */ /* 0x100fe200078e0a18 */
[----:B------:R-:W-:Y:S01]  /*1d00*/  IADD3 R11, R29, 0x1f0, RZ ;  /* 0x000001f01d0b7810 */ /* 0x000fe20007ffe0ff */
[----:B------:R-:W-:Y:S01]  /*1d10*/  @!P5 IMAD.IADD R5, R5, 0x1, -R24 ;  /* 0x000000010505d824 */ /* 0x000fe200078e0a18 */
[----:B------:R-:W-:Y:S01]  /*1d20*/  IADD3 R9, R29, 0x1ef, RZ ;  /* 0x000001ef1d097810 */ /* 0x000fe20007ffe0ff */
[----:B0-----:R-:W-:Y:S01]  /*1d30*/  IMAD.MOV.U32 R6, RZ, RZ, R4 ;  /* 0x000000ffff067224 */ /* 0x001fe200078e0004 */
[----:B------:R-:W-:Y:S01]  /*1d40*/  ISETP.GT.U32.AND P6, PT, R24, R0, PT ;  /* 0x000000001800720c */ /* 0x000fe20003fc4070 */
[----:B------:R-:W-:Y:S01]  /*1d50*/  @!P2 IMAD.MOV R5, RZ, RZ, -R5 ;  /* 0x000000ffff05a224 */ /* 0x000fe200078e0a05 */
[----:B------:R-:W-:Y:S01]  /*1d60*/  ISETP.GE.AND P2, PT, R11, RZ, PT ;  /* 0x000000ff0b00720c */ /* 0x000fe20003f46270 */
[----:B------:R-:W-:Y:S01]  /*1d70*/  @!P0 IMAD.MOV R6, RZ, RZ, -R6 ;  /* 0x000000ffff068224 */ /* 0x000fe200078e0a06 */
[----:B------:R-:W-:-:S03]  /*1d80*/  ISETP.GE.AND P0, PT, R9, RZ, PT ;  /* 0x000000ff0900720c */ /* 0x000fc60003f06270 */
[--C-:B------:R-:W-:Y:S01]  /*1d90*/  @!P3 IMAD.IADD R3, R3, 0x1, -R24.reuse ;  /* 0x000000010303b824 */ /* 0x100fe200078e0a18 */
[----:B------:R0:W-:Y:S01]  /*1da0*/  STL [R1+0x7bc], R5 ;  /* 0x0007bc0501007387 */ /* 0x0001e20000100800 */
[----:B------:R-:W-:Y:S02]  /*1db0*/  IABS R11, R11 ;  /* 0x0000000b000b7213 */ /* 0x000fe40000000000 */
[----:B------:R-:W-:Y:S01]  /*1dc0*/  IABS R9, R9 ;  /* 0x0000000900097213 */ /* 0x000fe20000000000 */
[----:B------:R1:W-:Y:S01]  /*1dd0*/  STL [R1+0x7c0], R6 ;  /* 0x0007c00601007387 */ /* 0x0003e20000100800 */
[----:B------:R-:W-:Y:S01]  /*1de0*/  ISETP.GT.U32.AND P3, PT, R24, R3, PT ;  /* 0x000000031800720c */ /* 0x000fe20003f64070 */
[----:B------:R-:W-:Y:S01]  /*1df0*/  @!P6 IMAD.IADD R0, R0, 0x1, -R24 ;  /* 0x000000010000e824 */ /* 0x000fe200078e0a18 */
[----:B------:R-:W-:Y:S01]  /*1e00*/  ISETP.GE.AND P5, PT, R7, RZ, PT ;  /* 0x000000ff0700720c */ /* 0x000fe20003fa6270 */
[----:B------:R-:W-:Y:S01]  /*1e10*/  IMAD.HI.U32 R4, R2, R9, RZ ;  /* 0x0000000902047227 */ /* 0x000fe200078e00ff */
[----:B------:R-:W-:-:S03]  /*1e20*/  IADD3 R7, R29, 0x1ee, RZ ;  /* 0x000001ee1d077810 */ /* 0x000fc60007ffe0ff */
[C---:B0-----:R-:W-:Y:S01]  /*1e30*/  IMAD.HI.U32 R5, R2.reuse, R11, RZ ;  /* 0x0000000b02057227 */ /* 0x041fe200078e00ff */
[----:B------:R-:W-:Y:S02]  /*1e40*/  ISETP.GE.AND P6, PT, R7, RZ, PT ;  /* 0x000000ff0700720c */ /* 0x000fe40003fc6270 */
[----:B------:R-:W-:Y:S01]  /*1e50*/  IABS R7, R7 ;  /* 0x0000000700077213 */ /* 0x000fe20000000000 */
[----:B-1----:R-:W-:-:S04]  /*1e60*/  IMAD.HI.U32 R6, R2, R16, RZ ;  /* 0x0000001002067227 */ /* 0x002fc800078e00ff */
[----:B------:R-:W-:Y:S02]  /*1e70*/  IMAD.MOV R6, RZ, RZ, -R6 ;  /* 0x000000ffff067224 */ /* 0x000fe400078e0a06 */
[----:B------:R-:W-:Y:S02]  /*1e80*/  IMAD.MOV.U32 R10, RZ, RZ, R0 ;  /* 0x000000ffff0a7224 */ /* 0x000fe400078e0000 */
[C---:B------:R-:W-:Y:S02]  /*1e90*/  IMAD R16, R24.reuse, R6, R16 ;  /* 0x0000000618107224 */ /* 0x040fe400078e0210 */
[----:B------:R-:W-:Y:S02]  /*1ea0*/  IMAD.MOV R5, RZ, RZ, -R5 ;  /* 0x000000ffff057224 */ /* 0x000fe400078e0a05 */
[----:B------:R-:W-:Y:S02]  /*1eb0*/  IMAD.MOV R4, RZ, RZ, -R4 ;  /* 0x000000ffff047224 */ /* 0x000fe400078e0a04 */
[----:B------:R-:W-:Y:S01]  /*1ec0*/  @!P4 IMAD.MOV R10, RZ, RZ, -R10 ;  /* 0x000000ffff0ac224 */ /* 0x000fe200078e0a0a */
[----:B------:R-:W-:Y:S01]  /*1ed0*/  ISETP.GT.U32.AND P4, PT, R24, R16, PT ;  /* 0x000000101800720c */ /* 0x000fe20003f84070 */
[----:B------:R-:W-:-:S02]  /*1ee0*/  @!P3 IMAD.IADD R3, R3, 0x1, -R24 ;  /* 0x000000010303b824 */ /* 0x000fc400078e0a18 */
[C---:B------:R-:W-:Y:S01]  /*1ef0*/  IMAD R11, R24.reuse, R5, R11 ;  /* 0x00000005180b7224 */ /* 0x040fe200078e020b */
[----:B------:R0:W-:Y:S01]  /*1f00*/  STL [R1+0x7c4], R10 ;  /* 0x0007c40a01007387 */ /* 0x0001e20000100800 */
[C---:B------:R-:W-:Y:S02]  /*1f10*/  IMAD R9, R24.reuse, R4, R9 ;  /* 0x0000000418097224 */ /* 0x040fe400078e0209 */
[----:B------:R-:W-:Y:S01]  /*1f20*/  IMAD.MOV.U32 R6, RZ, RZ, R3 ;  /* 0x000000ffff067224 */ /* 0x000fe200078e0003 */
[----:B------:R-:W-:Y:S01]  /*1f30*/  ISETP.GT.U32.AND P3, PT, R24, R11, PT ;  /* 0x0000000b1800720c */ /* 0x000fe20003f64070 */
[----:B------:R-:W-:Y:S01]  /*1f40*/  IMAD.HI.U32 R0, R2, R7, RZ ;  /* 0x0000000702007227 */ /* 0x000fe200078e00ff */
[----:B------:R-:W-:-:S03]  /*1f50*/  IABS R3, R17 ;  /* 0x0000001100037213 */ /* 0x000fc60000000000 */
[----:B------:R-:W-:Y:S01]  /*1f60*/  @!P5 IMAD.MOV R6, RZ, RZ, -R6 ;  /* 0x000000ffff06d224 */ /* 0x000fe200078e0a06 */
[----:B------:R-:W-:Y:S01]  /*1f70*/  ISETP.GT.U32.AND P5, PT, R24, R9, PT ;  /* 0x000000091800720c */ /* 0x000fe20003fa4070 */
[----:B------:R-:W-:Y:S02]  /*1f80*/  @!P4 IMAD.IADD R16, R16, 0x1, -R24 ;  /* 0x000000011010c824 */ /* 0x000fe400078e0a18 */
[----:B------:R-:W-:Y:S01]  /*1f90*/  IMAD.MOV R0, RZ, RZ, -R0 ;  /* 0x000000ffff007224 */ /* 0x000fe200078e0a00 */
[----:B------:R1:W-:Y:S01]  /*1fa0*/  STL [R1+0x7c8], R6 ;  /* 0x0007c80601007387 */ /* 0x0003e20000100800 */
[----:B0-----:R-:W-:Y:S01]  /*1fb0*/  IMAD.HI.U32 R10, R2, R3, RZ ;  /* 0x00000003020a7227 */ /* 0x001fe200078e00ff */
[----:B------:R-:W-:-:S03]  /*1fc0*/  ISETP.GT.U32.AND P4, PT, R24, R16, PT ;  /* 0x000000101800720c */ /* 0x000fc60003f84070 */
[--C-:B------:R-:W-:Y:S02]  /*1fd0*/  @!P3 IMAD.IADD R11, R11, 0x1, -R24.reuse ;  /* 0x000000010b0bb824 */ /* 0x100fe400078e0a18 */
[C---:B------:R-:W-:Y:S01]  /*1fe0*/  IMAD R7, R24.reuse, R0, R7 ;  /* 0x0000000018077224 */ /* 0x040fe200078e0207 */
[----:B------:R-:W-:Y:S01]  /*1ff0*/  IADD3 R0, R29, 0x1eb, RZ ;  /* 0x000001eb1d007810 */ /* 0x000fe20007ffe0ff */
[----:B------:R-:W-:Y:S01]  /*2000*/  @!P5 IMAD.IADD R9, R9, 0x1, -R24 ;  /* 0x000000010909d824 */ /* 0x000fe200078e0a18 */
[----:B------:R-:W-:Y:S01]  /*2010*/  ISETP.GT.U32.AND P3, PT, R24, R11, PT ;  /* 0x0000000b1800720c */ /* 0x000fe20003f64070 */
[----:B------:R-:W-:Y:S01]  /*2020*/  IMAD.HI.U32 R5, R2, R15, RZ ;  /* 0x0000000f02057227 */ /* 0x000fe200078e00ff */
[----:B-1----:R-:W-:Y:S02]  /*2030*/  IADD3 R6, R29, 0x1ea, RZ ;  /* 0x000001ea1d067810 */ /* 0x002fe40007ffe0ff */
[----:B------:R-:W-:Y:S01]  /*2040*/  ISETP.GT.U32.AND P5, PT, R24, R9, PT ;  /* 0x000000091800720c */ /* 0x000fe20003fa4070 */
[----:B------:R-:W-:Y:S01]  /*2050*/  IMAD.MOV R10, RZ, RZ, -R10 ;  /* 0x000000ffff0a7224 */ /* 0x000fe200078e0a0a */
[----:B------:R-:W-:Y:S01]  /*2060*/  IABS R14, R6 ;  /* 0x00000006000e7213 */ /* 0x000fe20000000000 */
[----:B------:R-:W-:Y:S01]  /*2070*/  IMAD.MOV R5, RZ, RZ, -R5 ;  /* 0x000000ffff057224 */ /* 0x000fe200078e0a05 */
[----:B------:R-:W-:Y:S01]  /*2080*/  IABS R4, R0 ;  /* 0x0000000000047213 */ /* 0x000fe20000000000 */
[----:B------:R-:W-:Y:S01]  /*2090*/  @!P4 IMAD.IADD R16, R16, 0x1, -R24 ;  /* 0x000000011010c824 */ /* 0x000fe200078e0a18 */
[C---:B------:R-:W-:Y:S01]  /*20a0*/  ISETP.GT.U32.AND P4, PT, R24.reuse, R7, PT ;  /* 0x000000071800720c */ /* 0x040fe20003f84070 */
[----:B------:R-:W-:-:S02]  /*20b0*/  IMAD R3, R24, R10, R3 ;  /* 0x0000000a18037224 */ /* 0x000fc400078e0203 */
[C---:B------:R-:W-:Y:S01]  /*20c0*/  IMAD R15, R24.reuse, R5, R15 ;  /* 0x00000005180f7224 */ /* 0x040fe200078e020f */
[----:B------:R-:W-:Y:S01]  /*20d0*/  IADD3 R5, R29, 0x1e9, RZ ;  /* 0x000001e91d057810 */ /* 0x000fe20007ffe0ff */
[--C-:B------:R-:W-:Y:S01]  /*20e0*/  @!P3 IMAD.IADD R11, R11, 0x1, -R24.reuse ;  /* 0x000000010b0bb824 */ /* 0x100fe200078e0a18 */
[C---:B------:R-:W-:Y:S01]  /*20f0*/  ISETP.GT.U32.AND P3, PT, R24.reuse, R3, PT ;  /* 0x000000031800720c */ /* 0x040fe20003f64070 */
[----:B------:R-:W-:Y:S01]  /*2100*/  @!P5 IMAD.IADD R9, R9, 0x1, -R24 ;  /* 0x000000010909d824 */ /* 0x000fe200078e0a18 */
[----:B------:R-:W-:Y:S01]  /*2110*/  ISETP.GT.U32.AND P5, PT, R24, R15, PT ;  /* 0x0000000f1800720c */ /* 0x000fe20003fa4070 */
[----:B------:R-:W-:Y:S01]  /*2120*/  IMAD.MOV.U32 R18, RZ, RZ, R16 ;  /* 0x000000ffff127224 */ /* 0x000fe200078e0010 */
[----:B------:R-:W-:Y:S01]  /*2130*/  IABS R16, R5 ;  /* 0x0000000500107213 */ /* 0x000fe20000000000 */
[----:B------:R-:W-:-:S04]  /*2140*/  IMAD.HI.U32 R10, R2, R14, RZ ;  /* 0x0000000e020a7227 */ /* 0x000fc800078e00ff */
[----:B------:R-:W-:Y:S01]  /*2150*/  @!P4 IMAD.IADD R7, R7, 0x1, -R24 ;  /* 0x000000010707c824 */ /* 0x000fe200078e0a18 */
[----:B------:R-:W-:Y:S01]  /*2160*/  ISETP.GE.AND P4, PT, R17, RZ, PT ;  /* 0x000000ff1100720c */ /* 0x000fe20003f86270 */
[----:B------:R-:W-:Y:S02]  /*2170*/  @!P1 IMAD.MOV R18, RZ, RZ, -R18 ;  /* 0x000000ffff129224 */ /* 0x000fe400078e0a12 */
[--C-:B------:R-:W-:Y:S01]  /*2180*/  @!P3 IMAD.IADD R3, R3, 0x1, -R24.reuse ;  /* 0x000000010303b824 */ /* 0x100fe200078e0a18 */
[----:B------:R-:W-:Y:S01]  /*2190*/  ISETP.GT.U32.AND P1, PT, R24, R7, PT ;  /* 0x000000071800720c */ /* 0x000fe20003f24070 */
[----:B------:R-:W-:Y:S01]  /*21a0*/  @!P5 IMAD.IADD R15, R15, 0x1, -R24 ;  /* 0x000000010f0fd824 */ /* 0x000fe200078e0a18 */
[----:B------:R-:W-:Y:S01]  /*21b0*/  ISETP.GE.AND P3, PT, R13, RZ, PT ;  /* 0x000000ff0d00720c */ /* 0x000fe20003f66270 */
[----:B------:R-:W-:Y:S01]  /*21c0*/  IMAD.HI.U32 R12, R2, R4, RZ ;  /* 0x00000004020c7227 */ /* 0x000fe200078e00ff */
[----:B------:R-:W-:Y:S02]  /*21d0*/  STL [R1+0x7b8], R18 ;  /* 0x0007b81201007387 */ /* 0x000fe40000100800 */
[----:B------:R-:W-:Y:S01]  /*21e0*/  ISETP.GT.U32.AND P5, PT, R24, R15, PT ;  /* 0x0000000f1800720c */ /* 0x000fe20003fa4070 */
[----:B------:R-:W-:-:S02]  /*21f0*/  IMAD.MOV R10, RZ, RZ, -R10 ;  /* 0x000000ffff0a7224 */ /* 0x000fc400078e0a0a */
[----:B------:R-:W-:Y:S02]  /*2200*/  IMAD.MOV.U32 R13, RZ, RZ, R16 ;  /* 0x000000ffff0d7224 */ /* 0x000fe400078e0010 */
[----:B------:R-:W-:Y:S02]  /*2210*/  IMAD.MOV R12, RZ, RZ, -R12 ;  /* 0x000000ffff0c7224 */ /* 0x000fe400078e0a0c */
[----:B------:R-:W-:Y:S02]  /*2220*/  IMAD R14, R24, R10, R14 ;  /* 0x0000000a180e7224 */ /* 0x000fe400078e020e */
[----:B------:R-:W-:-:S04]  /*2230*/  IMAD.HI.U32 R10, R2, R13, RZ ;  /* 0x0000000d020a7227 */ /* 0x000fc800078e00ff */
[----:B------:R-:W-:Y:S01]  /*2240*/  @!P2 IMAD.MOV R11, RZ, RZ, -R11 ;  /* 0x000000ffff0ba224 */ /* 0x000fe200078e0a0b */
[C---:B------:R-:W-:Y:S01]  /*2250*/  ISETP.GT.U32.AND P2, PT, R24.reuse, R3, PT ;  /* 0x000000031800720c */ /* 0x040fe20003f44070 */
[C---:B------:R-:W-:Y:S02]  /*2260*/  IMAD R4, R24.reuse, R12, R4 ;  /* 0x0000000c18047224 */ /* 0x040fe400078e0204 */
[----:B------:R-:W-:Y:S01]  /*2270*/  @!P1 IMAD.IADD R7, R7, 0x1, -R24 ;  /* 0x0000000107079824 */ /* 0x000fe200078e0a18 */
[----:B------:R0:W-:Y:S01]  /*2280*/  STL [R1+0x778], R11 ;  /* 0x0007780b01007387 */ /* 0x0001e20000100800 */
[----:B------:R-:W-:Y:S01]  /*2290*/  IMAD.MOV R10, RZ, RZ, -R10 ;  /* 0x000000ffff0a7224 */ /* 0x000fe200078e0a0a */
[C---:B------:R-:W-:Y:S01]  /*22a0*/  ISETP.GT.U32.AND P1, PT, R24.reuse, R4, PT ;  /* 0x000000041800720c */ /* 0x040fe20003f24070 */
[----:B------:R-:W-:Y:S02]  /*22b0*/  @!P5 IMAD.IADD R15, R15, 0x1, -R24 ;  /* 0x000000010f0fd824 */ /* 0x000fe400078e0a18 */
[----:B------:R-:W-:-:S02]  /*22c0*/  IMAD R13, R24, R10, R13 ;  /* 0x0000000a180d7224 */ /* 0x000fc400078e020d */
[----:B------:R-:W-:Y:S01]  /*22d0*/  @!P0 IMAD.MOV R9, RZ, RZ, -R9 ;  /* 0x000000ffff098224 */ /* 0x000fe200078e0a09 */
[----:B------:R-:W-:Y:S01]  /*22e0*/  ISETP.GE.AND P0, PT, R0, RZ, PT ;  /* 0x000000ff0000720c */ /* 0x000fe20003f06270 */
[--C-:B------:R-:W-:Y:S01]  /*22f0*/  @!P2 IMAD.IADD R3, R3, 0x1, -R24.reuse ;  /* 0x000000010303a824 */ /* 0x100fe200078e0a18 */
[----:B------:R-:W-:Y:S01]  /*2300*/  ISETP.GT.U32.AND P5, PT, R24, R13, PT ;  /* 0x0000000d1800720c */ /* 0x000fe20003fa4070 */
[----:B0-----:R-:W-:Y:S01]  /*2310*/  IMAD.MOV.U32 R11, RZ, RZ, R7 ;  /* 0x000000ffff0b7224 */ /* 0x001fe200078e0007 */
[----:B------:R-:W-:Y:S01]  /*2320*/  ISETP.GE.AND P2, PT, R6, RZ, PT ;  /* 0x000000ff0600720c */ /* 0x000fe20003f46270 */
[----:B------:R0:W-:Y:S01]  /*2330*/  STL [R1+0x7a8], R9 ;  /* 0x0007a80901007387 */ /* 0x0001e20000100800 */
[C---:B------:R-:W-:Y:S01]  /*2340*/  IADD3 R0, R29.reuse, 0x1e8, RZ ;  /* 0x000001e81d007810 */ /* 0x040fe20007ffe0ff */
[----:B------:R-:W-:Y:S01]  /*2350*/  @!P6 IMAD.MOV R11, RZ, RZ, -R11 ;  /* 0x000000ffff0be224 */ /* 0x000fe200078e0a0b */
[----:B------:R-:W-:Y:S01]  /*2360*/  ISETP.GT.U32.AND P6, PT, R24, R14, PT ;  /* 0x0000000e1800720c */ /* 0x000fe20003fc4070 */
[--C-:B------:R-:W-:Y:S01]  /*2370*/  @!P1 IMAD.IADD R4, R4, 0x1, -R24.reuse ;  /* 0x0000000104049824 */ /* 0x100fe200078e0a18 */
[----:B------:R-:W-:Y:S01]  /*2380*/  IADD3 R6, R29, 0x1e7, RZ ;  /* 0x000001e71d067810 */ /* 0x000fe20007ffe0ff */
[----:B------:R-:W-:Y:S01]  /*2390*/  IMAD.MOV.U32 R10, RZ, RZ, R3 ;  /* 0x000000ffff0a7224 */ /* 0x000fe200078e0003 */
[----:B------:R-:W-:Y:S01]  /*23a0*/  ISETP.GE.AND P1, PT, R5, RZ, PT ;  /* 0x000000ff0500720c */ /* 0x000fe20003f26270 */
[----:B------:R1:W-:Y:S01]  /*23b0*/  STL [R1+0x7ac], R11 ;  /* 0x0007ac0b01007387 */ /* 0x0003e20000100800 */
[----:B------:R-:W-:Y:S01]  /*23c0*/  IABS R5, R6 ;  /* 0x0000000600057213 */ /* 0x000fe20000000000 */
[----:B------:R-:W-:Y:S01]  /*23d0*/  @!P5 IMAD.IADD R13, R13, 0x1, -R24 ;  /* 0x000000010d0dd824 */ /* 0x000fe200078e0a18 */
[----:B0-----:R-:W-:Y:S01]  /*23e0*/  IABS R9, R0 ;  /* 0x0000000000097213 */ /* 0x001fe20000000000 */
[----:B------:R-:W-:-:S02]  /*23f0*/  @!P4 IMAD.MOV R10, RZ, RZ, -R10 ;  /* 0x000000ffff0ac224 */ /* 0x000fc400078e0a0a */
[----:B------:R-:W-:Y:S01]  /*2400*/  IMAD.MOV.U32 R3, RZ, RZ, R5 ;  /* 0x000000ffff037224 */ /* 0x000fe200078e0005 */
[----:B------:R-:W-:Y:S01]  /*2410*/  ISETP.GT.U32.AND P4, PT, R24, R13, PT ;  /* 0x0000000d1800720c */ /* 0x000fe20003f84070 */
[----:B------:R-:W-:Y:S01]  /*2420*/  @!P6 IMAD.IADD R14, R14, 0x1, -R24 ;  /* 0x000000010e0ee824 */ /* 0x000fe200078e0a18 */
[----:B------:R-:W-:Y:S01]  /*2430*/  ISETP.GT.U32.AND P6, PT, R24, R4, PT ;  /* 0x000000041800720c */ /* 0x000fe20003fc4070 */
[----:B------:R-:W-:Y:S01]  /*2440*/  IMAD.HI.U32 R7, R2, R9, RZ ;  /* 0x0000000902077227 */ /* 0x000fe200078e00ff */
[----:B-1----:R-:W-:Y:S01]  /*2450*/  IADD3 R11, R29, 0x1e6, RZ ;  /* 0x000001e61d0b7810 */ /* 0x002fe20007ffe0ff */
[----:B------:R0:W-:Y:S01]  /*2460*/  STL [R1+0x7b0], R10 ;  /* 0x0007b00a01007387 */ /* 0x0001e20000100800 */
[----:B------:R-:W-:Y:S01]  /*2470*/  ISETP.GT.U32.AND P5, PT, R24, R14, PT ;  /* 0x0000000e1800720c */ /* 0x000fe20003fa4070 */
[----:B------:R-:W-:Y:S01]  /*2480*/  IMAD.MOV R7, RZ, RZ, -R7 ;  /* 0x000000ffff077224 */ /* 0x000fe200078e0a07 */
[----:B------:R-:W-:Y:S01]  /*2490*/  IABS R12, R11 ;  /* 0x0000000b000c7213 */ /* 0x000fe20000000000 */
[----:B------:R-:W-:-:S04]  /*24a0*/  IMAD.HI.U32 R5, R2, R3, RZ ;  /* 0x0000000302057227 */ /* 0x000fc800078e00ff */
[----:B------:R-:W-:Y:S02]  /*24b0*/  IMAD R9, R24, R7, R9 ;  /* 0x0000000718097224 */ /* 0x000fe400078e0209 */
[----:B------:R-:W-:Y:S01]  /*24c0*/  IMAD.MOV R5, RZ, RZ, -R5 ;  /* 0x000000ffff057224 */ /* 0x000fe200078e0a05 */
[----:B0-----:R-:W-:Y:S01]  /*24d0*/  IADD3 R10, R29, 0x1e5, RZ ;  /* 0x000001e51d0a7810 */ /* 0x001fe20007ffe0ff */
[--C-:B------:R-:W-:Y:S01]  /*24e0*/  @!P6 IMAD.IADD R4, R4, 0x1, -R24.reuse ;  /* 0x000000010404e824 */ /* 0x100fe200078e0a18 */
[C---:B------:R-:W-:Y:S01]  /*24f0*/  ISETP.GT.U32.AND P6, PT, R24.reuse, R9, PT ;  /* 0x000000091800720c */ /* 0x040fe20003fc4070 */
[----:B------:R-:W-:Y:S01]  /*2500*/  IMAD R3, R24, R5, R3 ;  /* 0x0000000518037224 */ /* 0x000fe200078e0203 */
[----:B------:R-:W-:Y:S01]  /*2510*/  IABS R17, R10 ;  /* 0x0000000a00117213 */ /* 0x000fe20000000000 */
[----:B------:R-:W-:Y:S02]  /*2520*/  @!P4 IMAD.IADD R13, R13, 0x1, -R24 ;  /* 0x000000010d0dc824 */ /* 0x000fe400078e0a18 */
[----:B------:R-:W-:Y:S01]  /*2530*/  IMAD.HI.U32 R5, R2, R12, RZ ;  /* 0x0000000c02057227 */ /* 0x000fe200078e00ff */
[----:B------:R-:W-:-:S03]  /*2540*/  ISETP.GT.U32.AND P4, PT, R24, R3, PT ;  /* 0x000000031800720c */ /* 0x000fc60003f84070 */
[----:B------:R-:W-:Y:S01]  /*2550*/  @!P5 IMAD.IADD R14, R14, 0x1, -R24 ;  /* 0x000000010e0ed824 */ /* 0x000fe200078e0a18 */
[----:B------:R-:W-:Y:S01]  /*2560*/  ISETP.GE.AND P5, PT, R0, RZ, PT ;  /* 0x000000ff0000720c */ /* 0x000fe20003fa6270 */
[----:B------:R-:W-:Y:S01]  /*2570*/  IMAD.HI.U32 R7, R2, R17, RZ ;  /* 0x0000001102077227 */ /* 0x000fe200078e00ff */
[----:B------:R-:W-:-:S03]  /*2580*/  IADD3 R0, R29, 0x1e4, RZ ;  /* 0x000001e41d007810 */ /* 0x000fc60007ffe0ff */
[--C-:B------:R-:W-:Y:S01]  /*2590*/  @!P6 IMAD.IADD R9, R9, 0x1, -R24.reuse ;  /* 0x000000010909e824 */ /* 0x100fe200078e0a18 */
[----:B------:R-:W-:Y:S01]  /*25a0*/  ISETP.GE.AND P6, PT, R6, RZ, PT ;  /* 0x000000ff0600720c */ /* 0x000fe20003fc6270 */
[----:B------:R-:W-:Y:S01]  /*25b0*/  IMAD.MOV R5, RZ, RZ, -R5 ;  /* 0x000000ffff057224 */ /* 0x000fe200078e0a05 */
[----:B------:R-:W-:Y:S01]  /*25c0*/  IADD3 R6, R29, 0x1e3, RZ ;  /* 0x000001e31d067810 */ /* 0x000fe20007ffe0ff */
[----:B------:R-:W-:Y:S02]  /*25d0*/  @!P4 IMAD.IADD R3, R3, 0x1, -R24 ;  /* 0x000000010303c824 */ /* 0x000fe400078e0a18 */
[----:B------:R-:W-:Y:S01]  /*25e0*/  @!P3 IMAD.MOV R15, RZ, RZ, -R15 ;  /* 0x000000ffff0fb224 */ /* 0x000fe200078e0a0f */
[C---:B------:R-:W-:Y:S01]  /*25f0*/  ISETP.GT.U32.AND P3, PT, R24.reuse, R9, PT ;  /* 0x000000091800720c */ /* 0x040fe20003f64070 */
[----:B------:R-:W-:Y:S01]  /*2600*/  IMAD.MOV R7, RZ, RZ, -R7 ;  /* 0x000000ffff077224 */ /* 0x000fe200078e0a07 */
[C---:B------:R-:W-:Y:S01]  /*2610*/  ISETP.GT.U32.AND P4, PT, R24.reuse, R3, PT ;  /* 0x000000031800720c */ /* 0x040fe20003f84070 */
[C---:B------:R-:W-:Y:S01]  /*2620*/  IMAD R12, R24.reuse, R5, R12 ;  /* 0x00000005180c7224 */ /* 0x040fe200078e020c */
[----:B------:R-:W-:Y:S01]  /*2630*/  IABS R5, R0 ;  /* 0x0000000000057213 */ /* 0x000fe20000000000 */
[----:B------:R-:W-:Y:S01]  /*2640*/  IMAD.MOV.U32 R16, RZ, RZ, R4 ;  /* 0x000000ffff107224 */ /* 0x000fe200078e0004 */
[----:B------:R0:W-:Y:S01]  /*2650*/  STL [R1+0x788], R15 ;  /* 0x0007880f01007387 */ /* 0x0001e20000100800 */
[----:B------:R-:W-:Y:S01]  /*2660*/  IMAD R17, R24, R7, R17 ;  /* 0x0000000718117224 */ /* 0x000fe200078e0211 */
[----:B------:R-:W-:Y:S01]  /*2670*/  IABS R7, R6 ;  /* 0x0000000600077213 */ /* 0x000fe20000000000 */
[----:B------:R-:W-:-:S04]  /*2680*/  IMAD.HI.U32 R4, R2, R5, RZ ;  /* 0x0000000502047227 */ /* 0x000fc800078e00ff */
[----:B------:R-:W-:Y:S01]  /*2690*/  @!P0 IMAD.MOV R16, RZ, RZ, -R16 ;  /* 0x000000ffff108224 */ /* 0x000fe200078e0a10 */
[C---:B------:R-:W-:Y:S01]  /*26a0*/  ISETP.GT.U32.AND P0, PT, R24.reuse, R12, PT ;  /* 0x0000000c1800720c */ /* 0x040fe20003f04070 */
[----:B------:R-:W-:Y:S01]  /*26b0*/  @!P2 IMAD.MOV R14, RZ, RZ, -R14 ;  /* 0x000000ffff0ea224 */ /* 0x000fe200078e0a0e */
[----:B------:R-:W-:Y:S01]  /*26c0*/  ISETP.GT.U32.AND P2, PT, R24, R17, PT ;  /* 0x000000111800720c */ /* 0x000fe20003f44070 */
[----:B0-----:R-:W-:Y:S01]  /*26d0*/  IMAD.MOV.U32 R15, RZ, RZ, R13 ;  /* 0x000000ffff0f7224 */ /* 0x001fe200078e000d */
[----:B------:R-:W-:Y:S01]  /*26e0*/  STL [R1+0x7a4], R16 ;  /* 0x0007a41001007387 */ /* 0x000fe20000100800 */
[----:B------:R-:W-:-:S03]  /*26f0*/  IMAD.HI.U32 R13, R2, R7, RZ ;  /* 0x00000007020d7227 */ /* 0x000fc600078e00ff */
[----:B------:R0:W-:Y:S01]  /*2700*/  STL [R1+0x790], R14 ;  /* 0x0007900e01007387 */ /* 0x0001e20000100800 */
[----:B------:R-:W-:Y:S01]  /*2710*/  @!P1 IMAD.MOV R15, RZ, RZ, -R15 ;  /* 0x000000ffff0f9224 */ /* 0x000fe200078e0a0f */
[----:B------:R-:W-:Y:S01]  /*2720*/  ISETP.GE.AND P1, PT, R11, RZ, PT ;  /* 0x000000ff0b00720c */ /* 0x000fe20003f26270 */
[----:B------:R-:W-:Y:S01]  /*2730*/  @!P3 IMAD.IADD R9, R9, 0x1, -R24 ;  /* 0x000000010909b824 */ /* 0x000fe200078e0a18 */
[----:B------:R-:W-:Y:S01]  /*2740*/  ISETP.GE.AND P3, PT, R10, RZ, PT ;  /* 0x000000ff0a00720c */ /* 0x000fe20003f66270 */
[----:B------:R-:W-:Y:S01]  /*2750*/  IMAD.MOV R4, RZ, RZ, -R4 ;  /* 0x000000ffff047224 */ /* 0x000fe200078e0a04 */
[----:B------:R1:W-:Y:S01]  /*2760*/  STL [R1+0x7a0], R15 ;  /* 0x0007a00f01007387 */ /* 0x0003e20000100800 */
[----:B------:R-:W-:Y:S02]  /*2770*/  IMAD.MOV R13, RZ, RZ, -R13 ;  /* 0x000000ffff0d7224 */ /* 0x000fe400078e0a0d */
[----:B------:R-:W-:Y:S01]  /*2780*/  @!P4 IMAD.IADD R3, R3, 0x1, -R24 ;  /* 0x000000010303c824 */ /* 0x000fe200078e0a18 */
[----:B------:R-:W-:Y:S01]  /*2790*/  ISETP.GE.AND P4, PT, R0, RZ, PT ;  /* 0x000000ff0000720c */ /* 0x000fe20003f86270 */
[C---:B------:R-:W-:Y:S01]  /*27a0*/  IMAD R5, R24.reuse, R4, R5 ;  /* 0x0000000418057224 */ /* 0x040fe200078e0205 */
[C---:B------:R-:W-:Y:S01]  /*27b0*/  IADD3 R0, R29.reuse, 0x1e2, RZ ;  /* 0x000001e21d007810 */ /* 0x040fe20007ffe0ff */
[----:B------:R-:W-:Y:S01]  /*27c0*/  IMAD R7, R24, R13, R7 ;  /* 0x0000000d18077224 */ /* 0x000fe200078e0207 */
[----:B------:R-:W-:Y:S01]  /*27d0*/  IADD3 R4, R29, 0x1e1, RZ ;  /* 0x000001e11d047810 */ /* 0x000fe20007ffe0ff */
[----:B0-----:R-:W-:-:S02]  /*27e0*/  IMAD.MOV.U32 R14, RZ, RZ, R3 ;  /* 0x000000ffff0e7224 */ /* 0x001fc400078e0003 */
[----:B-1----:R-:W-:Y:S01]  /*27f0*/  IMAD.MOV.U32 R15, RZ, RZ, R9 ;  /* 0x000000ffff0f7224 */ /* 0x002fe200078e0009 */
[----:B------:R-:W-:Y:S01]  /*2800*/  IABS R9, R0 ;  /* 0x0000000000097213 */ /* 0x000fe20000000000 */
[----:B------:R-:W-:Y:S01]  /*2810*/  @!P2 IMAD.IADD R17, R17, 0x1, -R24 ;  /* 0x000000011111a824 */ /* 0x000fe200078e0a18 */
[----:B------:R-:W-:Y:S01]  /*2820*/  IABS R3, R4 ;  /* 0x0000000400037213 */ /* 0x000fe20000000000 */
[----:B------:R-:W-:Y:S01]  /*2830*/  @!P5 IMAD.MOV R15, RZ, RZ, -R15 ;  /* 0x000000ffff0fd224 */ /* 0x000fe200078e0a0f */
[C---:B------:R-:W-:Y:S01]  /*2840*/  ISETP.GT.U32.AND P5, PT, R24.reuse, R5, PT ;  /* 0x000000051800720c */ /* 0x040fe20003fa4070 */
[----:B------:R-:W-:Y:S01]  /*2850*/  @!P6 IMAD.MOV R14, RZ, RZ, -R14 ;  /* 0x000000ffff0ee224 */ /* 0x000fe200078e0a0e */
[----:B------:R-:W-:Y:S01]  /*2860*/  ISETP.GT.U32.AND P6, PT, R24, R7, PT ;  /* 0x000000071800720c */ /* 0x000fe20003fc4070 */
[----:B------:R-:W-:Y:S01]  /*2870*/  @!P0 IMAD.IADD R12, R12, 0x1, -R24 ;  /* 0x000000010c0c8824 */ /* 0x000fe200078e0a18 */
[----:B------:R-:W-:Y:S01]  /*2880*/  ISETP.GT.U32.AND P2, PT, R24, R17, PT ;  /* 0x000000111800720c */ /* 0x000fe20003f44070 */
[----:B------:R-:W-:Y:S01]  /*2890*/  IMAD.HI.U32 R10, R2, R9, RZ ;  /* 0x00000009020a7227 */ /* 0x000fe200078e00ff */
[----:B------:R-:W-:Y:S02]  /*28a0*/  STL [R1+0x794], R15 ;  /* 0x0007940f01007387 */ /* 0x000fe40000100800 */
[----:B------:R-:W-:Y:S01]  /*28b0*/  ISETP.GT.U32.AND P0, PT, R24, R12, PT ;  /* 0x0000000c1800720c */ /* 0x000fe20003f04070 */
[----:B------:R-:W-:Y:S01]  /*28c0*/  IMAD.MOV R10, RZ, RZ, -R10 ;  /* 0x000000ffff0a7224 */ /* 0x000fe200078e0a0a */
[----:B------:R0:W-:Y:S03]  /*28d0*/  STL [R1+0x79c], R14 ;  /* 0x00079c0e01007387 */ /* 0x0001e60000100800 */
[----:B------:R-:W-:-:S02]  /*28e0*/  @!P5 IMAD.IADD R5, R5, 0x1, -R24 ;  /* 0x000000010505d824 */ /* 0x000fc400078e0a18 */
[--C-:B------:R-:W-:Y:S02]  /*28f0*/  @!P6 IMAD.IADD R7, R7, 0x1, -R24.reuse ;  /* 0x000000010707e824 */ /* 0x100fe400078e0a18 */
[----:B------:R-:W-:Y:S01]  /*2900*/  @!P2 IMAD.IADD R17, R17, 0x1, -R24 ;  /* 0x000000011111a824 */ /* 0x000fe200078e0a18 */
[C---:B------:R-:W-:Y:S01]  /*2910*/  ISETP.GT.U32.AND P5, PT, R24.reuse, R5, PT ;  /* 0x000000051800720c */ /* 0x040fe20003fa4070 */
[----:B------:R-:W-:Y:S01]  /*2920*/  IMAD R9, R24, R10, R9 ;  /* 0x0000000a18097224 */ /* 0x000fe200078e0209 */
[----:B------:R-:W-:Y:S01]  /*2930*/  ISETP.GE.AND P2, PT, R0, RZ, PT ;  /* 0x000000ff0000720c */ /* 0x000fe20003f46270 */
[----:B------:R-:W-:Y:S01]  /*2940*/  IMAD.HI.U32 R0, R2, R3, RZ ;  /* 0x0000000302007227 */ /* 0x000fe200078e00ff */
[----:B------:R-:W-:Y:S02]  /*2950*/  ISETP.GT.U32.AND P6, PT, R24, R7, PT ;  /* 0x000000071800720c */ /* 0x000fe40003fc4070 */
[----:B------:R-:W-:Y:S01]  /*2960*/  IADD3 R10, R29, 0x1df, RZ ;  /* 0x000001df1d0a7810 */ /* 0x000fe20007ffe0ff */
[----:B------:R-:W-:-:S02]  /*2970*/  IMAD.MOV R0, RZ, RZ, -R0 ;  /* 0x000000ffff007224 */ /* 0x000fc400078e0a00 */
[--C-:B------:R-:W-:Y:S01]  /*2980*/  @!P0 IMAD.IADD R12, R12, 0x1, -R24.reuse ;  /* 0x000000010c0c8824 */ /* 0x100fe200078e0a18 */
[----:B------:R-:W-:Y:S01]  /*2990*/  ISETP.GE.AND P0, PT, R6, RZ, PT ;  /* 0x000000ff0600720c */ /* 0x000fe20003f06270 */
[C---:B------:R-:W-:Y:S01]  /*29a0*/  IMAD R3, R24.reuse, R0, R3 ;  /* 0x0000000018037224 */ /* 0x040fe200078e0203 */
[----:B------:R-:W-:Y:S01]  /*29b0*/  IADD3 R6, R29, 0x1e0, RZ ;  /* 0x000001e01d067810 */ /* 0x000fe20007ffe0ff */
[----:B------:R-:W-:Y:S01]  /*29c0*/  @!P5 IMAD.IADD R5, R5, 0x1, -R24 ;  /* 0x000000010505d824 */ /* 0x000fe200078e0a18 */
[C---:B------:R-:W-:Y:S01]  /*29d0*/  ISETP.GT.U32.AND P5, PT, R24.reuse, R9, PT ;  /* 0x000000091800720c */ /* 0x040fe20003fa4070 */
[----:B------:R-:W-:Y:S01]  /*29e0*/  IMAD.MOV.U32 R13, RZ, RZ, R12 ;  /* 0x000000ffff0d7224 */ /* 0x000fe200078e000c */
[----:B------:R-:W-:Y:S01]  /*29f0*/  IABS R11, R6 ;  /* 0x00000006000b7213 */ /* 0x000fe20000000000 */
[----:B------:R-:W-:Y:S01]  /*2a00*/  @!P6 IMAD.IADD R7, R7, 0x1, -R24 ;  /* 0x000000010707e824 */ /* 0x000fe200078e0a18 */
[----:B------:R-:W-:Y:S01]  /*2a10*/  ISETP.GT.U32.AND P6, PT, R24, R3, PT ;  /* 0x000000031800720c */ /* 0x000fe20003fc4070 */
[----:B------:R-:W-:Y:S01]  /*2a20*/  @!P1 IMAD.MOV R13, RZ, RZ, -R13 ;  /* 0x000000ffff0d9224 */ /* 0x000fe200078e0a0d */
[----:B0-----:R-:W-:Y:S01]  /*2a30*/  IABS R14, R10 ;  /* 0x0000000a000e7213 */ /* 0x001fe20000000000 */
[----:B------:R-:W-:Y:S01]  /*2a40*/  IMAD.HI.U32 R0, R2, R11, RZ ;  /* 0x0000000b02007227 */ /* 0x000fe200078e00ff */
[----:B------:R-:W-:-:S02]  /*2a50*/  ISETP.GE.AND P1, PT, R4, RZ, PT ;  /* 0x000000ff0400720c */ /* 0x000fc40003f26270 */
[----:B------:R-:W-:Y:S01]  /*2a60*/  IADD3 R4, R29, 0x1dd, RZ ;  /* 0x000001dd1d047810 */ /* 0x000fe20007ffe0ff */
[----:B------:R-:W-:Y:S01]  /*2a70*/  IMAD.MOV R0, RZ, RZ, -R0 ;  /* 0x000000ffff007224 */ /* 0x000fe200078e0a00 */
[----:B------:R0:W-:Y:S01]  /*2a80*/  STL [R1+0x798], R13 ;  /* 0x0007980d01007387 */ /* 0x0001e20000100800 */
[----:B------:R-:W-:Y:S01]  /*2a90*/  @!P5 IMAD.IADD R9, R9, 0x1, -R24 ;  /* 0x000000010909d824 */ /* 0x000fe200078e0a18 */
[----:B------:R-:W-:Y:S01]  /*2aa0*/  IADD3 R12, R29, 0x1de, RZ ;  /* 0x000001de1d0c7810 */ /* 0x000fe20007ffe0ff */
[----:B------:R-:W-:-:S03]  /*2ab0*/  IMAD.HI.U32 R18, R2, R14, RZ ;  /* 0x0000000e02127227 */ /* 0x000fc600078e00ff */
[----:B------:R-:W-:Y:S01]  /*2ac0*/  IABS R16, R12 ;  /* 0x0000000c00107213 */ /* 0x000fe20000000000 */
[----:B------:R-:W-:Y:S01]  /*2ad0*/  @!P6 IMAD.IADD R3, R3, 0x1, -R24 ;  /* 0x000000010303e824 */ /* 0x000fe200078e0a18 */
[C---:B------:R-:W-:Y:S01]  /*2ae0*/  ISETP.GT.U32.AND P6, PT, R24.reuse, R9, PT ;  /* 0x000000091800720c */ /* 0x040fe20003fc4070 */
[----:B------:R-:W-:Y:S01]  /*2af0*/  IMAD R11, R24, R0, R11 ;  /* 0x00000000180b7224 */ /* 0x000fe200078e020b */
[----:B0-----:R-:W-:Y:S01]  /*2b00*/  IABS R13, R4 ;  /* 0x00000004000d7213 */ /* 0x001fe20000000000 */
[----:B------:R-:W-:Y:S01]  /*2b10*/  IMAD.MOV R18, RZ, RZ, -R18 ;  /* 0x000000ffff127224 */ /* 0x000fe200078e0a12 */
[----:B------:R-:W-:Y:S01]  /*2b20*/  IADD3 R0, R29, 0x1dc, RZ ;  /* 0x000001dc1d007810 */ /* 0x000fe20007ffe0ff */
[----:B------:R-:W-:Y:S01]  /*2b30*/  @!P3 IMAD.MOV R17, RZ, RZ, -R17 ;  /* 0x000000ffff11b224 */ /* 0x000fe200078e0a11 */
[----:B------:R-:W-:Y:S01]  /*2b40*/  ISETP.GE.AND P3, PT, R6, RZ, PT ;  /* 0x000000ff0600720c */ /* 0x000fe20003f66270 */
[C---:B------:R-:W-:Y:S01]  /*2b50*/  IMAD R6, R24.reuse, R18, R14 ;  /* 0x0000001218067224 */ /* 0x040fe200078e020e */
[----:B------:R-:W-:Y:S01]  /*2b60*/  ISETP.GT.U32.AND P5, PT, R24, R11, PT ;  /* 0x0000000b1800720c */ /* 0x000fe20003fa4070 */
[----:B------:R-:W-:Y:S01]  /*2b70*/  IMAD.HI.U32 R15, R2, R16, RZ ;  /* 0x00000010020f7227 */ /* 0x000fe200078e00ff */
[----:B------:R0:W-:Y:S01]  /*2b80*/  STL [R1+0x78c], R17 ;  /* 0x00078c1101007387 */ /* 0x0001e20000100800 */
[----:B------:R-:W-:-:S02]  /*2b90*/  IABS R14, R0 ;  /* 0x00000000000e7213 */ /* 0x000fc40000000000 */
[----:B------:R-:W-:Y:S01]  /*2ba0*/  @!P6 IMAD.IADD R9, R9, 0x1, -R24 ;  /* 0x000000010909e824 */ /* 0x000fe200078e0a18 */
[----:B------:R-:W-:Y:S01]  /*2bb0*/  ISETP.GT.U32.AND P6, PT, R24, R6, PT ;  /* 0x000000061800720c */ /* 0x000fe20003fc4070 */
[----:B------:R-:W-:-:S04]  /*2bc0*/  IMAD.MOV R15, RZ, RZ, -R15 ;  /* 0x000000ffff0f7224 */ /* 0x000fc800078e0a0f */
[----:B------:R-:W-:Y:S02]  /*2bd0*/  IMAD R16, R24, R15, R16 ;  /* 0x0000000f18107224 */ /* 0x000fe400078e0210 */
[----:B0-----:R-:W-:Y:S02]  /*2be0*/  IMAD.MOV.U32 R17, RZ, RZ, R5 ;  /* 0x000000ffff117224 */ /* 0x001fe400078e0005 */
[----:B------:R-:W-:-:S04]  /*2bf0*/  IMAD.HI.U32 R5, R2, R13, RZ ;  /* 0x0000000d02057227 */ /* 0x000fc800078e00ff */
[----:B------:R-:W-:Y:S01]  /*2c00*/  @!P4 IMAD.MOV R17, RZ, RZ, -R17 ;  /* 0x000000ffff11c224 */ /* 0x000fe200078e0a11 */
[C---:B------:R-:W-:Y:S01]  /*2c10*/  ISETP.GT.U32.AND P4, PT, R24.reuse, R3, PT ;  /* 0x000000031800720c */ /* 0x040fe20003f84070 */
[----:B------:R-:W-:Y:S02]  /*2c20*/  IMAD.MOV R5, RZ, RZ, -R5 ;  /* 0x000000ffff057224 */ /* 0x000fe400078e0a05 */
[--C-:B------:R-:W-:Y:S01]  /*2c30*/  @!P5 IMAD.IADD R11, R11, 0x1, -R24.reuse ;  /* 0x000000010b0bd824 */ /* 0x100fe200078e0a18 */
[----:B------:R0:W-:Y:S01]  /*2c40*/  STL [R1+0x784], R17 ;  /* 0x0007841101007387 */ /* 0x0001e20000100800 */
[----:B------:R-:W-:Y:S02]  /*2c50*/  IMAD R13, R24, R5, R13 ;  /* 0x00000005180d7224 */ /* 0x000fe400078e020d */
[----:B------:R-:W-:Y:S01]  /*2c60*/  @!P6 IMAD.IADD R6, R6, 0x1, -R24 ;  /* 0x000000010606e824 */ /* 0x000fe200078e0a18 */
[C---:B------:R-:W-:Y:S01]  /*2c70*/  ISETP.GT.U32.AND P5, PT, R24.reuse, R11, PT ;  /* 0x0000000b1800720c */ /* 0x040fe20003fa4070 */
[----:B------:R-:W-:Y:S01]  /*2c80*/  IMAD.MOV.U32 R15, RZ, RZ, R9 ;  /* 0x000000ffff0f7224 */ /* 0x000fe200078e0009 */
[----:B------:R-:W-:-:S03]  /*2c90*/  ISETP.GT.U32.AND P6, PT, R24, R13, PT ;  /* 0x0000000d1800720c */ /* 0x000fc60003fc4070 */
[----:B------:R-:W-:Y:S01]  /*2ca0*/  @!P4 IMAD.IADD R3, R3, 0x1, -R24 ;  /* 0x000000010303c824 */ /* 0x000fe200078e0a18 */
[----:B------:R-:W-:Y:S01]  /*2cb0*/  ISETP.GE.AND P4, PT, R12, RZ, PT ;  /* 0x000000ff0c00720c */ /* 0x000fe20003f86270 */
[----:B0-----:R-:W-:Y:S02]  /*2cc0*/  IMAD.MOV.U32 R17, RZ, RZ, R7 ;  /* 0x000000ffff117224 */ /* 0x001fe400078e0007 */
[----:B------:R-:W-:-:S04]  /*2cd0*/  IMAD.HI.U32 R7, R2, R14, RZ ;  /* 0x0000000e02077227 */ /* 0x000fc800078e00ff */
[----:B------:R-:W-:Y:S02]  /*2ce0*/  IMAD.MOV R7, RZ, RZ, -R7 ;  /* 0x000000ffff077224 */ /* 0x000fe400078e0a07 */
[----:B------:R-:W-:Y:S02]  /*2cf0*/  IMAD.MOV.U32 R9, RZ, RZ, R3 ;  /* 0x000000ffff097224 */ /* 0x000fe400078e0003 */
[----:B------:R-:W-:Y:S01]  /*2d00*/  IMAD R5, R24, R7, R14 ;  /* 0x0000000718057224 */ /* 0x000fe200078e020e */
[----:B------:R-:W-:Y:S01]  /*2d10*/  IADD3 R14, R29, 0x1db, RZ ;  /* 0x000001db1d0e7810 */ /* 0x000fe20007ffe0ff */
[--C-:B------:R-:W-:Y:S01]  /*2d20*/  @!P5 IMAD.IADD R11, R11, 0x1, -R24.reuse ;  /* 0x000000010b0bd824 */ /* 0x100fe200078e0a18 */
[----:B------:R-:W-:Y:S01]  /*2d30*/  ISETP.GE.AND P5, PT, R4, RZ, PT ;  /* 0x000000ff0400720c */ /* 0x000fe20003fa6270 */
[----:B------:R-:W-:Y:S01]  /*2d40*/  @!P2 IMAD.MOV R15, RZ, RZ, -R15 ;  /* 0x000000ffff0fa224 */ /* 0x000fe200078e0a0f */
[C---:B------:R-:W-:Y:S01]  /*2d50*/  ISETP.GT.U32.AND P2, PT, R24.reuse, R16, PT ;  /* 0x000000101800720c */ /* 0x040fe20003f44070 */
[----:B------:R-:W-:Y:S01]  /*2d60*/  @!P1 IMAD.MOV R9, RZ, RZ, -R9 ;  /* 0x000000ffff099224 */ /* 0x000fe200078e0a09 */
[----:B------:R-:W-:Y:S01]  /*2d70*/  IABS R4, R14 ;  /* 0x0000000e00047213 */ /* 0x000fe20000000000 */
[----:B------:R-:W-:Y:S01]  /*2d80*/  @!P6 IMAD.IADD R13, R13, 0x1, -R24 ;  /* 0x000000010d0de824 */ /* 0x000fe200078e0a18 */
[----:B------:R-:W-:Y:S01]  /*2d90*/  ISETP.GT.U32.AND P1, PT, R24, R6, PT ;  /* 0x000000061800720c */ /* 0x000fe20003f24070 */
[----:B------:R-:W-:Y:S01]  /*2da0*/  @!P0 IMAD.MOV R17, RZ, RZ, -R17 ;  /* 0x000000ffff118224 */ /* 0x000fe200078e0a11 */
[----:B------:R-:W-:Y:S01]  /*2db0*/  IADD3 R7, R29, 0x1d9, RZ ;  /* 0x000001d91d077810 */ /* 0x000fe20007ffe0ff */
[----:B------:R-:W-:Y:S01]  /*2dc0*/  IMAD.HI.U32 R3, R2, R4, RZ ;  /* 0x0000000402037227 */ /* 0x000fe200078e00ff */
[----:B------:R-:W-:-:S02]  /*2dd0*/  ISETP.GT.U32.AND P6, PT, R24, R13, PT ;  /* 0x0000000d1800720c */ /* 0x000fc40003fc4070 */
[----:B------:R-:W-:Y:S01]  /*2de0*/  STL [R1+0x780], R17 ;  /* 0x0007801101007387 */ /* 0x000fe20000100800 */
[----:B------:R-:W-:Y:S01]  /*2df0*/  IMAD.MOV R3, RZ, RZ, -R3 ;  /* 0x000000ffff037224 */ /* 0x000fe200078e0a03 */
[----:B------:R-:W-:Y:S01]  /*2e00*/  IABS R12, R7 ;  /* 0x00000007000c7213 */ /* 0x000fe20000000000 */
[----:B------:R-:W-:Y:S01]  /*2e10*/  @!P2 IMAD.IADD R16, R16, 0x1, -R24 ;  /* 0x000000011010a824 */ /* 0x000fe200078e0a18 */
[----:B------:R0:W-:Y:S01]  /*2e20*/  STL [R1+0x77c], R15 ;  /* 0x00077c0f01007387 */ /* 0x0001e20000100800 */
[----:B------:R-:W-:Y:S01]  /*2e30*/  IMAD R4, R24, R3, R4 ;  /* 0x0000000318047224 */ /* 0x000fe200078e0204 */
[----:B------:R-:W-:Y:S01]  /*2e40*/  ISETP.GE.AND P0, PT, R10, RZ, PT ;  /* 0x000000ff0a00720c */ /* 0x000fe20003f06270 */
[--C-:B------:R-:W-:Y:S01]  /*2e50*/  @!P1 IMAD.IADD R6, R6, 0x1, -R24.reuse ;  /* 0x0000000106069824 */ /* 0x100fe200078e0a18 */
[----:B------:R-:W-:Y:S01]  /*2e60*/  ISETP.GT.U32.AND P1, PT, R24, R5, PT ;  /* 0x000000051800720c */ /* 0x000fe20003f24070 */
[----:B------:R-:W-:Y:S01]  /*2e70*/  IMAD.HI.U32 R3, R2, R12, RZ ;  /* 0x0000000c02037227 */ /* 0x000fe200078e00ff */
[C---:B------:R-:W-:Y:S01]  /*2e80*/  ISETP.GT.U32.AND P2, PT, R24.reuse, R16, PT ;  /* 0x000000101800720c */ /* 0x040fe20003f44070 */
[----:B------:R1:W-:Y:S01]  /*2e90*/  STL [R1+0x774], R9 ;  /* 0x0007740901007387 */ /* 0x0003e20000100800 */
[----:B------:R-:W-:Y:S01]  /*2ea0*/  IADD3 R10, R29, 0x1d8, RZ ;  /* 0x000001d81d0a7810 */ /* 0x000fe20007ffe0ff */
[----:B------:R-:W-:Y:S01]  /*2eb0*/  @!P6 IMAD.IADD R13, R13, 0x1, -R24 ;  /* 0x000000010d0de824 */ /* 0x000fe200078e0a18 */
[C---:B0-----:R-:W-:Y:S01]  /*2ec0*/  IADD3 R15, R29.reuse, 0x1da, RZ ;  /* 0x000001da1d0f7810 */ /* 0x041fe20007ffe0ff */
[----:B------:R-:W-:Y:S01]  /*2ed0*/  IMAD.MOV R3, RZ, RZ, -R3 ;  /* 0x000000ffff037224 */ /* 0x000fe200078e0a03 */
[C---:B------:R-:W-:Y:S01]  /*2ee0*/  ISETP.GT.U32.AND P6, PT, R24.reuse, R4, PT ;  /* 0x000000041800720c */ /* 0x040fe20003fc4070 */
[----:B------:R-:W-:Y:S01]  /*2ef0*/  IMAD.MOV.U32 R20, RZ, RZ, R11 ;  /* 0x000000ffff147224 */ /* 0x000fe200078e000b */
[----:B------:R-:W-:Y:S01]  /*2f00*/  IABS R17, R15 ;  /* 0x0000000f00117213 */ /* 0x000fe20000000000 */
[----:B------:R-:W-:Y:S01]  /*2f10*/  IMAD R12, R24, R3, R12 ;  /* 0x00000003180c7224 */ /* 0x000fe200078e020c */
[----:B------:R-:W-:Y:S01]  /*2f20*/  IADD3 R3, R29, 0x1d7, RZ ;  /* 0x000001d71d037810 */ /* 0x000fe20007ffe0ff */
[----:B------:R-:W-:Y:S01]  /*2f30*/  @!P1 IMAD.IADD R5, R5, 0x1, -R24 ;  /* 0x0000000105059824 */ /* 0x000fe200078e0a18 */
[----:B-1----:R-:W-:Y:S01]  /*2f40*/  IABS R9, R10 ;  /* 0x0000000a00097213 */ /* 0x002fe20000000000 */
[----:B------:R-:W-:Y:S01]  /*2f50*/  IMAD.HI.U32 R18, R2, R17, RZ ;  /* 0x0000001102127227 */ /* 0x000fe200078e00ff */
[----:B------:R-:W-:-:S02]  /*2f60*/  ISETP.GE.AND P1, PT, R14, RZ, PT ;  /* 0x000000ff0e00720c */ /* 0x000fc40003f26270 */
[----:B------:R-:W-:Y:S01]  /*2f70*/  IABS R11, R3 ;  /* 0x00000003000b7213 */ /* 0x000fe20000000000 */
[----:B------:R-:W-:Y:S02]  /*2f80*/  IMAD.MOV R18, RZ, RZ, -R18 ;  /* 0x000000ffff127224 */ /* 0x000fe400078e0a12 */
[--C-:B------:R-:W-:Y:S01]  /*2f90*/  @!P2 IMAD.IADD R16, R16, 0x1, -R24.reuse ;  /* 0x000000011010a824 */ /* 0x100fe200078e0a18 */
[----:B------:R-:W-:Y:S01]  /*2fa0*/  ISETP.GE.AND P2, PT, R0, RZ, PT ;  /* 0x000000ff0000720c */ /* 0x000fe20003f46270 */
[----:B------:R-:W-:Y:S02]  /*2fb0*/  IMAD R14, R24, R18, R17 ;  /* 0x00000012180e7224 */ /* 0x000fe400078e0211 */
[----:B------:R-:W-:Y:S01]  /*2fc0*/  @!P6 IMAD.IADD R4, R4, 0x1, -R24 ;  /* 0x000000010404e824 */ /* 0x000fe200078e0a18 */
[----:B------:R-:W-:Y:S01]  /*2fd0*/  ISETP.GT.U32.AND P6, PT, R24, R5, PT ;  /* 0x000000051800720c */ /* 0x000fe20003fc4070 */
[----:B------:R-:W-:-:S04]  /*2fe0*/  IMAD.HI.U32 R0, R2, R9, RZ ;  /* 0x0000000902007227 */ /* 0x000fc800078e00ff */
[----:B------:R-:W-:Y:S02]  /*2ff0*/  IMAD.MOV.U32 R19, RZ, RZ, R6 ;  /* 0x000000ffff137224 */ /* 0x000fe400078e0006 */
[----:B------:R-:W-:Y:S01]  /*3000*/  @!P3 IMAD.MOV R20, RZ, RZ, -R20 ;  /* 0x000000ffff14b224 */ /* 0x000fe200078e0a14 */
[C---:B------:R-:W-:Y:S01]  /*3010*/  ISETP.GT.U32.AND P3, PT, R24.reuse, R14, PT ;  /* 0x0000000e1800720c */ /* 0x040fe20003f64070 */
[----:B------:R-:W-:Y:S02]  /*3020*/  IMAD.MOV R0, RZ, RZ, -R0 ;  /* 0x000000ffff007224 */ /* 0x000fe400078e0a00 */
[----:B------:R-:W-:Y:S01]  /*3030*/  @!P0 IMAD.MOV R19, RZ, RZ, -R19 ;  /* 0x000000ffff138224 */ /* 0x000fe200078e0a13 */
[C---:B------:R-:W-:Y:S01]  /*3040*/  ISETP.GT.U32.AND P0, PT, R24.reuse, R4, PT ;  /* 0x000000041800720c */ /* 0x040fe20003f04070 */
[----:B------:R-:W-:Y:S01]  /*3050*/  @!P4 IMAD.MOV R16, RZ, RZ, -R16 ;  /* 0x000000ffff10c224 */ /* 0x000fe200078e0a10 */
[C---:B------:R-:W-:Y:S01]  /*3060*/  ISETP.GT.U32.AND P4, PT, R24.reuse, R12, PT ;  /* 0x0000000c1800720c */ /* 0x040fe20003f84070 */
[C---:B------:R-:W-:Y:S01]  /*3070*/  IMAD R9, R24.reuse, R0, R9 ;  /* 0x0000000018097224 */ /* 0x040fe200078e0209 */
[----:B------:R-:W-:Y:S01]  /*3080*/  IADD3 R0, R29, 0x1d6, RZ ;  /* 0x000001d61d007810 */ /* 0x000fe20007ffe0ff */
[--C-:B------:R-:W-:Y:S01]  /*3090*/  @!P6 IMAD.IADD R5, R5, 0x1, -R24.reuse ;  /* 0x000000010505e824 */ /* 0x100fe200078e0a18 */
[----:B------:R-:W-:Y:S01]  /*30a0*/  STL [R1+0x730], R20 ;  /* 0x0007301401007387 */ /* 0x000fe20000100800 */
[----:B------:R-:W-:Y:S01]  /*30b0*/  IMAD.MOV.U32 R17, RZ, RZ, R13 ;  /* 0x000000ffff117224 */ /* 0x000fe200078e000d */
[----:B------:R-:W-:Y:S01]  /*30c0*/  ISETP.GT.U32.AND P6, PT, R24, R9, PT ;  /* 0x000000091800720c */ /* 0x000fe20003fc4070 */
[----:B------:R-:W-:Y:S01]  /*30d0*/  IMAD.HI.U32 R13, R2, R11, RZ ;  /* 0x0000000b020d7227 */ /* 0x000fe200078e00ff */
[----:B------:R-:W-:Y:S01]  /*30e0*/  IABS R6, R0 ;  /* 0x0000000000067213 */ /* 0x000fe20000000000 */
[----:B------:R-:W-:Y:S02]  /*30f0*/  STL [R1+0x73c], R19 ;  /* 0x00073c1301007387 */ /* 0x000fe40000100800 */
[--C-:B------:R-:W-:Y:S01]  /*3100*/  @!P3 IMAD.IADD R14, R14, 0x1, -R24.reuse ;  /* 0x000000010e0eb824 */ /* 0x100fe200078e0a18 */
[----:B------:R-:W-:Y:S01]  /*3110*/  ISETP.GE.AND P3, PT, R10, RZ, PT ;  /* 0x000000ff0a00720c */ /* 0x000fe20003f66270 */
[----:B------:R-:W-:Y:S01]  /*3120*/  IMAD.MOV R13, RZ, RZ, -R13 ;  /* 0x000000ffff0d7224 */ /* 0x000fe200078e0a0d */
[----:B------:R0:W-:Y:S01]  /*3130*/  STL [R1+0x740], R16 ;  /* 0x0007401001007387 */ /* 0x0001e20000100800 */
[--C-:B------:R-:W-:Y:S01]  /*3140*/  @!P0 IMAD.IADD R4, R4, 0x1, -R24.reuse ;  /* 0x0000000104048824 */ /* 0x100fe200078e0a18 */
[----:B------:R-:W-:Y:S01]  /*3150*/  ISETP.GE.AND P0, PT, R7, RZ, PT ;  /* 0x000000ff0700720c */ /* 0x000fe20003f06270 */
[----:B------:R-:W-:Y:S01]  /*3160*/  @!P4 IMAD.IADD R12, R12, 0x1, -R24 ;  /* 0x000000010c0cc824 */ /* 0x000fe200078e0a18 */
[----:B------:R-:W-:Y:S01]  /*3170*/  ISETP.GT.U32.AND P4, PT, R24, R14, PT ;  /* 0x0000000e1800720c */ /* 0x000fe20003f84070 */
[----:B------:R-:W-:-:S04]  /*3180*/  IMAD.HI.U32 R7, R2, R6, RZ ;  /* 0x0000000602077227 */ /* 0x000fc800078e00ff */
[C---:B------:R-:W-:Y:S02]  /*3190*/  IMAD R11, R24.reuse, R13, R11 ;  /* 0x0000000d180b7224 */ /* 0x040fe400078e020b */
[----:B------:R-:W-:Y:S02]  /*31a0*/  IMAD.MOV.U32 R10, RZ, RZ, R4 ;  /* 0x000000ffff0a7224 */ /* 0x000fe400078e0004 */
[----:B0-----:R-:W-:Y:S02]  /*31b0*/  IMAD.MOV.U32 R16, RZ, RZ, R5 ;  /* 0x000000ffff107224 */ /* 0x001fe400078e0005 */
[----:B------:R-:W-:Y:S01]  /*31c0*/  IMAD.MOV R5, RZ, RZ, -R7 ;  /* 0x000000ffff057224 */ /* 0x000fe200078e0a07 */
[----:B------:R-:W-:Y:S01]  /*31d0*/  IADD3 R7, R29, 0x1d5, RZ ;  /* 0x000001d51d077810 */ /* 0x000fe20007ffe0ff */
[----:B------:R-:W-:Y:S01]  /*31e0*/  @!P6 IMAD.IADD R9, R9, 0x1, -R24 ;  /* 0x000000010909e824 */ /* 0x000fe200078e0a18 */
[C---:B------:R-:W-:Y:S01]  /*31f0*/  ISETP.GT.U32.AND P6, PT, R24.reuse, R12, PT ;  /* 0x0000000c1800720c */ /* 0x040fe20003fc4070 */
[----:B------:R-:W-:Y:S01]  /*3200*/  @!P1 IMAD.MOV R10, RZ, RZ, -R10 ;  /* 0x000000ffff0a9224 */ /* 0x000fe200078e0a0a */
[C---:B------:R-:W-:Y:S01]  /*3210*/  ISETP.GT.U32.AND P1, PT, R24.reuse, R11, PT ;  /* 0x0000000b1800720c */ /* 0x040fe20003f24070 */
[----:B------:R-:W-:Y:S01]  /*3220*/  @!P2 IMAD.MOV R16, RZ, RZ, -R16 ;  /* 0x000000ffff10a224 */ /* 0x000fe200078e0a10 */
[----:B------:R-:W-:Y:S01]  /*3230*/  IABS R4, R7 ;  /* 0x0000000700047213 */ /* 0x000fe20000000000 */
[----:B------:R-:W-:Y:S01]  /*3240*/  @!P5 IMAD.MOV R17, RZ, RZ, -R17 ;  /* 0x000000ffff11d224 */ /* 0x000fe200078e0a11 */
[----:B------:R-:W-:Y:S01]  /*3250*/  ISETP.GT.U32.AND P2, PT, R24, R9, PT ;  /* 0x000000091800720c */ /* 0x000fe20003f44070 */
[----:B------:R-:W-:Y:S01]  /*3260*/  @!P4 IMAD.IADD R14, R14, 0x1, -R24 ;  /* 0x000000010e0ec824 */ /* 0x000fe200078e0a18 */
[----:B------:R-:W-:Y:S01]  /*3270*/  ISETP.GE.AND P5, PT, R15, RZ, PT ;  /* 0x000000ff0f00720c */ /* 0x000fe20003fa6270 */
[----:B------:R-:W-:Y:S01]  /*3280*/  IMAD R6, R24, R5, R6 ;  /* 0x0000000518067224 */ /* 0x000fe200078e0206 */
[----:B------:R-:W-:Y:S01]  /*3290*/  ISETP.GE.AND P4, PT, R3, RZ, PT ;  /* 0x000000ff0300720c */ /* 0x000fe20003f86270 */
[----:B------:R-:W-:Y:S01]  /*32a0*/  IMAD.MOV.U32 R3, RZ, RZ, R4 ;  /* 0x000000ffff037224 */ /* 0x000fe200078e0004 */
[----:B------:R-:W-:Y:S01]  /*32b0*/  IADD3 R5, R29, 0x1d4, RZ ;  /* 0x000001d41d057810 */ /* 0x000fe20007ffe0ff */
[----:B------:R-:W-:Y:S01]  /*32c0*/  IMAD.MOV.U32 R15, RZ, RZ, R14 ;  /* 0x000000ffff0f7224 */ /* 0x000fe200078e000e */
[----:B------:R-:W-:Y:S01]  /*32d0*/  STL [R1+0x76c], R17 ;  /* 0x00076c1101007387 */ /* 0x000fe20000100800 */
[----:B------:R-:W-:-:S03]  /*32e0*/  IMAD.HI.U32 R13, R2, R3, RZ ;  /* 0x00000003020d7227 */ /* 0x000fc600078e00ff */
[----:B------:R-:W-:Y:S01]  /*32f0*/  STL [R1+0x744], R16 ;  /* 0x0007441001007387 */ /* 0x000fe20000100800 */
[--C-:B------:R-:W-:Y:S01]  /*3300*/  @!P1 IMAD.IADD R11, R11, 0x1, -R24.reuse ;  /* 0x000000010b0b9824 */ /* 0x100fe200078e0a18 */
[----:B------:R-:W-:Y:S01]  /*3310*/  ISETP.GE.AND P1, PT, R7, RZ, PT ;  /* 0x000000ff0700720c */ /* 0x000fe20003f26270 */
[----:B------:R-:W-:Y:S01]  /*3320*/  IMAD.MOV R13, RZ, RZ, -R13 ;  /* 0x000000ffff0d7224 */ /* 0x000fe200078e0a0d */
[----:B------:R0:W-:Y:S01]  /*3330*/  STL [R1+0x768], R10 ;  /* 0x0007680a01007387 */ /* 0x0001e20000100800 */
[--C-:B------:R-:W-:Y:S01]  /*3340*/  @!P2 IMAD.IADD R9, R9, 0x1, -R24.reuse ;  /* 0x000000010909a824 */ /* 0x100fe200078e0a18 */
[----:B------:R-:W-:Y:S01]  /*3350*/  ISETP.GE.AND P2, PT, R0, RZ, PT ;  /* 0x000000ff0000720c */ /* 0x000fe20003f46270 */
[----:B------:R-:W-:Y:S01]  /*3360*/  @!P5 IMAD.MOV R15, RZ, RZ, -R15 ;  /* 0x000000ffff0fd224 */ /* 0x000fe200078e0a0f */
[----:B------:R-:W-:Y:S01]  /*3370*/  IADD3 R0, R29, 0x1d3, RZ ;  /* 0x000001d31d007810 */ /* 0x000fe20007ffe0ff */
[----:B------:R-:W-:Y:S01]  /*3380*/  @!P6 IMAD.IADD R12, R12, 0x1, -R24 ;  /* 0x000000010c0ce824 */ /* 0x000fe200078e0a18 */
[C---:B------:R-:W-:Y:S01]  /*3390*/  ISETP.GT.U32.AND P5, PT, R24.reuse, R11, PT ;  /* 0x0000000b1800720c */ /* 0x040fe20003fa4070 */
[C---:B------:R-:W-:Y:S01]  /*33a0*/  IMAD R3, R24.reuse, R13, R3 ;  /* 0x0000000d18037224 */ /* 0x040fe200078e0203 */
[----:B------:R-:W-:Y:S01]  /*33b0*/  IABS R7, R0 ;  /* 0x0000000000077213 */ /* 0x000fe20000000000 */
[----:B------:R-:W-:Y:S01]  /*33c0*/  @!P0 IMAD.MOV R12, RZ, RZ, -R12 ;  /* 0x000000ffff0c8224 */ /* 0x000fe200078e0a0c */
[----:B0-----:R-:W-:Y:S01]  /*33d0*/  IABS R10, R5 ;  /* 0x00000005000a7213 */ /* 0x001fe20000000000 */
[----:B------:R-:W-:Y:S01]  /*33e0*/  IMAD.MOV.U32 R14, RZ, RZ, R9 ;  /* 0x000000ffff0e7224 */ /* 0x000fe200078e0009 */
[----:B------:R-:W-:Y:S01]  /*33f0*/  ISETP.GT.U32.AND P6, PT, R24, R6, PT ;  /* 0x000000061800720c */ /* 0x000fe20003fc4070 */
[----:B------:R-:W-:Y:S01]  /*3400*/  IMAD.HI.U32 R9, R2, R7, RZ ;  /* 0x0000000702097227 */ /* 0x000fe200078e00ff */
[----:B------:R-:W-:Y:S01]  /*3410*/  ISETP.GT.U32.AND P0, PT, R24, R3, PT ;  /* 0x000000031800720c */ /* 0x000fe20003f04070 */
[----:B------:R0:W-:Y:S02]  /*3420*/  STL [R1+0x748], R15 ;  /* 0x0007480f01007387 */ /* 0x0001e40000100800 */
[----:B------:R-:W-:-:S02]  /*3430*/  IMAD.MOV.U32 R4, RZ, RZ, R10 ;  /* 0x000000ffff047224 */ /* 0x000fc400078e000a */
[----:B------:R-:W-:Y:S01]  /*3440*/  IMAD.MOV R9, RZ, RZ, -R9 ;  /* 0x000000ffff097224 */ /* 0x000fe200078e0a09 */
[----:B------:R1:W-:Y:S01]  /*3450*/  STL [R1+0x760], R12 ;  /* 0x0007600c01007387 */ /* 0x0003e20000100800 */
[----:B------:R-:W-:Y:S02]  /*3460*/  @!P5 IMAD.IADD R11, R11, 0x1, -R24 ;  /* 0x000000010b0bd824 */ /* 0x000fe400078e0a18 */
[----:B------:R-:W-:Y:S01]  /*3470*/  IMAD.HI.U32 R10, R2, R4, RZ ;  /* 0x00000004020a7227 */ /* 0x000fe200078e00ff */
[----:B0-----:R-:W-:-:S03]  /*3480*/  IADD3 R15, R29, 0x1cd, RZ ;  /* 0x000001cd1d0f7810 */ /* 0x001fc60007ffe0ff */
[----:B------:R-:W-:Y:S01]  /*3490*/  IMAD R7, R24, R9, R7 ;  /* 0x0000000918077224 */ /* 0x000fe200078e0207 */
[----:B------:R-:W-:Y:S01]  /*34a0*/  IADD3 R9, R29, 0x1d0, RZ ;  /* 0x000001d01d097810 */ /* 0x000fe20007ffe0ff */
[----:B------:R-:W-:Y:S02]  /*34b0*/  IMAD.MOV.U32 R13, RZ, RZ, R11 ;  /* 0x000000ffff0d7224 */ /* 0x000fe400078e000b */
[----:B------:R-:W-:Y:S02]  /*34c0*/  IMAD.MOV R10, RZ, RZ, -R10 ;  /* 0x000000ffff0a7224 */ /* 0x000fe400078e0a0a */
[--C-:B------:R-:W-:Y:S02]  /*34d0*/  @!P6 IMAD.IADD R6, R6, 0x1, -R24.reuse ;  /* 0x000000010606e824 */ /* 0x100fe400078e0a18 */
[----:B------:R-:W-:Y:S02]  /*34e0*/  @!P0 IMAD.IADD R3, R3, 0x1, -R24 ;  /* 0x0000000103038824 */ /* 0x000fe400078e0a18 */
[----:B------:R-:W-:Y:S01]  /*34f0*/  @!P4 IMAD.MOV R13, RZ, RZ, -R13 ;  /* 0x000000ffff0dc224 */ /* 0x000fe200078e0a0d */
[C---:B------:R-:W-:Y:S01]  /*3500*/  ISETP.GT.U32.AND P4, PT, R24.reuse, R7, PT ;  /* 0x000000071800720c */ /* 0x040fe20003f84070 */
[C---:B------:R-:W-:Y:S01]  /*3510*/  IMAD R4, R24.reuse, R10, R4 ;  /* 0x0000000a18047224 */ /* 0x040fe200078e0204 */
[C---:B------:R-:W-:Y:S01]  /*3520*/  ISETP.GT.U32.AND P6, PT, R24.reuse, R6, PT ;  /* 0x000000061800720c */ /* 0x040fe20003fc4070 */
[----:B------:R-:W-:Y:S01]  /*3530*/  @!P3 IMAD.MOV R14, RZ, RZ, -R14 ;  /* 0x000000ffff0eb224 */ /* 0x000fe200078e0a0e */
[----:B------:R-:W-:-:S02]  /*3540*/  ISETP.GT.U32.AND P0, PT, R24, R3, PT ;  /* 0x000000031800720c */ /* 0x000fc40003f04070 */
[----:B------:R-:W-:Y:S02]  /*3550*/  ISETP.GE.AND P3, PT, R5, RZ, PT ;  /* 0x000000ff0500720c */ /* 0x000fe40003f66270 */
[----:B------:R-:W-:Y:S01]  /*3560*/  IADD3 R5, R29, 0x1d2, RZ ;  /* 0x000001d21d057810 */ /* 0x000fe20007ffe0ff */
[----:B------:R-:W-:Y:S01]  /*3570*/  STL [R1+0x764], R14 ;  /* 0x0007640e01007387 */ /* 0x000fe20000100800 */
[----:B------:R-:W-:Y:S02]  /*3580*/  ISETP.GT.U32.AND P5, PT, R24, R4, PT ;  /* 0x000000041800720c */ /* 0x000fe40003fa4070 */
[----:B------:R-:W-:Y:S01]  /*3590*/  IABS R18, R5 ;  /* 0x0000000500127213 */ /* 0x000fe20000000000 */
[--C-:B------:R-:W-:Y:S01]  /*35a0*/  @!P4 IMAD.IADD R7, R7, 0x1, -R24.reuse ;  /* 0x000000010707c824 */ /* 0x100fe200078e0a18 */
[----:B------:R-:W-:Y:S01]  /*35b0*/  IADD3 R10, R29, 0x1d1, RZ ;  /* 0x000001d11d0a7810 */ /* 0x000fe20007ffe0ff */
[----:B------:R-:W-:Y:S01]  /*35c0*/  @!P6 IMAD.IADD R6, R6, 0x1, -R24 ;  /* 0x000000010606e824 */ /* 0x000fe200078e0a18 */
[----:B------:R0:W-:Y:S01]  /*35d0*/  STL [R1+0x758], R13 ;  /* 0x0007580d01007387 */ /* 0x0001e20000100800 */
[----:B------:R-:W-:Y:S01]  /*35e0*/  IMAD.HI.U32 R11, R2, R18, RZ ;  /* 0x00000012020b7227 */ /* 0x000fe200078e00ff */
[----:B------:R-:W-:-:S02]  /*35f0*/  IABS R19, R10 ;  /* 0x0000000a00137213 */ /* 0x000fc40000000000 */
[----:B------:R-:W-:Y:S01]  /*3600*/  ISETP.GT.U32.AND P4, PT, R24, R7, PT ;  /* 0x000000071800720c */ /* 0x000fe20003f84070 */
[--C-:B------:R-:W-:Y:S01]  /*3610*/  @!P0 IMAD.IADD R3, R3, 0x1, -R24.reuse ;  /* 0x0000000103038824 */ /* 0x100fe200078e0a18 */
[----:B------:R-:W-:Y:S01]  /*3620*/  ISETP.GE.AND P0, PT, R10, RZ, PT ;  /* 0x000000ff0a00720c */ /* 0x000fe20003f06270 */
[----:B------:R-:W-:Y:S01]  /*3630*/  IMAD.MOV R10, RZ, RZ, -R11 ;  /* 0x000000ffff0a7224 */ /* 0x000fe200078e0a0b */
[----:B------:R-:W-:Y:S01]  /*3640*/  ISETP.GE.AND P6, PT, R0, RZ, PT ;  /* 0x000000ff0000720c */ /* 0x000fe20003fc6270 */
[----:B------:R-:W-:Y:S01]  /*3650*/  @!P5 IMAD.IADD R4, R4, 0x1, -R24 ;  /* 0x000000010404d824 */ /* 0x000fe200078e0a18 */
[----:B------:R-:W-:Y:S01]  /*3660*/  IABS R0, R9 ;  /* 0x0000000900007213 */ /* 0x000fe20000000000 */
[----:B-1----:R-:W-:Y:S01]  /*3670*/  IMAD.MOV.U32 R12, RZ, RZ, R6 ;  /* 0x000000ffff0c7224 */ /* 0x002fe200078e0006 */
[----:B------:R-:W-:Y:S01]  /*3680*/  IADD3 R11, R29, 0x1cf, RZ ;  /* 0x000001cf1d0b7810 */ /* 0x000fe20007ffe0ff */
[----:B------:R-:W-:Y:S01]  /*3690*/  IMAD.HI.U32 R6, R2, R19, RZ ;  /* 0x0000001302067227 */ /* 0x000fe200078e00ff */
[----:B------:R-:W-:-:S03]  /*36a0*/  ISETP.GT.U32.AND P5, PT, R24, R4, PT ;  /* 0x000000041800720c */ /* 0x000fc60003fa4070 */
[C---:B------:R-:W-:Y:S01]  /*36b0*/  IMAD R18, R24.reuse, R10, R18 ;  /* 0x0000000a18127224 */ /* 0x040fe200078e0212 */
[----:B------:R-:W-:Y:S01]  /*36c0*/  IABS R10, R15 ;  /* 0x0000000f000a7213 */ /* 0x000fe20000000000 */
[----:B0-----:R-:W-:Y:S01]  /*36d0*/  IMAD.MOV.U32 R13, RZ, RZ, R3 ;  /* 0x000000ffff0d7224 */ /* 0x001fe200078e0003 */
[----:B------:R-:W-:Y:S01]  /*36e0*/  IADD3 R3, R29, 0x1ce, RZ ;  /* 0x000001ce1d037810 */ /* 0x000fe20007ffe0ff */
[----:B------:R-:W-:Y:S02]  /*36f0*/  IMAD.MOV R6, RZ, RZ, -R6 ;  /* 0x000000ffff067224 */ /* 0x000fe400078e0a06 */
[----:B------:R-:W-:Y:S01]  /*3700*/  @!P1 IMAD.MOV R13, RZ, RZ, -R13 ;  /* 0x000000ffff0d9224 */ /* 0x000fe200078e0a0d */
[C---:B------:R-:W-:Y:S01]  /*3710*/  ISETP.GT.U32.AND P1, PT, R24.reuse, R18, PT ;  /* 0x000000121800720c */ /* 0x040fe20003f24070 */
[----:B------:R-:W-:Y:S01]  /*3720*/  IMAD R19, R24, R6, R19 ;  /* 0x0000000618137224 */ /* 0x000fe200078e0213 */
[----:B------:R-:W-:Y:S01]  /*3730*/  IABS R6, R3 ;  /* 0x0000000300067213 */ /* 0x000fe20000000000 */
[----:B------:R-:W-:-:S02]  /*3740*/  @!P4 IMAD.IADD R7, R7, 0x1, -R24 ;  /* 0x000000010707c824 */ /* 0x000fc400078e0a18 */
[----:B------:R-:W-:Y:S01]  /*3750*/  @!P2 IMAD.MOV R12, RZ, RZ, -R12 ;  /* 0x000000ffff0ca224 */ /* 0x000fe200078e0a0c */
[----:B------:R-:W-:Y:S01]  /*3760*/  ISETP.GT.U32.AND P4, PT, R24, R19, PT ;  /* 0x000000131800720c */ /* 0x000fe20003f84070 */
[--C-:B------:R-:W-:Y:S01]  /*3770*/  @!P5 IMAD.IADD R4, R4, 0x1, -R24.reuse ;  /* 0x000000010404d824 */ /* 0x100fe200078e0a18 */
[----:B------:R-:W-:Y:S01]  /*3780*/  ISETP.GE.AND P2, PT, R5, RZ, PT ;  /* 0x000000ff0500720c */ /* 0x000fe20003f46270 */
[----:B------:R-:W-:Y:S01]  /*3790*/  IMAD.HI.U32 R5, R2, R0, RZ ;  /* 0x0000000002057227 */ /* 0x000fe200078e00ff */
[----:B------:R0:W-:Y:S01]  /*37a0*/  STL [R1+0x75c], R12 ;  /* 0x00075c0c01007387 */ /* 0x0001e20000100800 */
[----:B------:R-:W-:Y:S02]  /*37b0*/  ISETP.GE.AND P5, PT, R9, RZ, PT ;  /* 0x000000ff0900720c */ /* 0x000fe40003fa6270 */
[----:B------:R-:W-:Y:S01]  /*37c0*/  @!P1 IMAD.IADD R18, R18, 0x1, -R24 ;  /* 0x0000000112129824 */ /* 0x000fe200078e0a18 */
[----:B------:R-:W-:Y:S01]  /*37d0*/  STL [R1+0x750], R13 ;  /* 0x0007500d01007387 */ /* 0x000fe20000100800 */
[----:B------:R-:W-:-:S02]  /*37e0*/  IMAD.MOV R5, RZ, RZ, -R5 ;  /* 0x000000ffff057224 */ /* 0x000fc400078e0a05 */
[----:B------:R-:W-:Y:S01]  /*37f0*/  IMAD.MOV.U32 R16, RZ, RZ, R7 ;  /* 0x000000ffff107224 */ /* 0x000fe200078e0007 */
[C---:B------:R-:W-:Y:S01]  /*3800*/  ISETP.GT.U32.AND P1, PT, R24.reuse, R18, PT ;  /* 0x000000121800720c */ /* 0x040fe20003f24070 */
[----:B------:R-:W-:Y:S01]  /*3810*/  IMAD R0, R24, R5, R0 ;  /* 0x0000000518007224 */ /* 0x000fe200078e0200 */
[----:B------:R-:W-:Y:S01]  /*3820*/  IADD3 R5, R29, 0x1cc, RZ ;  /* 0x000001cc1d057810 */ /* 0x000fe20007ffe0ff */
[----:B0-----:R-:W-:Y:S02]  /*3830*/  IMAD.MOV.U32 R12, RZ, RZ, R4 ;  /* 0x000000ffff0c7224 */ /* 0x001fe400078e0004 */
[----:B------:R-:W-:Y:S01]  /*3840*/  @!P4 IMAD.IADD R19, R19, 0x1, -R24 ;  /* 0x000000011313c824 */ /* 0x000fe200078e0a18 */
[----:B------:R-:W-:Y:S01]  /*3850*/  IABS R14, R5 ;  /* 0x00000005000e7213 */ /* 0x000fe20000000000 */
[----:B------:R-:W-:Y:S01]  /*3860*/  @!P3 IMAD.MOV R12, RZ, RZ, -R12 ;  /* 0x000000ffff0cb224 */ /* 0x000fe200078e0a0c */
[----:B------:R-:W-:Y:S01]  /*3870*/  ISETP.GE.AND P3, PT, R11, RZ, PT ;  /* 0x000000ff0b00720c */ /* 0x000fe20003f66270 */
[----:B------:R-:W-:Y:S01]  /*3880*/  @!P6 IMAD.MOV R16, RZ, RZ, -R16 ;  /* 0x000000ffff10e224 */ /* 0x000fe200078e0a10 */
[----:B------:R-:W-:Y:S01]  /*3890*/  IABS R11, R11 ;  /* 0x0000000b000b7213 */ /* 0x000fe20000000000 */
[----:B------:R-:W-:Y:S01]  /*38a0*/  IMAD.HI.U32 R9, R2, R6, RZ ;  /* 0x0000000602097227 */ /* 0x000fe200078e00ff */
[----:B------:R0:W-:Y:S01]  /*38b0*/  STL [R1+0x754], R12 ;  /* 0x0007540c01007387 */ /* 0x0001e20000100800 */
[----:B------:R-:W-:-:S02]  /*38c0*/  ISETP.GT.U32.AND P4, PT, R24, R19, PT ;  /* 0x000000131800720c */ /* 0x000fc40003f84070 */
[----:B------:R-:W-:Y:S01]  /*38d0*/  ISETP.GT.U32.AND P6, PT, R24, R0, PT ;  /* 0x000000001800720c */ /* 0x000fe20003fc4070 */
[----:B------:R-:W-:Y:S01]  /*38e0*/  IMAD.MOV R9, RZ, RZ, -R9 ;  /* 0x000000ffff097224 */ /* 0x000fe200078e0a09 */
[----:B------:R1:W-:Y:S01]  /*38f0*/  STL [R1+0x74c], R16 ;  /* 0x00074c1001007387 */ /* 0x0003e20000100800 */
[----:B------:R-:W-:Y:S01]  /*3900*/  @!P1 IMAD.IADD R18, R18, 0x1, -R24 ;  /* 0x0000000112129824 */ /* 0x000fe200078e0a18 */
[----:B------:R-:W-:Y:S01]  /*3910*/  ISETP.GE.AND P1, PT, R3, RZ, PT ;  /* 0x000000ff0300720c */ /* 0x000fe20003f26270 */
[----:B------:R-:W-:Y:S01]  /*3920*/  IMAD R6, R24, R9, R6 ;  /* 0x0000000918067224 */ /* 0x000fe200078e0206 */
[----:B------:R-:W-:Y:S01]  /*3930*/  IADD3 R9, R29, 0x1c9, RZ ;  /* 0x000001c91d097810 */ /* 0x000fe20007ffe0ff */
[----:B0-----:R-:W-:-:S03]  /*3940*/  IMAD.HI.U32 R12, R2, R11, RZ ;  /* 0x0000000b020c7227 */ /* 0x001fc600078e00ff */
[----:B------:R-:W-:Y:S01]  /*3950*/  IABS R17, R9 ;  /* 0x0000000900117213 */ /* 0x000fe20000000000 */
[----:B------:R-:W-:Y:S02]  /*3960*/  IMAD.MOV R12, RZ, RZ, -R12 ;  /* 0x000000ffff0c7224 */ /* 0x000fe400078e0a0c */
[--C-:B------:R-:W-:Y:S02]  /*3970*/  @!P4 IMAD.IADD R19, R19, 0x1, -R24.reuse ;  /* 0x000000011313c824 */ /* 0x100fe400078e0a18 */
[----:B------:R-:W-:Y:S01]  /*3980*/  IMAD R3, R24, R12, R11 ;  /* 0x0000000c18037224 */ /* 0x000fe200078e020b */
[----:B------:R-:W-:Y:S01]  /*3990*/  IADD3 R12, R29, 0x1ca, RZ ;  /* 0x000001ca1d0c7810 */ /* 0x000fe20007ffe0ff */
[----:B------:R-:W-:Y:S01]  /*39a0*/  @!P6 IMAD.IADD R0, R0, 0x1, -R24 ;  /* 0x000000010000e824 */ /* 0x000fe200078e0a18 */
[----:B------:R-:W-:Y:S01]  /*39b0*/  ISETP.GT.U32.AND P6, PT, R24, R6, PT ;  /* 0x000000061800720c */ /* 0x000fe20003fc4070 */
[----:B------:R-:W-:Y:S01]  /*39c0*/  IMAD.HI.U32 R4, R2, R14, RZ ;  /* 0x0000000e02047227 */ /* 0x000fe200078e00ff */
[----:B------:R-:W-:-:S02]  /*39d0*/  ISETP.GT.U32.AND P4, PT, R24, R3, PT ;  /* 0x000000031800720c */ /* 0x000fc40003f84070 */
[----:B-1----:R-:W-:Y:S01]  /*39e0*/  IABS R16, R12 ;  /* 0x0000000c00107213 */ /* 0x002fe20000000000 */
[----:B------:R-:W-:Y:S01]  /*39f0*/  IMAD.MOV R4, RZ, RZ, -R4 ;  /* 0x000000ffff047224 */ /* 0x000fe200078e0a04 */
[----:B------:R-:W-:Y:S01]  /*3a00*/  IADD3 R11, R29, 0x1c8, RZ ;  /* 0x000001c81d0b7810 */ /* 0x000fe20007ffe0ff */
[----:B------:R-:W-:-:S04]  /*3a10*/  IMAD.HI.U32 R13, R2, R10, RZ ;  /* 0x0000000a020d7227 */ /* 0x000fc800078e00ff */
[----:B------:R-:W-:Y:S01]  /*3a20*/  IMAD R14, R24, R4, R14 ;  /* 0x00000004180e7224 */ /* 0x000fe200078e020e */
[----:B------:R-:W-:Y:S01]  /*3a30*/  IADD3 R4, R29, 0x1cb, RZ ;  /* 0x000001cb1d047810 */ /* 0x000fe20007ffe0ff */
[--C-:B------:R-:W-:Y:S02]  /*3a40*/  @!P6 IMAD.IADD R6, R6, 0x1, -R24.reuse ;  /* 0x000000010606e824 */ /* 0x100fe400078e0a18 */
[----:B------:R-:W-:Y:S01]  /*3a50*/  @!P4 IMAD.IADD R3, R3, 0x1, -R24 ;  /* 0x000000010303c824 */ /* 0x000fe200078e0a18 */
[C---:B------:R-:W-:Y:S01]  /*3a60*/  ISETP.GT.U32.AND P4, PT, R24.reuse, R0, PT ;  /* 0x000000001800720c */ /* 0x040fe20003f84070 */
[----:B------:R-:W-:Y:S01]  /*3a70*/  IMAD.MOV R7, RZ, RZ, -R13 ;  /* 0x000000ffff077224 */ /* 0x000fe200078e0a0d */
[----:B------:R-:W-:Y:S01]  /*3a80*/  IABS R13, R4 ;  /* 0x00000004000d7213 */ /* 0x000fe20000000000 */
[----:B------:R-:W-:Y:S01]  /*3a90*/  IMAD.MOV.U32 R21, RZ, RZ, R18 ;  /* 0x000000ffff157224 */ /* 0x000fe200078e0012 */
[----:B------:R-:W-:Y:S01]  /*3aa0*/  ISETP.GT.U32.AND P6, PT, R24, R6, PT ;  /* 0x000000061800720c */ /* 0x000fe20003fc4070 */
[----:B------:R-:W-:-:S04]  /*3ab0*/  IMAD.HI.U32 R18, R2, R16, RZ ;  /* 0x0000001002127227 */ /* 0x000fc800078e00ff */
[----:B------:R-:W-:Y:S01]  /*3ac0*/  @!P2 IMAD.MOV R21, RZ, RZ, -R21 ;  /* 0x000000ffff15a224 */ /* 0x000fe200078e0a15 */
[----:B------:R-:W-:Y:S01]  /*3ad0*/  ISETP.GT.U32.AND P2, PT, R24, R3, PT ;  /* 0x000000031800720c */ /* 0x000fe20003f44070 */
[----:B------:R-:W-:-:S03]  /*3ae0*/  IMAD.HI.U32 R20, R2, R13, RZ ;  /* 0x0000000d02147227 */ /* 0x000fc600078e00ff */
[----:B------:R-:W-:Y:S01]  /*3af0*/  STL [R1+0x738], R21 ;  /* 0x0007381501007387 */ /* 0x000fe20000100800 */
[----:B------:R-:W-:Y:S02]  /*3b00*/  IMAD.MOV R18, RZ, RZ, -R18 ;  /* 0x000000ffff127224 */ /* 0x000fe400078e0a12 */
[----:B------:R-:W-:Y:S01]  /*3b10*/  IMAD R10, R24, R7, R10 ;  /* 0x00000007180a7224 */ /* 0x000fe200078e020a */
[----:B------:R-:W-:Y:S01]  /*3b20*/  IABS R7, R11 ;  /* 0x0000000b00077213 */ /* 0x000fe20000000000 */
[----:B------:R-:W-:Y:S02]  /*3b30*/  IMAD.MOV R20, RZ, RZ, -R20 ;  /* 0x000000ffff147224 */ /* 0x000fe400078e0a14 */
[----:B------:R-:W-:Y:S01]  /*3b40*/  @!P4 IMAD.IADD R0, R0, 0x1, -R24 ;  /* 0x000000010000c824 */ /* 0x000fe200078e0a18 */
[C---:B------:R-:W-:Y:S01]  /*3b50*/  ISETP.GT.U32.AND P4, PT, R24.reuse, R14, PT ;  /* 0x0000000e1800720c */ /* 0x040fe20003f84070 */
[C---:B------:R-:W-:Y:S02]  /*3b60*/  IMAD R16, R24.reuse, R18, R16 ;  /* 0x0000001218107224 */ /* 0x040fe400078e0210 */
[----:B------:R-:W-:Y:S01]  /*3b70*/  @!P0 IMAD.MOV R19, RZ, RZ, -R19 ;  /* 0x000000ffff138224 */ /* 0x000fe200078e0a13 */
[C---:B------:R-:W-:Y:S01]  /*3b80*/  ISETP.GT.U32.AND P0, PT, R24.reuse, R10, PT ;  /* 0x0000000a1800720c */ /* 0x040fe20003f04070 */
[----:B------:R-:W-:-:S02]  /*3b90*/  IMAD R13, R24, R20, R13 ;  /* 0x00000014180d7224 */ /* 0x000fc400078e020d */
[--C-:B------:R-:W-:Y:S01]  /*3ba0*/  @!P6 IMAD.IADD R6, R6, 0x1, -R24.reuse ;  /* 0x000000010606e824 */ /* 0x100fe200078e0a18 */
[C---:B------:R-:W-:Y:S01]  /*3bb0*/  ISETP.GT.U32.AND P6, PT, R24.reuse, R16, PT ;  /* 0x000000101800720c */ /* 0x040fe20003fc4070 */
[----:B------:R-:W-:Y:S01]  /*3bc0*/  @!P2 IMAD.IADD R3, R3, 0x1, -R24 ;  /* 0x000000010303a824 */ /* 0x000fe200078e0a18 */
[----:B------:R-:W-:Y:S01]  /*3bd0*/  ISETP.GT.U32.AND P2, PT, R24, R13, PT ;  /* 0x0000000d1800720c */ /* 0x000fe20003f44070 */
[----:B------:R0:W-:Y:S01]  /*3be0*/  STL [R1+0x734], R19 ;  /* 0x0007341301007387 */ /* 0x0001e20000100800 */
[----:B------:R-:W-:Y:S02]  /*3bf0*/  IMAD.MOV.U32 R22, RZ, RZ, R0 ;  /* 0x000000ffff167224 */ /* 0x000fe400078e0000 */
[----:B------:R-:W-:Y:S01]  /*3c00*/  @!P4 IMAD.IADD R14, R14, 0x1, -R24 ;  /* 0x000000010e0ec824 */ /* 0x000fe200078e0a18 */
[----:B------:R-:W-:Y:S01]  /*3c10*/  ISETP.GE.AND P4, PT, R5, RZ, PT ;  /* 0x000000ff0500720c */ /* 0x000fe20003f86270 */
[----:B------:R-:W-:Y:S01]  /*3c20*/  IMAD.HI.U32 R20, R2, R7, RZ ;  /* 0x0000000702147227 */ /* 0x000fe200078e00ff */
[----:B------:R-:W-:-:S03]  /*3c30*/  IADD3 R5, R29, 0x1c6, RZ ;  /* 0x000001c61d057810 */ /* 0x000fc60007ffe0ff */
[----:B------:R-:W-:Y:S01]  /*3c40*/  @!P0 IMAD.IADD R10, R10, 0x1, -R24 ;  /* 0x000000010a0a8824 */ /* 0x000fe200078e0a18 */
[----:B------:R-:W-:Y:S01]  /*3c50*/  ISETP.GE.AND P0, PT, R15, RZ, PT ;  /* 0x000000ff0f00720c */ /* 0x000fe20003f06270 */
[----:B0-----:R-:W-:Y:S01]  /*3c60*/  IMAD.HI.U32 R19, R2, R17, RZ ;  /* 0x0000001102137227 */ /* 0x001fe200078e00ff */
[----:B------:R-:W-:-:S03]  /*3c70*/  IADD3 R15, R29, 0x1c7, RZ ;  /* 0x000001c71d0f7810 */ /* 0x000fc60007ffe0ff */
[--C-:B------:R-:W-:Y:S01]  /*3c80*/  @!P6 IMAD.IADD R16, R16, 0x1, -R24.reuse ;  /* 0x000000011010e824 */ /* 0x100fe200078e0a18 */
[C---:B------:R-:W-:Y:S01]  /*3c90*/  ISETP.GT.U32.AND P6, PT, R24.reuse, R14, PT ;  /* 0x0000000e1800720c */ /* 0x040fe20003fc4070 */
[----:B------:R-:W-:Y:S02]  /*3ca0*/  IMAD.MOV R19, RZ, RZ, -R19 ;  /* 0x000000ffff137224 */ /* 0x000fe400078e0a13 */
[----:B------:R-:W-:Y:S01]  /*3cb0*/  @!P2 IMAD.IADD R13, R13, 0x1, -R24 ;  /* 0x000000010d0da824 */ /* 0x000fe200078e0a18 */
[C---:B------:R-:W-:Y:S01]  /*3cc0*/  ISETP.GT.U32.AND P2, PT, R24.reuse, R10, PT ;  /* 0x0000000a1800720c */ /* 0x040fe20003f44070 */
[C---:B------:R-:W-:Y:S02]  /*3cd0*/  IMAD R17, R24.reuse, R19, R17 ;  /* 0x0000001318117224 */ /* 0x040fe400078e0211 */
[----:B------:R-:W-:Y:S01]  /*3ce0*/  @!P5 IMAD.MOV R22, RZ, RZ, -R22 ;  /* 0x000000ffff16d224 */ /* 0x000fe200078e0a16 */
[C---:B------:R-:W-:Y:S01]  /*3cf0*/  ISETP.GT.U32.AND P5, PT, R24.reuse, R13, PT ;  /* 0x0000000d1800720c */ /* 0x040fe20003fa4070 */
[----:B------:R-:W-:Y:S01]  /*3d00*/  IMAD.MOV.U32 R0, RZ, RZ, R6 ;  /* 0x000000ffff007224 */ /* 0x000fe200078e0006 */
[----:B------:R-:W-:Y:S01]  /*3d10*/  IABS R6, R15 ;  /* 0x0000000f00067213 */ /* 0x000fe20000000000 */
[----:B------:R-:W-:Y:S01]  /*3d20*/  IMAD.MOV R20, RZ, RZ, -R20 ;  /* 0x000000ffff147224 */ /* 0x000fe200078e0a14 */
[----:B------:R-:W-:Y:S01]  /*3d30*/  STL [R1+0x72c], R22 ;  /* 0x00072c1601007387 */ /* 0x000fe20000100800 */
[----:B------:R-:W-:Y:S01]  /*3d40*/  IMAD.MOV.U32 R21, RZ, RZ, R3 ;  /* 0x000000ffff157224 */ /* 0x000fe200078e0003 */
[----:B------:R-:W-:Y:S01]  /*3d50*/  IABS R3, R5 ;  /* 0x0000000500037213 */ /* 0x000fe20000000000 */
[----:B------:R-:W-:Y:S01]  /*3d60*/  @!P1 IMAD.MOV R0, RZ, RZ, -R0 ;  /* 0x000000ffff009224 */ /* 0x000fe200078e0a00 */
[C---:B------:R-:W-:Y:S01]  /*3d70*/  ISETP.GT.U32.AND P1, PT, R24.reuse, R17, PT ;  /* 0x000000111800720c */ /* 0x040fe20003f24070 */
[----:B------:R-:W-:-:S02]  /*3d80*/  IMAD R7, R24, R20, R7 ;  /* 0x0000001418077224 */ /* 0x000fc400078e0207 */
[----:B------:R-:W-:Y:S01]  /*3d90*/  @!P3 IMAD.MOV R21, RZ, RZ, -R21 ;  /* 0x000000ffff15b224 */ /* 0x000fe200078e0a15 */
[----:B------:R-:W-:Y:S01]  /*3da0*/  ISETP.GT.U32.AND P3, PT, R24, R16, PT ;  /* 0x000000101800720c */ /* 0x000fe20003f64070 */
[--C-:B------:R-:W-:Y:S01]  /*3db0*/  @!P6 IMAD.IADD R14, R14, 0x1, -R24.reuse ;  /* 0x000000010e0ee824 */ /* 0x100fe200078e0a18 */
[----:B------:R-:W-:Y:S01]  /*3dc0*/  ISETP.GT.U32.AND P6, PT, R24, R7, PT ;  /* 0x000000071800720c */ /* 0x000fe20003fc4070 */
[--C-:B------:R-:W-:Y:S01]  /*3dd0*/  @!P2 IMAD.IADD R10, R10, 0x1, -R24.reuse ;  /* 0x000000010a0aa824 */ /* 0x100fe200078e0a18 */
[----:B------:R-:W-:Y:S01]  /*3de0*/  ISETP.GE.AND P2, PT, R4, RZ, PT ;  /* 0x000000ff0400720c */ /* 0x000fe20003f46270 */
[----:B------:R-:W-:Y:S01]  /*3df0*/  IMAD.HI.U32 R4, R2, R6, RZ ;  /* 0x0000000602047227 */ /* 0x000fe200078e00ff */
[----:B------:R-:W-:Y:S03]  /*3e00*/  STL [R1+0x728], R21 ;  /* 0x0007281501007387 */ /* 0x000fe60000100800 */
[----:B------:R-:W-:Y:S01]  /*3e10*/  @!P5 IMAD.IADD R13, R13, 0x1, -R24 ;  /* 0x000000010d0dd824 */ /* 0x000fe200078e0a18 */
[----:B------:R0:W-:Y:S01]  /*3e20*/  STL [R1+0x724], R0 ;  /* 0x0007240001007387 */ /* 0x0001e20000100800 */
[----:B------:R-:W-:Y:S01]  /*3e30*/  ISETP.GE.AND P5, PT, R12, RZ, PT ;  /* 0x000000ff0c00720c */ /* 0x000fe20003fa6270 */
[----:B------:R-:W-:-:S02]  /*3e40*/  IMAD.MOV R4, RZ, RZ, -R4 ;  /* 0x000000ffff047224 */ /* 0x000fc400078e0a04 */
[----:B------:R-:W-:Y:S01]  /*3e50*/  @!P1 IMAD.IADD R17, R17, 0x1, -R24 ;  /* 0x0000000111119824 */ /* 0x000fe200078e0a18 */
[----:B------:R-:W-:Y:S01]  /*3e60*/  ISETP.GE.AND P1, PT, R11, RZ, PT ;  /* 0x000000ff0b00720c */ /* 0x000fe20003f26270 */
[----:B------:R-:W-:Y:S01]  /*3e70*/  IMAD.MOV.U32 R19, RZ, RZ, R10 ;  /* 0x000000ffff137224 */ /* 0x000fe200078e000a */
[----:B------:R-:W-:Y:S01]  /*3e80*/  IADD3 R11, R29, 0x1c3, RZ ;  /* 0x000001c31d0b7810 */ /* 0x000fe20007ffe0ff */
[----:B------:R-:W-:Y:S01]  /*3e90*/  @!P3 IMAD.IADD R16, R16, 0x1, -R24 ;  /* 0x000000011010b824 */ /* 0x000fe200078e0a18 */
[----:B------:R-:W-:Y:S01]  /*3ea0*/  ISETP.GE.AND P3, PT, R9, RZ, PT ;  /* 0x000000ff0900720c */ /* 0x000fe20003f66270 */
[----:B0-----:R-:W-:-:S04]  /*3eb0*/  IMAD.HI.U32 R0, R2, R3, RZ ;  /* 0x0000000302007227 */ /* 0x001fc800078e00ff */
[----:B------:R-:W-:Y:S02]  /*3ec0*/  IMAD.MOV R0, RZ, RZ, -R0 ;  /* 0x000000ffff007224 */ /* 0x000fe400078e0a00 */
[C---:B------:R-:W-:Y:S01]  /*3ed0*/  IMAD R6, R24.reuse, R4, R6 ;  /* 0x0000000418067224 */ /* 0x040fe200078e0206 */
[----:B------:R-:W-:Y:S01]  /*3ee0*/  IADD3 R4, R29, 0x1c5, RZ ;  /* 0x000001c51d047810 */ /* 0x000fe20007ffe0ff */
[----:B------:R-:W-:Y:S02]  /*3ef0*/  IMAD.MOV.U32 R10, RZ, RZ, R13 ;  /* 0x000000ffff0a7224 */ /* 0x000fe400078e000d */
[----:B------:R-:W-:Y:S01]  /*3f00*/  @!P0 IMAD.MOV R19, RZ, RZ, -R19 ;  /* 0x000000ffff138224 */ /* 0x000fe200078e0a13 */
[C---:B------:R-:W-:Y:S01]  /*3f10*/  ISETP.GT.U32.AND P0, PT, R24.reuse, R17, PT ;  /* 0x000000111800720c */ /* 0x040fe20003f04070 */
[----:B------:R-:W-:Y:S01]  /*3f20*/  IMAD.MOV.U32 R18, RZ, RZ, R14 ;  /* 0x000000ffff127224 */ /* 0x000fe200078e000e */
[----:B------:R-:W-:Y:S01]  /*3f30*/  IABS R12, R4 ;  /* 0x00000004000c7213 */ /* 0x000fe20000000000 */
[----:B------:R-:W-:Y:S01]  /*3f40*/  @!P6 IMAD.IADD R7, R7, 0x1, -R24 ;  /* 0x000000010707e824 */ /* 0x000fe200078e0a18 */
[----:B------:R-:W-:Y:S01]  /*3f50*/  STL [R1+0x720], R19 ;  /* 0x0007201301007387 */ /* 0x000fe20000100800 */
[C---:B------:R-:W-:Y:S01]  /*3f60*/  IMAD R3, R24.reuse, R0, R3 ;  /* 0x0000000018037224 */ /* 0x040fe200078e0203 */
[----:B------:R-:W-:Y:S01]  /*3f70*/  IADD3 R0, R29, 0x1c4, RZ ;  /* 0x000001c41d007810 */ /* 0x000fe20007ffe0ff */
[----:B------:R-:W-:Y:S01]  /*3f80*/  IMAD.MOV.U32 R9, RZ, RZ, R16 ;  /* 0x000000ffff097224 */ /* 0x000fe200078e0010 */
[----:B------:R-:W-:Y:S01]  /*3f90*/  ISETP.GE.AND P6, PT, R15, RZ, PT ;  /* 0x000000ff0f00720c */ /* 0x000fe20003fc6270 */
[----:B------:R-:W-:Y:S01]  /*3fa0*/  @!P2 IMAD.MOV R10, RZ, RZ, -R10 ;  /* 0x000000ffff0aa224 */ /* 0x000fe200078e0a0a */
[C---:B------:R-:W-:Y:S01]  /*3fb0*/  ISETP.GT.U32.AND P2, PT, R24.reuse, R6, PT ;  /* 0x000000061800720c */ /* 0x040fe20003f44070 */
[----:B------:R-:W-:Y:S01]  /*3fc0*/  @!P4 IMAD.MOV R18, RZ, RZ, -R18 ;  /* 0x000000ffff12c224 */ /* 0x000fe200078e0a12 */
[C---:B------:R-:W-:Y:S01]  /*3fd0*/  ISETP.GT.U32.AND P4, PT, R24.reuse, R7, PT ;  /* 0x000000071800720c */ /* 0x040fe20003f84070 */
[----:B------:R-:W-:Y:S01]  /*3fe0*/  @!P5 IMAD.MOV R9, RZ, RZ, -R9 ;  /* 0x000000ffff09d224 */ /* 0x000fe200078e0a09 */
[----:B------:R-:W-:Y:S01]  /*3ff0*/  ISETP.GT.U32.AND P5, PT, R24, R3, PT ;  /* 0x000000031800720c */ /* 0x000fe20003fa4070 */
[----:B------:R-:W-:Y:S01]  /*4000*/  @!P0 IMAD.IADD R17, R17, 0x1, -R24 ;  /* 0x0000000111118824 */ /* 0x000fe200078e0a18 */
[----:B------:R-:W-:Y:S01]  /*4010*/  ISETP.GE.AND P0, PT, R5, RZ, PT ;  /* 0x000000ff0500720c */ /* 0x000fe20003f06270 */
[----:B------:R-:W-:Y:S01]  /*4020*/  STL [R1+0x71c], R18 ;  /* 0x00071c1201007387 */ /* 0x000fe20000100800 */
[----:B------:R-:W-:-:S02]  /*4030*/  IABS R5, R0 ;  /* 0x0000000000057213 */ /* 0x000fc40000000000 */
[----:B------:R-:W-:Y:S01]  /*4040*/  IADD3 R14, R29, 0x1be, RZ ;  /* 0x000001be1d0e7810 */ /* 0x000fe20007ffe0ff */
[----:B------:R0:W-:Y:S02]  /*4050*/  STL [R1+0x700], R10 ;  /* 0x0007000a01007387 */ /* 0x0001e40000100800 */
[--C-:B------:R-:W-:Y:S01]  /*4060*/  @!P2 IMAD.IADD R6, R6, 0x1, -R24.reuse ;  /* 0x000000010606a824 */ /* 0x100fe200078e0a18 */
[----:B------:R-:W-:Y:S01]  /*4070*/  ISETP.GE.AND P2, PT, R0, RZ, PT ;  /* 0x000000ff0000720c */ /* 0x000fe20003f46270 */
[--C-:B------:R-:W-:Y:S01]  /*4080*/  @!P4 IMAD.IADD R7, R7, 0x1, -R24.reuse ;  /* 0x000000010707c824 */ /* 0x100fe200078e0a18 */
[----:B------:R-:W-:Y:S01]  /*4090*/  ISETP.GE.AND P4, PT, R4, RZ, PT ;  /* 0x000000ff0400720c */ /* 0x000fe20003f86270 */
[----:B------:R-:W-:Y:S01]  /*40a0*/  @!P5 IMAD.IADD R3, R3, 0x1, -R24 ;  /* 0x000000010303d824 */ /* 0x000fe200078e0a18 */
[----:B------:R-:W-:Y:S01]  /*40b0*/  ISETP.GT.U32.AND P5, PT, R24, R6, PT ;  /* 0x000000061800720c */ /* 0x000fe20003fa4070 */
[----:B------:R-:W-:Y:S01]  /*40c0*/  IMAD.MOV.U32 R4, RZ, RZ, R5 ;  /* 0x000000ffff047224 */ /* 0x000fe200078e0005 */
[----:B------:R1:W-:Y:S01]  /*40d0*/  STL [R1+0x14], R9 ;  /* 0x0000140901007387 */ /* 0x0003e20000100800 */
[----:B------:R-:W-:Y:S01]  /*40e0*/  IMAD.HI.U32 R5, R2, R12, RZ ;  /* 0x0000000c02057227 */ /* 0x000fe200078e00ff */
[----:B0-----:R-:W-:-:S03]  /*40f0*/  IADD3 R10, R29, 0x1c1, RZ ;  /* 0x000001c11d0a7810 */ /* 0x001fc60007ffe0ff */
[----:B------:R-:W-:Y:S02]  /*4100*/  IMAD.MOV R5, RZ, RZ, -R5 ;  /* 0x000000ffff057224 */ /* 0x000fe400078e0a05 */
[----:B------:R-:W-:-:S04]  /*4110*/  IMAD.HI.U32 R0, R2, R4, RZ ;  /* 0x0000000402007227 */ /* 0x000fc800078e00ff */
[----:B------:R-:W-:Y:S02]  /*4120*/  IMAD R12, R24, R5, R12 ;  /* 0x00000005180c7224 */ /* 0x000fe400078e020c */
[----:B-1----:R-:W-:Y:S01]  /*4130*/  IMAD.MOV.U32 R9, RZ, RZ, R17 ;  /* 0x000000ffff097224 */ /* 0x002fe200078e0011 */
[C---:B------:R-:W-:Y:S01]  /*4140*/  IADD3 R17, R29.reuse, 0x1bf, RZ ;  /* 0x000001bf1d117810 */ /* 0x040fe20007ffe0ff */
[----:B------:R-:W-:Y:S01]  /*4150*/  @!P5 IMAD.IADD R6, R6, 0x1, -R24 ;  /* 0x000000010606d824 */ /* 0x000fe200078e0a18 */
[C---:B------:R-:W-:Y:S01]  /*4160*/  ISETP.GT.U32.AND P5, PT, R24.reuse, R12, PT ;  /* 0x0000000c1800720c */ /* 0x040fe20003fa4070 */
[----:B------:R-:W-:Y:S01]  /*4170*/  @!P3 IMAD.MOV R9, RZ, RZ, -R9 ;  /* 0x000000ffff09b224 */ /* 0x000fe200078e0a09 */
[C---:B------:R-:W-:Y:S01]  /*4180*/  ISETP.GT.U32.AND P3, PT, R24.reuse, R3, PT ;  /* 0x000000031800720c */ /* 0x040fe20003f64070 */
[----:B------:R-:W-:Y:S02]  /*4190*/  IMAD.MOV R0, RZ, RZ, -R0 ;  /* 0x000000ffff007224 */ /* 0x000fe400078e0a00 */
[----:B------:R-:W-:Y:S01]  /*41a0*/  IMAD.MOV.U32 R13, RZ, RZ, R6 ;  /* 0x000000ffff0d7224 */ /* 0x000fe200078e0006 */
[----:B------:R0:W-:Y:S01]  /*41b0*/  STL [R1+0x704], R9 ;  /* 0x0007040901007387 */ /* 0x0001e20000100800 */
[----:B------:R-:W-:Y:S01]  /*41c0*/  IMAD R4, R24, R0, R4 ;  /* 0x0000000018047224 */ /* 0x000fe200078e0204 */
[----:B------:R-:W-:Y:S01]  /*41d0*/  IADD3 R0, R29, 0x1c0, RZ ;  /* 0x000001c01d007810 */ /* 0x000fe20007ffe0ff */
[----:B------:R-:W-:-:S02]  /*41e0*/  @!P6 IMAD.MOV R13, RZ, RZ, -R13 ;  /* 0x000000ffff0de224 */ /* 0x000fc400078e0a0d */
[----:B------:R-:W-:Y:S01]  /*41f0*/  @!P1 IMAD.MOV R7, RZ, RZ, -R7 ;  /* 0x000000ffff079224 */ /* 0x000fe200078e0a07 */
[----:B------:R-:W-:Y:S01]  /*4200*/  ISETP.GT.U32.AND P6, PT, R24, R4, PT ;  /* 0x000000041800720c */ /* 0x000fe20003fc4070 */
[--C-:B------:R-:W-:Y:S01]  /*4210*/  @!P5 IMAD.IADD R12, R12, 0x1, -R24.reuse ;  /* 0x000000010c0cd824 */ /* 0x100fe200078e0a18 */
[----:B------:R-:W-:Y:S01]  /*4220*/  ISETP.GE.AND P1, PT, R11, RZ, PT ;  /* 0x000000ff0b00720c */ /* 0x000fe20003f26270 */
[--C-:B------:R-:W-:Y:S01]  /*4230*/  @!P3 IMAD.IADD R3, R3, 0x1, -R24.reuse ;  /* 0x000000010303b824 */ /* 0x100fe200078e0a18 */
[----:B------:R-:W-:Y:S01]  /*4240*/  IABS R11, R11 ;  /* 0x0000000b000b7213 */ /* 0x000fe20000000000 */
[----:B------:R1:W-:Y:S01]  /*4250*/  STL [R1+0x708], R7 ;  /* 0x0007080701007387 */ /* 0x0003e20000100800 */
[----:B------:R-:W-:Y:S01]  /*4260*/  ISETP.GT.U32.AND P5, PT, R24, R12, PT ;  /* 0x0000000c1800720c */ /* 0x000fe20003fa4070 */
[----:B0-----:R-:W-:Y:S02]  /*4270*/  IMAD.MOV.U32 R9, RZ, RZ, R3 ;  /* 0x000000ffff097224 */ /* 0x001fe400078e0003 */
[----:B------:R-:W-:Y:S01]  /*4280*/  IMAD.HI.U32 R5, R2, R11, RZ ;  /* 0x0000000b02057227 */ /* 0x000fe200078e00ff */
[----:B------:R-:W-:Y:S03]  /*4290*/  STL [R1+0x70c], R13 ;  /* 0x00070c0d01007387 */ /* 0x000fe60000100800 */
[----:B------:R-:W-:Y:S01]  /*42a0*/  @!P0 IMAD.MOV R9, RZ, RZ, -R9 ;  /* 0x000000ffff098224 */ /* 0x000fe200078e0a09 */
[----:B------:R-:W-:Y:S01]  /*42b0*/  ISETP.GE.AND P0, PT, R10, RZ, PT ;  /* 0x000000ff0a00720c */ /* 0x000fe20003f06270 */
[----:B------:R-:W-:Y:S01]  /*42c0*/  IMAD.MOV R5, RZ, RZ, -R5 ;  /* 0x000000ffff057224 */ /* 0x000fe200078e0a05 */
[----:B-1----:R-:W-:Y:S01]  /*42d0*/  IADD3 R7, R29, 0x1c2, RZ ;  /* 0x000001c21d077810 */ /* 0x002fe20007ffe0ff */
[----:B------:R-:W-:Y:S01]  /*42e0*/  @!P6 IMAD.IADD R4, R4, 0x1, -R24 ;  /* 0x000000010404e824 */ /* 0x000fe200078e0a18 */
[----:B------:R-:W-:Y:S01]  /*42f0*/  IABS R10, R10 ;  /* 0x0000000a000a7213 */ /* 0x000fe20000000000 */
[----:B------:R0:W-:Y:S01]  /*4300*/  STL [R1+0x718], R9 ;  /* 0x0007180901007387 */ /* 0x0001e20000100800 */
[----:B------:R-:W-:Y:S01]  /*4310*/  ISETP.GE.AND P3, PT, R7, RZ, PT ;  /* 0x000000ff0700720c */ /* 0x000fe20003f66270 */
[----:B------:R-:W-:Y:S01]  /*4320*/  IMAD R11, R24, R5, R11 ;  /* 0x00000005180b7224 */ /* 0x000fe200078e020b */
[----:B------:R-:W-:Y:S01]  /*4330*/  IABS R7, R7 ;  /* 0x0000000700077213 */ /* 0x000fe20000000000 */
[----:B------:R-:W-:Y:S01]  /*4340*/  IMAD.HI.U32 R5, R2, R10, RZ ;  /* 0x0000000a02057227 */ /* 0x000fe200078e00ff */
[----:B------:R-:W-:-:S03]  /*4350*/  ISETP.GT.U32.AND P6, PT, R24, R4, PT ;  /* 0x000000041800720c */ /* 0x000fc60003fc4070 */
[----:B------:R-:W-:Y:S01]  /*4360*/  @!P5 IMAD.IADD R12, R12, 0x1, -R24 ;  /* 0x000000010c0cd824 */ /* 0x000fe200078e0a18 */
[----:B------:R-:W-:Y:S01]  /*4370*/  ISETP.GT.U32.AND P5, PT, R24, R11, PT ;  /* 0x0000000b1800720c */ /* 0x000fe20003fa4070 */
[----:B------:R-:W-:Y:S01]  /*4380*/  IMAD.HI.U32 R3, R2, R7, RZ ;  /* 0x0000000702037227 */ /* 0x000fe200078e00ff */
[----:B0-----:R-:W-:-:S03]  /*4390*/  IABS R9, R0 ;  /* 0x0000000000097213 */ /* 0x001fc60000000000 */
[----:B------:R-:W-:Y:S02]  /*43a0*/  IMAD.MOV R5, RZ, RZ, -R5 ;  /* 0x000000ffff057224 */ /* 0x000fe400078e0a05 */
[----:B------:R-:W-:-:S04]  /*43b0*/  IMAD.HI.U32 R6, R2, R9, RZ ;  /* 0x0000000902067227 */ /* 0x000fc800078e00ff */
[----:B------:R-:W-:Y:S02]  /*43c0*/  IMAD.MOV R3, RZ, RZ, -R3 ;  /* 0x000000ffff037224 */ /* 0x000fe400078e0a03 */
[----:B------:R-:W-:Y:S02]  /*43d0*/  IMAD.MOV R6, RZ, RZ, -R6 ;  /* 0x000000ffff067224 */ /* 0x000fe400078e0a06 */
[C---:B------:R-:W-:Y:S02]  /*43e0*/  IMAD R10, R24.reuse, R5, R10 ;  /* 0x00000005180a7224 */ /* 0x040fe400078e020a */
[C---:B------:R-:W-:Y:S01]  /*43f0*/  IMAD R7, R24.reuse, R3, R7 ;  /* 0x0000000318077224 */ /* 0x040fe200078e0207 */
[----:B------:R-:W-:Y:S01]  /*4400*/  IABS R3, R17 ;  /* 0x0000001100037213 */ /* 0x000fe20000000000 */
[----:B------:R-:W-:Y:S02]  /*4410*/  IMAD.MOV.U32 R13, RZ, RZ, R12 ;  /* 0x000000ffff0d7224 */ /* 0x000fe400078e000c */
[----:B------:R-:W-:Y:S01]  /*4420*/  IMAD R9, R24, R6, R9 ;  /* 0x0000000618097224 */ /* 0x000fe200078e0209 */
[----:B------:R-:W-:Y:S01]  /*4430*/  IADD3 R6, R29, 0x1bd, RZ ;  /* 0x000001bd1d067810 */ /* 0x000fe20007ffe0ff */
[--C-:B------:R-:W-:Y:S01]  /*4440*/  @!P6 IMAD.IADD R4, R4, 0x1, -R24.reuse ;  /* 0x000000010404e824 */ /* 0x100fe200078e0a18 */
[C---:B------:R-:W-:Y:S01]  /*4450*/  ISETP.GT.U32.AND P6, PT, R24.reuse, R10, PT ;  /* 0x0000000a1800720c */ /* 0x040fe20003fc4070 */
[----:B------:R-:W-:Y:S01]  /*4460*/  @!P4 IMAD.MOV R13, RZ, RZ, -R13 ;  /* 0x000000ffff0dc224 */ /* 0x000fe200078e0a0d */
[C---:B------:R-:W-:Y:S01]  /*4470*/  ISETP.GT.U32.AND P4, PT, R24.reuse, R7, PT ;  /* 0x000000071800720c */ /* 0x040fe20003f84070 */
[----:B------:R-:W-:Y:S01]  /*4480*/  @!P5 IMAD.IADD R11, R11, 0x1, -R24 ;  /* 0x000000010b0bd824 */ /* 0x000fe200078e0a18 */
[----:B------:R-:W-:Y:S01]  /*4490*/  ISETP.GT.U32.AND P5, PT, R24, R9, PT ;  /* 0x000000091800720c */ /* 0x000fe20003fa4070 */
[----:B------:R-:W-:Y:S01]  /*44a0*/  IMAD.MOV.U32 R12, RZ, RZ, R4 ;  /* 0x000000ffff0c7224 */ /* 0x000fe200078e0004 */
[----:B------:R0:W-:Y:S01]  /*44b0*/  STL [R1+0x714], R13 ;  /* 0x0007140d01007387 */ /* 0x0001e20000100800 */
[----:B------:R-:W-:Y:S01]  /*44c0*/  IMAD.HI.U32 R5, R2, R3, RZ ;  /* 0x0000000302057227 */ /* 0x000fe200078e00ff */
[----:B------:R-:W-:-:S03]  /*44d0*/  IABS R16, R6 ;  /* 0x0000000600107213 */ /* 0x000fc60000000000 */
[----:B------:R-:W-:Y:S02]  /*44e0*/  IMAD.MOV R5, RZ, RZ, -R5 ;  /* 0x000000ffff057224 */ /* 0x000fe400078e0a05 */
[--C-:B------:R-:W-:Y:S02]  /*44f0*/  @!P6 IMAD.IADD R10, R10, 0x1, -R24.reuse ;  /* 0x000000010a0ae824 */ /* 0x100fe400078e0a18 */
[--C-:B------:R-:W-:Y:S01]  /*4500*/  @!P4 IMAD.IADD R7, R7, 0x1, -R24.reuse ;  /* 0x000000010707c824 */ /* 0x100fe200078e0a18 */
[----:B0-----:R-:W-:Y:S01]  /*4510*/  IABS R13, R14 ;  /* 0x0000000e000d7213 */ /* 0x001fe20000000000 */
[----:B------:R-:W-:Y:S01]  /*4520*/  @!P5 IMAD.IADD R9, R9, 0x1, -R24 ;  /* 0x000000010909d824 */ /* 0x000fe200078e0a18 */
[C---:B------:R-:W-:Y:S01]  /*4530*/  ISETP.GT.U32.AND P4, PT, R24.reuse, R11, PT ;  /* 0x0000000b1800720c */ /* 0x040fe20003f84070 */
[----:B------:R-:W-:Y:S01]  /*4540*/  @!P2 IMAD.MOV R12, RZ, RZ, -R12 ;  /* 0x000000ffff0ca224 */ /* 0x000fe200078e0a0c */
[----:B------:R-:W-:Y:S01]  /*4550*/  ISETP.GT.U32.AND P5, PT, R24, R10, PT ;  /* 0x0000000a1800720c */ /* 0x000fe20003fa4070 */
[----:B------:R-:W-:Y:S01]  /*4560*/  IMAD.HI.U32 R4, R2, R13, RZ ;  /* 0x0000000d02047227 */ /* 0x000fe200078e00ff */
[----:B------:R-:W-:-:S02]  /*4570*/  ISETP.GT.U32.AND P2, PT, R24, R9, PT ;  /* 0x000000091800720c */ /* 0x000fc40003f44070 */
[C---:B------:R-:W-:Y:S01]  /*4580*/  ISETP.GT.U32.AND P6, PT, R24.reuse, R7, PT ;  /* 0x000000071800720c */ /* 0x040fe20003fc4070 */
[----:B------:R-:W-:Y:S01]  /*4590*/  IMAD.MOV R4, RZ, RZ, -R4 ;  /* 0x000000ffff047224 */ /* 0x000fe200078e0a04 */
[----:B------:R0:W-:Y:S01]  /*45a0*/  STL [R1+0x710], R12 ;  /* 0x0007100c01007387 */ /* 0x0001e20000100800 */
[C---:B------:R-:W-:Y:S01]  /*45b0*/  IMAD R3, R24.reuse, R5, R3 ;  /* 0x0000000518037224 */ /* 0x040fe200078e0203 */
[C---:B------:R-:W-:Y:S01]  /*45c0*/  IADD3 R5, R29.reuse, 0x1bc, RZ ;  /* 0x000001bc1d057810 */ /* 0x040fe20007ffe0ff */
[C---:B------:R-:W-:Y:S01]  /*45d0*/  IMAD R13, R24.reuse, R4, R13 ;  /* 0x00000004180d7224 */ /* 0x040fe200078e020d */
[----:B------:R-:W-:Y:S01]  /*45e0*/  IADD3 R4, R29, 0x1bb, RZ ;  /* 0x000001bb1d047810 */ /* 0x000fe20007ffe0ff */
[--C-:B------:R-:W-:Y:S01]  /*45f0*/  @!P4 IMAD.IADD R11, R11, 0x1, -R24.reuse ;  /* 0x000000010b0bc824 */ /* 0x100fe200078e0a18 */
[----:B------:R-:W-:Y:S01]  /*4600*/  ISETP.GT.U32.AND P4, PT, R24, R3, PT ;  /* 0x000000031800720c */ /* 0x000fe20003f84070 */
[--C-:B------:R-:W-:Y:S01]  /*4610*/  @!P5 IMAD.IADD R10, R10, 0x1, -R24.reuse ;  /* 0x000000010a0ad824 */ /* 0x100fe200078e0a18 */
[----:B------:R-:W-:Y:S01]  /*4620*/  ISETP.GT.U32.AND P5, PT, R24, R13, PT ;  /* 0x0000000d1800720c */ /* 0x000fe20003fa4070 */
[--C-:B------:R-:W-:Y:S01]  /*4630*/  @!P2 IMAD.IADD R9, R9, 0x1, -R24.reuse ;  /* 0x000000010909a824 */ /* 0x100fe200078e0a18 */
[----:B------:R-:W-:Y:S01]  /*4640*/  ISETP.GE.AND P2, PT, R17, RZ, PT ;  /* 0x000000ff1100720c */ /* 0x000fe20003f46270 */
[----:B------:R-:W-:Y:S01]  /*4650*/  @!P6 IMAD.IADD R7, R7, 0x1, -R24 ;  /* 0x000000010707e824 */ /* 0x000fe200078e0a18 */
[----:B------:R-:W-:Y:S01]  /*4660*/  IABS R17, R4 ;  /* 0x0000000400117213 */ /* 0x000fe20000000000 */
[----:B0-----:R-:W-:Y:S01]  /*4670*/  IMAD.HI.U32 R12, R2, R16, RZ ;  /* 0x00000010020c7227 */ /* 0x001fe200078e00ff */
[----:B------:R-:W-:-:S02]  /*4680*/  IABS R15, R5 ;  /* 0x00000005000f7213 */ /* 0x000fc40000000000 */
[----:B------:R-:W-:Y:S01]  /*4690*/  ISETP.GE.AND P6, PT, R0, RZ, PT ;  /* 0x000000ff0000720c */ /* 0x000fe20003fc6270 */
[----:B------:R-:W-:Y:S02]  /*46a0*/  IMAD.MOV.U32 R19, RZ, RZ, R11 ;  /* 0x000000ffff137224 */ /* 0x000fe400078e000b */
[--C-:B------:R-:W-:Y:S01]  /*46b0*/  @!P4 IMAD.IADD R3, R3, 0x1, -R24.reuse ;  /* 0x000000010303c824 */ /* 0x100fe200078e0a18 */
[----:B------:R-:W-:Y:S01]  /*46c0*/  ISETP.GE.AND P4, PT, R14, RZ, PT ;  /* 0x000000ff0e00720c */ /* 0x000fe20003f86270 */
[----:B------:R-:W-:Y:S02]  /*46d0*/  @!P5 IMAD.IADD R13, R13, 0x1, -R24 ;  /* 0x000000010d0dd824 */ /* 0x000fe400078e0a18 */
[----:B------:R-:W-:Y:S02]  /*46e0*/  IMAD.MOV.U32 R14, RZ, RZ, R17 ;  /* 0x000000ffff0e7224 */ /* 0x000fe400078e0011 */
[----:B------:R-:W-:Y:S01]  /*46f0*/  IMAD.MOV R12, RZ, RZ, -R12 ;  /* 0x000000ffff0c7224 */ /* 0x000fe200078e0a0c */
[----:B------:R-:W-:Y:S01]  /*4700*/  ISETP.GT.U32.AND P5, PT, R24, R13, PT ;  /* 0x0000000d1800720c */ /* 0x000fe20003fa4070 */
[----:B------:R-:W-:-:S04]  /*4710*/  IMAD.HI.U32 R11, R2, R14, RZ ;  /* 0x0000000e020b7227 */ /* 0x000fc800078e00ff */
[----:B------:R-:W-:Y:S02]  /*4720*/  IMAD.MOV.U32 R18, RZ, RZ, R7 ;  /* 0x000000ffff127224 */ /* 0x000fe400078e0007 */
[----:B------:R-:W-:Y:S01]  /*4730*/  @!P1 IMAD.MOV R19, RZ, RZ, -R19 ;  /* 0x000000ffff139224 */ /* 0x000fe200078e0a13 */
[C---:B------:R-:W-:Y:S01]  /*4740*/  ISETP.GT.U32.AND P1, PT, R24.reuse, R3, PT ;  /* 0x000000031800720c */ /* 0x040fe20003f24070 */
[----:B------:R-:W-:Y:S02]  /*4750*/  IMAD.MOV R7, RZ, RZ, -R11 ;  /* 0x000000ffff077224 */ /* 0x000fe400078e0a0b */
[C---:B------:R-:W-:Y:S01]  /*4760*/  IMAD R16, R24.reuse, R12, R16 ;  /* 0x0000000c18107224 */ /* 0x040fe200078e0210 */
[----:B------:R0:W-:Y:S01]  /*4770*/  STL [R1+0x6ec], R19 ;  /* 0x0006ec1301007387 */ /* 0x0001e20000100800 */
[----:B------:R-:W-:Y:S02]  /*4780*/  IMAD R14, R24, R7, R14 ;  /* 0x00000007180e7224 */ /* 0x000fe400078e020e */
[----:B------:R-:W-:-:S04]  /*4790*/  IMAD.HI.U32 R0, R2, R15, RZ ;  /* 0x0000000f02007227 */ /* 0x000fc800078e00ff */
[----:B------:R-:W-:Y:S01]  /*47a0*/  @!P3 IMAD.MOV R18, RZ, RZ, -R18 ;  /* 0x000000ffff12b224 */ /* 0x000fe200078e0a12 */
[C---:B------:R-:W-:Y:S01]  /*47b0*/  ISETP.GT.U32.AND P3, PT, R24.reuse, R16, PT ;  /* 0x000000101800720c */ /* 0x040fe20003f64070 */
[----:B------:R-:W-:Y:S01]  /*47c0*/  @!P5 IMAD.IADD R13, R13, 0x1, -R24 ;  /* 0x000000010d0dd824 */ /* 0x000fe200078e0a18 */
[C---:B------:R-:W-:Y:S01]  /*47d0*/  ISETP.GT.U32.AND P5, PT, R24.reuse, R14, PT ;  /* 0x0000000e1800720c */ /* 0x040fe20003fa4070 */
[----:B------:R-:W-:Y:S01]  /*47e0*/  IMAD.MOV R0, RZ, RZ, -R0 ;  /* 0x000000ffff007224 */ /* 0x000fe200078e0a00 */
[----:B------:R-:W-:Y:S01]  /*47f0*/  STL [R1+0x6f0], R18 ;  /* 0x0006f01201007387 */ /* 0x000fe20000100800 */
[----:B------:R-:W-:Y:S01]  /*4800*/  @!P1 IMAD.IADD R3, R3, 0x1, -R24 ;  /* 0x0000000103039824 */ /* 0x000fe200078e0a18 */
[----:B------:R-:W-:Y:S01]  /*4810*/  ISETP.GE.AND P1, PT, R5, RZ, PT ;  /* 0x000000ff0500720c */ /* 0x000fe20003f26270 */
[----:B------:R-:W-:Y:S01]  /*4820*/  IMAD R15, R24, R0, R15 ;  /* 0x00000000180f7224 */ /* 0x000fe200078e020f */
[C---:B------:R-:W-:Y:S01]  /*4830*/  IADD3 R5, R29.reuse, 0x1b9, RZ ;  /* 0x000001b91d057810 */ /* 0x040fe20007ffe0ff */
[----:B------:R-:W-:Y:S01]  /*4840*/  @!P0 IMAD.MOV R10, RZ, RZ, -R10 ;  /* 0x000000ffff0a8224 */ /* 0x000fe200078e0a0a */
[----:B------:R-:W-:Y:S01]  /*4850*/  ISETP.GE.AND P0, PT, R6, RZ, PT ;  /* 0x000000ff0600720c */ /* 0x000fe20003f06270 */
[----:B------:R-:W-:Y:S01]  /*4860*/  @!P6 IMAD.MOV R9, RZ, RZ, -R9 ;  /* 0x000000ffff09e224 */ /* 0x000fe200078e0a09 */
[----:B------:R-:W-:Y:S01]  /*4870*/  ISETP.GT.U32.AND P6, PT, R24, R15, PT ;  /* 0x0000000f1800720c */ /* 0x000fe20003fc4070 */
[----:B------:R-:W-:Y:S01]  /*4880*/  IMAD.MOV.U32 R6, RZ, RZ, R3 ;  /* 0x000000ffff067224 */ /* 0x000fe200078e0003 */
[C---:B------:R-:W-:Y:S01]  /*4890*/  IADD3 R0, R29.reuse, 0x1ba, RZ ;  /* 0x000001ba1d007810 */ /* 0x040fe20007ffe0ff */
[----:B------:R-:W-:Y:S01]  /*48a0*/  @!P3 IMAD.IADD R16, R16, 0x1, -R24 ;  /* 0x000000011010b824 */ /* 0x000fe200078e0a18 */
[----:B------:R-:W-:Y:S01]  /*48b0*/  ISETP.GE.AND P3, PT, R4, RZ, PT ;  /* 0x000000ff0400720c */ /* 0x000fe20003f66270 */
[----:B------:R-:W-:Y:S01]  /*48c0*/  @!P2 IMAD.MOV R6, RZ, RZ, -R6 ;  /* 0x000000ffff06a224 */ /* 0x000fe200078e0a06 */
[----:B------:R-:W-:Y:S01]  /*48d0*/  IABS R4, R5 ;  /* 0x0000000500047213 */ /* 0x000fe20000000000 */
[--C-:B------:R-:W-:Y:S01]  /*48e0*/  @!P5 IMAD.IADD R14, R14, 0x1, -R24.reuse ;  /* 0x000000010e0ed824 */ /* 0x100fe200078e0a18 */
[----:B------:R-:W-:Y:S01]  /*48f0*/  STL [R1+0x6f4], R10 ;  /* 0x0006f40a01007387 */ /* 0x000fe20000100800 */
[----:B------:R-:W-:Y:S01]  /*4900*/  IABS R11, R0 ;  /* 0x00000000000b7213 */ /* 0x000fe20000000000 */
[----:B0-----:R-:W-:Y:S01]  /*4910*/  IMAD.MOV.U32 R19, RZ, RZ, R13 ;  /* 0x000000ffff137224 */ /* 0x001fe200078e000d */
[----:B------:R-:W-:Y:S01]  /*4920*/  IADD3 R3, R29, 0x1b7, RZ ;  /* 0x000001b71d037810 */ /* 0x000fe20007ffe0ff */
[----:B------:R0:W-:Y:S01]  /*4930*/  STL [R1+0x6f8], R9 ;  /* 0x0006f80901007387 */ /* 0x0001e20000100800 */
[C---:B------:R-:W-:Y:S01]  /*4940*/  ISETP.GT.U32.AND P5, PT, R24.reuse, R14, PT ;  /* 0x0000000e1800720c */ /* 0x040fe20003fa4070 */
[----:B------:R-:W-:Y:S01]  /*4950*/  @!P6 IMAD.IADD R15, R15, 0x1, -R24 ;  /* 0x000000010f0fe824 */ /* 0x000fe200078e0a18 */
[----:B------:R-:W-:Y:S01]  /*4960*/  ISETP.GT.U32.AND P6, PT, R24, R16, PT ;  /* 0x000000101800720c */ /* 0x000fe20003fc4070 */
[----:B------:R1:W-:Y:S01]  /*4970*/  STL [R1+0x6fc], R6 ;  /* 0x0006fc0601007387 */ /* 0x0003e20000100800 */
[----:B------:R-:W-:-:S02]  /*4980*/  IMAD.HI.U32 R7, R2, R11, RZ ;  /* 0x0000000b02077227 */ /* 0x000fc400078e00ff */
[C---:B------:R-:W-:Y:S02]  /*4990*/  ISETP.GT.U32.AND P2, PT, R24.reuse, R15, PT ;  /* 0x0000000f1800720c */ /* 0x040fe40003f44070 */
[----:B------:R-:W-:Y:S01]  /*49a0*/  IMAD.MOV R7, RZ, RZ, -R7 ;  /* 0x000000ffff077224 */ /* 0x000fe200078e0a07 */
[----:B0-----:R-:W-:Y:S01]  /*49b0*/  IADD3 R9, R29, 0x1b8, RZ ;  /* 0x000001b81d097810 */ /* 0x001fe20007ffe0ff */
[----:B------:R-:W-:Y:S02]  /*49c0*/  @!P4 IMAD.MOV R19, RZ, RZ, -R19 ;  /* 0x000000ffff13c224 */ /* 0x000fe400078e0a13 */
[----:B------:R-:W-:Y:S01]  /*49d0*/  IMAD R11, R24, R7, R11 ;  /* 0x00000007180b7224 */ /* 0x000fe200078e020b */
[----:B------:R-:W-:Y:S01]  /*49e0*/  IABS R12, R9 ;  /* 0x00000009000c7213 */ /* 0x000fe20000000000 */
[----:B-1----:R-:W-:Y:S01]  /*49f0*/  IMAD.HI.U32 R6, R2, R4, RZ ;  /* 0x0000000402067227 */ /* 0x002fe200078e00ff */
[----:B------:R-:W-:Y:S01]  /*4a00*/  IABS R7, R3 ;  /* 0x0000000300077213 */ /* 0x000fe20000000000 */
[----:B------:R-:W-:Y:S02]  /*4a10*/  STL [R1+0x680], R19 ;  /* 0x0006801301007387 */ /* 0x000fe40000100800 */
[----:B------:R-:W-:-:S02]  /*4a20*/  IMAD.MOV R6, RZ, RZ, -R6 ;  /* 0x000000ffff067224 */ /* 0x000fc400078e0a06 */
[----:B------:R-:W-:Y:S02]  /*4a30*/  @!P5 IMAD.IADD R14, R14, 0x1, -R24 ;  /* 0x000000010e0ed824 */ /* 0x000fe400078e0a18 */
[----:B------:R-:W-:Y:S01]  /*4a40*/  IMAD R4, R24, R6, R4 ;  /* 0x0000000618047224 */ /* 0x000fe200078e0204 */
[----:B------:R-:W-:Y:S01]  /*4a50*/  IADD3 R6, R29, 0x1b6, RZ ;  /* 0x000001b61d067810 */ /* 0x000fe20007ffe0ff */
[--C-:B------:R-:W-:Y:S01]  /*4a60*/  @!P6 IMAD.IADD R16, R16, 0x1, -R24.reuse ;  /* 0x000000011010e824 */ /* 0x100fe200078e0a18 */
[C---:B------:R-:W-:Y:S01]  /*4a70*/  ISETP.GT.U32.AND P6, PT, R24.reuse, R11, PT ;  /* 0x0000000b1800720c */ /* 0x040fe20003fc4070 */
[----:B------:R-:W-:Y:S01]  /*4a80*/  @!P2 IMAD.IADD R15, R15, 0x1, -R24 ;  /* 0x000000010f0fa824 */ /* 0x000fe200078e0a18 */
[----:B------:R-:W-:Y:S01]  /*4a90*/  ISETP.GT.U32.AND P5, PT, R24, R4, PT ;  /* 0x000000041800720c */ /* 0x000fe20003fa4070 */
[----:B------:R-:W-:Y:S01]  /*4aa0*/  IMAD.HI.U32 R17, R2, R12, RZ ;  /* 0x0000000c02117227 */ /* 0x000fe200078e00ff */
[----:B------:R-:W-:Y:S02]  /*4ab0*/  IABS R10, R6 ;  /* 0x00000006000a7213 */ /* 0x000fe40000000000 */
[----:B------:R-:W-:Y:S01]  /*4ac0*/  ISETP.GE.AND P2, PT, R0, RZ, PT ;  /* 0x000000ff0000720c */ /* 0x000fe20003f46270 */
[----:B------:R-:W-:-:S04]  /*4ad0*/  IMAD.HI.U32 R0, R2, R7, RZ ;  /* 0x0000000702007227 */ /* 0x000fc800078e00ff */
[----:B------:R-:W-:-:S04]  /*4ae0*/  IMAD.HI.U32 R13, R2, R10, RZ ;  /* 0x0000000a020d7227 */ /* 0x000fc800078e00ff */
[--C-:B------:R-:W-:Y:S02]  /*4af0*/  @!P5 IMAD.IADD R4, R4, 0x1, -R24.reuse ;  /* 0x000000010404d824 */ /* 0x100fe400078e0a18 */
[----:B------:R-:W-:Y:S01]  /*4b00*/  @!P6 IMAD.IADD R11, R11, 0x1, -R24 ;  /* 0x000000010b0be824 */ /* 0x000fe200078e0a18 */
[----:B------:R-:W-:Y:S01]  /*4b10*/  ISETP.GE.AND P6, PT, R5, RZ, PT ;  /* 0x000000ff0500720c */ /* 0x000fe20003fc6270 */
[----:B------:R-:W-:Y:S01]  /*4b20*/  IMAD.MOV R13, RZ, RZ, -R13 ;  /* 0x000000ffff0d7224 */ /* 0x000fe200078e0a0d */
[C---:B------:R-:W-:Y:S01]  /*4b30*/  ISETP.GT.U32.AND P5, PT, R24.reuse, R4, PT ;  /* 0x000000041800720c */ /* 0x040fe20003fa4070 */
[----:B------:R-:W-:Y:S01]  /*4b40*/  IMAD.MOV R17, RZ, RZ, -R17 ;  /* 0x000000ffff117224 */ /* 0x000fe200078e0a11 */
[C---:B------:R-:W-:Y:S01]  /*4b50*/  ISETP.GT.U32.AND P4, PT, R24.reuse, R11, PT ;  /* 0x0000000b1800720c */ /* 0x040fe20003f84070 */
[----:B------:R-:W-:Y:S01]  /*4b60*/  @!P1 IMAD.MOV R15, RZ, RZ, -R15 ;  /* 0x000000ffff0f9224 */ /* 0x000fe200078e0a0f */
[----:B------:R-:W-:Y:S01]  /*4b70*/  ISETP.GE.AND P1, PT, R9, RZ, PT ;  /* 0x000000ff0900720c */ /* 0x000fe20003f26270 */
[----:B------:R-:W-:Y:S01]  /*4b80*/  IMAD R9, R24, R13, R10 ;  /* 0x0000000d18097224 */ /* 0x000fe200078e020a */
[----:B------:R-:W-:Y:S01]  /*4b90*/  IADD3 R5, R29, 0x1b5, RZ ;  /* 0x000001b51d057810 */ /* 0x000fe20007ffe0ff */
[----:B------:R-:W-:-:S02]  /*4ba0*/  IMAD.MOV R0, RZ, RZ, -R0 ;  /* 0x000000ffff007224 */ /* 0x000fc400078e0a00 */
[----:B------:R-:W-:Y:S02]  /*4bb0*/  IMAD R12, R24, R17, R12 ;  /* 0x00000011180c7224 */ /* 0x000fe400078e020c */
[----:B------:R-:W-:Y:S02]  /*4bc0*/  IMAD.MOV.U32 R18, RZ, RZ, R16 ;  /* 0x000000ffff127224 */ /* 0x000fe400078e0010 */
[----:B------:R-:W-:Y:S01]  /*4bd0*/  @!P5 IMAD.IADD R4, R4, 0x1, -R24 ;  /* 0x000000010404d824 */ /* 0x000fe200078e0a18 */
[C---:B------:R-:W-:Y:S01]  /*4be0*/  ISETP.GT.U32.AND P5, PT, R24.reuse, R9, PT ;  /* 0x000000091800720c */ /* 0x040fe20003fa4070 */
[C---:B------:R-:W-:Y:S01]  /*4bf0*/  IMAD R7, R24.reuse, R0, R7 ;  /* 0x0000000018077224 */ /* 0x040fe200078e0207 */
[----:B------:R-:W-:Y:S01]  /*4c00*/  IABS R0, R5 ;  /* 0x0000000500007213 */ /* 0x000fe20000000000 */
[----:B------:R-:W-:Y:S01]  /*4c10*/  @!P0 IMAD.MOV R18, RZ, RZ, -R18 ;  /* 0x000000ffff128224 */ /* 0x000fe200078e0a12 */
[C---:B------:R-:W-:Y:S01]  /*4c20*/  ISETP.GT.U32.AND P0, PT, R24.reuse, R12, PT ;  /* 0x0000000c1800720c */ /* 0x040fe20003f04070 */
[----:B------:R-:W-:Y:S01]  /*4c30*/  @!P4 IMAD.IADD R11, R11, 0x1, -R24 ;  /* 0x000000010b0bc824 */ /* 0x000fe200078e0a18 */
[----:B------:R-:W-:Y:S01]  /*4c40*/  ISETP.GE.AND P4, PT, R3, RZ, PT ;  /* 0x000000ff0300720c */ /* 0x000fe20003f86270 */
[----:B------:R-:W-:Y:S01]  /*4c50*/  @!P3 IMAD.MOV R14, RZ, RZ, -R14 ;  /* 0x000000ffff0eb224 */ /* 0x000fe200078e0a0e */
[----:B------:R-:W-:Y:S01]  /*4c60*/  ISETP.GT.U32.AND P3, PT, R24, R7, PT ;  /* 0x000000071800720c */ /* 0x000fe20003f64070 */
[----:B------:R-:W-:Y:S01]  /*4c70*/  IMAD.MOV.U32 R13, RZ, RZ, R11 ;  /* 0x000000ffff0d7224 */ /* 0x000fe200078e000b */
[----:B------:R-:W-:Y:S01]  /*4c80*/  IADD3 R3, R29, 0x1b4, RZ ;  /* 0x000001b41d037810 */ /* 0x000fe20007ffe0ff */
[----:B------:R-:W-:Y:S01]  /*4c90*/  STL [R1+0x684], R18 ;  /* 0x0006841201007387 */ /* 0x000fe20000100800 */
[----:B------:R-:W-:-:S02]  /*4ca0*/  IMAD.HI.U32 R10, R2, R0, RZ ;  /* 0x00000000020a7227 */ /* 0x000fc400078e00ff */
[----:B------:R-:W-:Y:S01]  /*4cb0*/  IABS R11, R3 ;  /* 0x00000003000b7213 */ /* 0x000fe20000000000 */
[----:B------:R-:W-:Y:S01]  /*4cc0*/  STL [R1+0x698], R15 ;  /* 0x0006980f01007387 */ /* 0x000fe20000100800 */
[----:B------:R-:W-:Y:S02]  /*4cd0*/  @!P2 IMAD.MOV R13, RZ, RZ, -R13 ;  /* 0x000000ffff0da224 */ /* 0x000fe400078e0a0d */
[--C-:B------:R-:W-:Y:S01]  /*4ce0*/  @!P5 IMAD.IADD R9, R9, 0x1, -R24.reuse ;  /* 0x000000010909d824 */ /* 0x100fe200078e0a18 */
[----:B------:R-:W-:Y:S01]  /*4cf0*/  STL [R1+0x6dc], R14 ;  /* 0x0006dc0e01007387 */ /* 0x000fe20000100800 */
[--C-:B------:R-:W-:Y:S01]  /*4d00*/  @!P0 IMAD.IADD R12, R12, 0x1, -R24.reuse ;  /* 0x000000010c0c8824 */ /* 0x100fe200078e0a18 */
[----:B------:R-:W-:Y:S01]  /*4d10*/  ISETP.GE.AND P0, PT, R6, RZ, PT ;  /* 0x000000ff0600720c */ /* 0x000fe20003f06270 */
[----:B------:R-:W-:Y:S01]  /*4d20*/  @!P3 IMAD.IADD R7, R7, 0x1, -R24 ;  /* 0x000000010707b824 */ /* 0x000fe200078e0a18 */
[----:B------:R0:W-:Y:S01]  /*4d30*/  STL [R1+0x6e0], R13 ;  /* 0x0006e00d01007387 */ /* 0x0001e20000100800 */
[C---:B------:R-:W-:Y:S01]  /*4d40*/  ISETP.GT.U32.AND P5, PT, R24.reuse, R9, PT ;  /* 0x000000091800720c */ /* 0x040fe20003fa4070 */
[----:B------:R-:W-:Y:S01]  /*4d50*/  IMAD.MOV R10, RZ, RZ, -R10 ;  /* 0x000000ffff0a7224 */ /* 0x000fe200078e0a0a */
[----:B------:R-:W-:-:S02]  /*4d60*/  ISETP.GT.U32.AND P3, PT, R24, R12, PT ;  /* 0x0000000c1800720c */ /* 0x000fc40003f64070 */
[C---:B------:R-:W-:Y:S01]  /*4d70*/  ISETP.GT.U32.AND P2, PT, R24.reuse, R7, PT ;  /* 0x000000071800720c */ /* 0x040fe20003f44070 */
[----:B------:R-:W-:Y:S01]  /*4d80*/  IMAD R0, R24, R10, R0 ;  /* 0x0000000a18007224 */ /* 0x000fe200078e0200 */
[----:B------:R-:W-:Y:S01]  /*4d90*/  IADD3 R6, R29, 0x1b3, RZ ;  /* 0x000001b31d067810 */ /* 0x000fe20007ffe0ff */
[----:B0-----:R-:W-:-:S03]  /*4da0*/  IMAD.MOV.U32 R13, RZ, RZ, R4 ;  /* 0x000000ffff0d7224 */ /* 0x001fc600078e0004 */
[----:B------:R-:W-:Y:S01]  /*4db0*/  IABS R10, R6 ;  /* 0x00000006000a7213 */ /* 0x000fe20000000000 */
[----:B------:R-:W-:-:S04]  /*4dc0*/  IMAD.HI.U32 R4, R2, R11, RZ ;  /* 0x0000000b02047227 */ /* 0x000fc800078e00ff */
[----:B------:R-:W-:Y:S02]  /*4dd0*/  IMAD.MOV R4, RZ, RZ, -R4 ;  /* 0x000000ffff047224 */ /* 0x000fe400078e0a04 */
[--C-:B------:R-:W-:Y:S02]  /*4de0*/  @!P5 IMAD.IADD R9, R9, 0x1, -R24.reuse ;  /* 0x000000010909d824 */ /* 0x100fe400078e0a18 */
[----:B------:R-:W-:Y:S01]  /*4df0*/  IMAD R11, R24, R4, R11 ;  /* 0x00000004180b7224 */ /* 0x000fe200078e020b */
[----:B------:R-:W-:Y:S01]  /*4e00*/  IADD3 R4, R29, 0x1b1, RZ ;  /* 0x000001b11d047810 */ /* 0x000fe20007ffe0ff */
[--C-:B------:R-:W-:Y:S01]  /*4e10*/  @!P3 IMAD.IADD R12, R12, 0x1, -R24.reuse ;  /* 0x000000010c0cb824 */ /* 0x100fe200078e0a18 */
[C---:B------:R-:W-:Y:S01]  /*4e20*/  ISETP.GT.U32.AND P3, PT, R24.reuse, R0, PT ;  /* 0x000000001800720c */ /* 0x040fe20003f64070 */
[----:B------:R-:W-:Y:S01]  /*4e30*/  @!P2 IMAD.IADD R7, R7, 0x1, -R24 ;  /* 0x000000010707a824 */ /* 0x000fe200078e0a18 */
[----:B------:R-:W-:Y:S01]  /*4e40*/  ISETP.GT.U32.AND P5, PT, R24, R11, PT ;  /* 0x0000000b1800720c */ /* 0x000fe20003fa4070 */
[----:B------:R-:W-:Y:S01]  /*4e50*/  @!P6 IMAD.MOV R13, RZ, RZ, -R13 ;  /* 0x000000ffff0de224 */ /* 0x000fe200078e0a0d */
[----:B------:R-:W-:Y:S01]  /*4e60*/  ISETP.GE.AND P2, PT, R3, RZ, PT ;  /* 0x000000ff0300720c */ /* 0x000fe20003f46270 */
[----:B------:R-:W-:Y:S01]  /*4e70*/  IMAD.HI.U32 R14, R2, R10, RZ ;  /* 0x0000000a020e7227 */ /* 0x000fe200078e00ff */
[----:B------:R-:W-:-:S02]  /*4e80*/  IADD3 R3, R29, 0x1b2, RZ ;  /* 0x000001b21d037810 */ /* 0x000fc40007ffe0ff */
[----:B------:R-:W-:Y:S01]  /*4e90*/  ISETP.GE.AND P6, PT, R5, RZ, PT ;  /* 0x000000ff0500720c */ /* 0x000fe20003fc6270 */
[----:B------:R-:W-:Y:S01]  /*4ea0*/  IMAD.MOV.U32 R15, RZ, RZ, R12 ;  /* 0x000000ffff0f7224 */ /* 0x000fe200078e000c */
[----:B------:R-:W-:Y:S01]  /*4eb0*/  IABS R5, R3 ;  /* 0x0000000300057213 */ /* 0x000fe20000000000 */
[----:B------:R-:W-:Y:S01]  /*4ec0*/  IMAD.MOV R14, RZ, RZ, -R14 ;  /* 0x000000ffff0e7224 */ /* 0x000fe200078e0a0e */
[----:B------:R0:W-:Y:S01]  /*4ed0*/  STL [R1+0x6e8], R13 ;  /* 0x0006e80d01007387 */ /* 0x0001e20000100800 */
[--C-:B------:R-:W-:Y:S01]  /*4ee0*/  @!P3 IMAD.IADD R0, R0, 0x1, -R24.reuse ;  /* 0x000000010000b824 */ /* 0x100fe200078e0a18 */
[----:B------:R-:W-:Y:S01]  /*4ef0*/  ISETP.GE.AND P3, PT, R6, RZ, PT ;  /* 0x000000ff0600720c */ /* 0x000fe20003f66270 */
[----:B------:R-:W-:Y:S02]  /*4f00*/  @!P5 IMAD.IADD R11, R11, 0x1, -R24 ;  /* 0x000000010b0bd824 */ /* 0x000fe400078e0a18 */
[----:B------:R-:W-:Y:S01]  /*4f10*/  @!P1 IMAD.MOV R15, RZ, RZ, -R15 ;  /* 0x000000ffff0f9224 */ /* 0x000fe200078e0a0f */
[----:B------:R-:W-:Y:S01]  /*4f20*/  ISETP.GT.U32.AND P1, PT, R24, R0, PT ;  /* 0x000000001800720c */ /* 0x000fe20003f24070 */
[----:B------:R-:W-:Y:S01]  /*4f30*/  IMAD.HI.U32 R6, R2, R5, RZ ;  /* 0x0000000502067227 */ /* 0x000fe200078e00ff */
[----:B------:R-:W-:-:S02]  /*4f40*/  ISETP.GT.U32.AND P5, PT, R24, R11, PT ;  /* 0x0000000b1800720c */ /* 0x000fc40003fa4070 */
[----:B0-----:R-:W-:Y:S01]  /*4f50*/  IABS R13, R4 ;  /* 0x00000004000d7213 */ /* 0x001fe20000000000 */
[C---:B------:R-:W-:Y:S01]  /*4f60*/  IMAD R10, R24.reuse, R14, R10 ;  /* 0x0000000e180a7224 */ /* 0x040fe200078e020a */
[----:B------:R-:W-:Y:S01]  /*4f70*/  STL [R1+0x6e4], R15 ;  /* 0x0006e40f01007387 */ /* 0x000fe20000100800 */
[----:B------:R-:W-:Y:S02]  /*4f80*/  IMAD.MOV.U32 R12, RZ, RZ, R7 ;  /* 0x000000ffff0c7224 */ /* 0x000fe400078e0007 */
[----:B------:R-:W-:Y:S02]  /*4f90*/  IMAD.MOV R6, RZ, RZ, -R6 ;  /* 0x000000ffff067224 */ /* 0x000fe400078e0a06 */
[----:B------:R-:W-:Y:S01]  /*4fa0*/  @!P4 IMAD.MOV R12, RZ, RZ, -R12 ;  /* 0x000000ffff0cc224 */ /* 0x000fe200078e0a0c */
[C---:B------:R-:W-:Y:S01]  /*4fb0*/  ISETP.GT.U32.AND P4, PT, R24.reuse, R10, PT ;  /* 0x0000000a1800720c */ /* 0x040fe20003f84070 */
[----:B------:R-:W-:Y:S02]  /*4fc0*/  IMAD R5, R24, R6, R5 ;  /* 0x0000000618057224 */ /* 0x000fe400078e0205 */
[----:B------:R-:W-:Y:S01]  /*4fd0*/  IMAD.HI.U32 R7, R2, R13, RZ ;  /* 0x0000000d02077227 */ /* 0x000fe200078e00ff */
[----:B------:R0:W-:Y:S03]  /*4fe0*/  STL [R1+0x6c0], R12 ;  /* 0x0006c00c01007387 */ /* 0x0001e60000100800 */
[----:B------:R-:W-:Y:S01]  /*4ff0*/  @!P5 IMAD.IADD R11, R11, 0x1, -R24 ;  /* 0x000000010b0bd824 */ /* 0x000fe200078e0a18 */
[----:B------:R-:W-:Y:S01]  /*5000*/  ISETP.GT.U32.AND P5, PT, R24, R5, PT ;  /* 0x000000051800720c */ /* 0x000fe20003fa4070 */
[----:B------:R-:W-:-:S02]  /*5010*/  IMAD.MOV R7, RZ, RZ, -R7 ;  /* 0x000000ffff077224 */ /* 0x000fc400078e0a07 */
[----:B------:R-:W-:Y:S01]  /*5020*/  @!P1 IMAD.IADD R0, R0, 0x1, -R24 ;  /* 0x0000000100009824 */ /* 0x000fe200078e0a18 */
[----:B------:R-:W-:Y:S01]  /*5030*/  ISETP.GE.AND P1, PT, R4, RZ, PT ;  /* 0x000000ff0400720c */ /* 0x000fe20003f26270 */
[----:B------:R-:W-:Y:S01]  /*5040*/  IMAD R13, R24, R7, R13 ;  /* 0x00000007180d7224 */ /* 0x000fe200078e020d */
[----:B------:R-:W-:Y:S01]  /*5050*/  IADD3 R7, R29, 0x1af, RZ ;  /* 0x000001af1d077810 */ /* 0x000fe20007ffe0ff */
[----:B------:R-:W-:Y:S02]  /*5060*/  IMAD.MOV.U32 R14, RZ, RZ, R0 ;  /* 0x000000ffff0e7224 */ /* 0x000fe400078e0000 */
[----:B------:R-:W-:Y:S01]  /*5070*/  @!P4 IMAD.IADD R10, R10, 0x1, -R24 ;  /* 0x000000010a0ac824 */ /* 0x000fe200078e0a18 */
[----:B------:R-:W-:Y:S01]  /*5080*/  IABS R6, R7 ;  /* 0x0000000700067213 */ /* 0x000fe20000000000 */
[----:B------:R-:W-:Y:S01]  /*5090*/  @!P6 IMAD.MOV R14, RZ, RZ, -R14 ;  /* 0x000000ffff0ee224 */ /* 0x000fe200078e0a0e */
[C---:B------:R-:W-:Y:S01]  /*50a0*/  ISETP.GT.U32.AND P6, PT, R24.reuse, R13, PT ;  /* 0x0000000d1800720c */ /* 0x040fe20003fc4070 */
[----:B------:R-:W-:Y:S01]  /*50b0*/  @!P0 IMAD.MOV R9, RZ, RZ, -R9 ;  /* 0x000000ffff098224 */ /* 0x000fe200078e0a09 */
[----:B------:R-:W-:Y:S01]  /*50c0*/  ISETP.GT.U32.AND P4, PT, R24, R10, PT ;  /* 0x0000000a1800720c */ /* 0x000fe20003f84070 */
[----:B------:R-:W-:Y:S01]  /*50d0*/  @!P5 IMAD.IADD R5, R5, 0x1, -R24 ;  /* 0x000000010505d824 */ /* 0x000fe200078e0a18 */
[----:B------:R-:W-:Y:S01]  /*50e0*/  ISETP.GE.AND P0, PT, R3, RZ, PT ;  /* 0x000000ff0300720c */ /* 0x000fe20003f06270 */
[----:B0-----:R-:W-:Y:S01]  /*50f0*/  IMAD.MOV.U32 R12, RZ, RZ, R11 ;  /* 0x000000ffff0c7224 */ /* 0x001fe200078e000b */
[----:B------:R0:W-:Y:S01]  /*5100*/  STL [R1+0x6c4], R9 ;  /* 0x0006c40901007387 */ /* 0x0001e20000100800 */
[----:B------:R-:W-:-:S02]  /*5110*/  IADD3 R3, R29, 0x1ae, RZ ;  /* 0x000001ae1d037810 */ /* 0x000fc40007ffe0ff */
[----:B------:R-:W-:Y:S01]  /*5120*/  ISETP.GT.U32.AND P5, PT, R24, R5, PT ;  /* 0x000000051800720c */ /* 0x000fe20003fa4070 */
[----:B------:R-:W-:Y:S01]  /*5130*/  @!P2 IMAD.MOV R12, RZ, RZ, -R12 ;  /* 0x000000ffff0ca224 */ /* 0x000fe200078e0a0c */
[----:B------:R-:W-:Y:S01]  /*5140*/  STL [R1+0x6d8], R14 ;  /* 0x0006d80e01007387 */ /* 0x000fe20000100800 */
[----:B------:R-:W-:Y:S01]  /*5150*/  IABS R0, R3 ;  /* 0x0000000300007213 */ /* 0x000fe20000000000 */
[--C-:B------:R-:W-:Y:S02]  /*5160*/  @!P6 IMAD.IADD R13, R13, 0x1, -R24.reuse ;  /* 0x000000010d0de824 */ /* 0x100fe400078e0a18 */
[----:B------:R-:W-:Y:S01]  /*5170*/  @!P4 IMAD.IADD R10, R10, 0x1, -R24 ;  /* 0x000000010a0ac824 */ /* 0x000fe200078e0a18 */
[----:B0-----:R-:W-:Y:S01]  /*5180*/  IADD3 R9, R29, 0x1b0, RZ ;  /* 0x000001b01d097810 */ /* 0x001fe20007ffe0ff */
[----:B------:R0:W-:Y:S01]  /*5190*/  STL [R1+0x6d4], R12 ;  /* 0x0006d40c01007387 */ /* 0x0001e20000100800 */
[----:B------:R-:W-:Y:S01]  /*51a0*/  ISETP.GE.AND P4, PT, R7, RZ, PT ;  /* 0x000000ff0700720c */ /* 0x000fe20003f86270 */
[----:B------:R-:W-:Y:S01]  /*51b0*/  IMAD.HI.U32 R7, R2, R6, RZ ;  /* 0x0000000602077227 */ /* 0x000fe200078e00ff */
[----:B------:R-:W-:-:S02]  /*51c0*/  IABS R4, R9 ;  /* 0x0000000900047213 */ /* 0x000fc40000000000 */
[----:B------:R-:W-:Y:S01]  /*51d0*/  ISETP.GT.U32.AND P6, PT, R24, R13, PT ;  /* 0x0000000d1800720c */ /* 0x000fe20003fc4070 */
[----:B------:R-:W-:Y:S01]  /*51e0*/  IMAD.MOV R7, RZ, RZ, -R7 ;  /* 0x000000ffff077224 */ /* 0x000fe200078e0a07 */
[----:B------:R-:W-:Y:S01]  /*51f0*/  ISETP.GE.AND P2, PT, R9, RZ, PT ;  /* 0x000000ff0900720c */ /* 0x000fe20003f46270 */
[----:B------:R-:W-:-:S04]  /*5200*/  IMAD.HI.U32 R11, R2, R4, RZ ;  /* 0x00000004020b7227 */ /* 0x000fc800078e00ff */
[----:B0-----:R-:W-:Y:S02]  /*5210*/  IMAD.MOV.U32 R12, RZ, RZ, R10 ;  /* 0x000000ffff0c7224 */ /* 0x001fe400078e000a */
[----:B------:R-:W-:Y:S02]  /*5220*/  IMAD.MOV R11, RZ, RZ, -R11 ;  /* 0x000000ffff0b7224 */ /* 0x000fe400078e0a0b */
[----:B------:R-:W-:Y:S02]  /*5230*/  @!P5 IMAD.IADD R5, R5, 0x1, -R24 ;  /* 0x000000010505d824 */ /* 0x000fe400078e0a18 */
[----:B------:R-:W-:Y:S01]  /*5240*/  @!P3 IMAD.MOV R12, RZ, RZ, -R12 ;  /* 0x000000ffff0cb224 */ /* 0x000fe200078e0a0c */
[----:B------:R-:W-:Y:S01]  /*5250*/  ISETP.GE.AND P3, PT, R3, RZ, PT ;  /* 0x000000ff0300720c */ /* 0x000fe20003f66270 */
[C---:B------:R-:W-:Y:S02]  /*5260*/  IMAD R4, R24.reuse, R11, R4 ;  /* 0x0000000b18047224 */ /* 0x040fe400078e0204 */
[C---:B------:R-:W-:Y:S01]  /*5270*/  IMAD R3, R24.reuse, R7, R6 ;  /* 0x0000000718037224 */ /* 0x040fe200078e0206 */
[----:B------:R-:W-:Y:S01]  /*5280*/  STL [R1+0x6cc], R12 ;  /* 0x0006cc0c01007387 */ /* 0x000fe20000100800 */
[----:B------:R-:W-:Y:S01]  /*5290*/  IMAD.MOV.U32 R10, RZ, RZ, R5 ;  /* 0x000000ffff0a7224 */ /* 0x000fe200078e0005 */
[----:B------:R-:W-:Y:S01]  /*52a0*/  ISETP.GT.U32.AND P5, PT, R24, R4, PT ;  /* 0x000000041800720c */ /* 0x000fe20003fa4070 */
[----:B------:R-:W-:Y:S01]  /*52b0*/  IMAD.HI.U32 R9, R2, R0, RZ ;  /* 0x0000000002097227 */ /* 0x000fe200078e00ff */
[----:B------:R-:W-:-:S02]  /*52c0*/  IADD3 R5, R29, 0x1ac, RZ ;  /* 0x000001ac1d057810 */ /* 0x000fc40007ffe0ff */
[----:B------:R-:W-:Y:S01]  /*52d0*/  IADD3 R6, R29, 0x1ab, RZ ;  /* 0x000001ab1d067810 */ /* 0x000fe20007ffe0ff */
[----:B------:R-:W-:Y:S01]  /*52e0*/  @!P0 IMAD.MOV R10, RZ, RZ, -R10 ;  /* 0x000000ffff0a8224 */ /* 0x000fe200078e0a0a */
[C---:B------:R-:W-:Y:S01]  /*52f0*/  ISETP.GT.U32.AND P0, PT, R24.reuse, R3, PT ;  /* 0x000000031800720c */ /* 0x040fe20003f04070 */
[----:B------:R-:W-:Y:S01]  /*5300*/  IMAD.MOV R9, RZ, RZ, -R9 ;  /* 0x000000ffff097224 */ /* 0x000fe200078e0a09 */
[----:B------:R-:W-:Y:S01]  /*5310*/  IABS R11, R6 ;  /* 0x00000006000b7213 */ /* 0x000fe20000000000 */
[----:B------:R-:W-:Y:S01]  /*5320*/  @!P6 IMAD.IADD R13, R13, 0x1, -R24 ;  /* 0x000000010d0de824 */ /* 0x000fe200078e0a18 */
[----:B------:R0:W-:Y:S01]  /*5330*/  STL [R1+0x6d0], R10 ;  /* 0x0006d00a01007387 */ /* 0x0001e20000100800 */
[----:B------:R-:W-:Y:S01]  /*5340*/  IMAD R0, R24, R9, R0 ;  /* 0x0000000918007224 */ /* 0x000fe200078e0200 */
[C---:B------:R-:W-:Y:S01]  /*5350*/  IADD3 R9, R29.reuse, 0x1ad, RZ ;  /* 0x000001ad1d097810 */ /* 0x040fe20007ffe0ff */
[----:B------:R-:W-:Y:S01]  /*5360*/  IMAD.MOV.U32 R15, RZ, RZ, R13 ;  /* 0x000000ffff0f7224 */ /* 0x000fe200078e000d */
[----:B------:R-:W-:Y:S01]  /*5370*/  IADD3 R7, R29, 0x1aa, RZ ;  /* 0x000001aa1d077810 */ /* 0x000fe20007ffe0ff */
[--C-:B------:R-:W-:Y:S01]  /*5380*/  @!P5 IMAD.IADD R4, R4, 0x1, -R24.reuse ;  /* 0x000000010404d824 */ /* 0x100fe200078e0a18 */
[----:B------:R-:W-:Y:S01]  /*5390*/  ISETP.GE.AND P6, PT, R9, RZ, PT ;  /* 0x000000ff0900720c */ /* 0x000fe20003fc6270 */
[----:B------:R-:W-:Y:S01]  /*53a0*/  @!P1 IMAD.MOV R15, RZ, RZ, -R15 ;  /* 0x000000ffff0f9224 */ /* 0x000fe200078e0a0f */
[C---:B------:R-:W-:Y:S01]  /*53b0*/  ISETP.GT.U32.AND P1, PT, R24.reuse, R0, PT ;  /* 0x000000001800720c */ /* 0x040fe20003f24070 */
[----:B------:R-:W-:Y:S01]  /*53c0*/  @!P0 IMAD.IADD R3, R3, 0x1, -R24 ;  /* 0x0000000103038824 */ /* 0x000fe200078e0a18 */
[----:B------:R-:W-:-:S02]  /*53d0*/  ISETP.GT.U32.AND P5, PT, R24, R4, PT ;  /* 0x000000041800720c */ /* 0x000fc40003fa4070 */
[----:B------:R-:W-:Y:S01]  /*53e0*/  IABS R9, R9 ;  /* 0x0000000900097213 */ /* 0x000fe20000000000 */
[----:B------:R1:W-:Y:S01]  /*53f0*/  STL [R1+0x6c8], R15 ;  /* 0x0006c80f01007387 */ /* 0x0003e20000100800 */
[----:B------:R-:W-:Y:S02]  /*5400*/  ISETP.GT.U32.AND P0, PT, R24, R3, PT ;  /* 0x000000031800720c */ /* 0x000fe40003f04070 */
[----:B0-----:R-:W-:Y:S01]  /*5410*/  IABS R10, R5 ;  /* 0x00000005000a7213 */ /* 0x001fe20000000000 */
[----:B------:R-:W-:Y:S01]  /*5420*/  IMAD.HI.U32 R13, R2, R9, RZ ;  /* 0x00000009020d7227 */ /* 0x000fe200078e00ff */
[----:B------:R-:W-:-:S03]  /*5430*/  IABS R12, R7 ;  /* 0x00000007000c7213 */ /* 0x000fc60000000000 */
[----:B------:R-:W-:Y:S02]  /*5440*/  @!P1 IMAD.IADD R0, R0, 0x1, -R24 ;  /* 0x0000000100009824 */ /* 0x000fe400078e0a18 */
[----:B------:R-:W-:Y:S02]  /*5450*/  IMAD.MOV R13, RZ, RZ, -R13 ;  /* 0x000000ffff0d7224 */ /* 0x000fe400078e0a0d */
[----:B------:R-:W-:Y:S01]  /*5460*/  IMAD.HI.U32 R14, R2, R10, RZ ;  /* 0x0000000a020e7227 */ /* 0x000fe200078e00ff */
[----:B------:R-:W-:-:S03]  /*5470*/  ISETP.GT.U32.AND P1, PT, R24, R0, PT ;  /* 0x000000001800720c */ /* 0x000fc60003f24070 */
[----:B------:R-:W-:Y:S01]  /*5480*/  @!P5 IMAD.IADD R4, R4, 0x1, -R24 ;  /* 0x000000010404d824 */ /* 0x000fe200078e0a18 */
[----:B------:R-:W-:Y:S01]  /*5490*/  ISETP.GE.AND P5, PT, R5, RZ, PT ;  /* 0x000000ff0500720c */ /* 0x000fe20003fa6270 */
[----:B-1----:R-:W-:Y:S01]  /*54a0*/  IMAD.HI.U32 R15, R2, R11, RZ ;  /* 0x0000000b020f7227 */ /* 0x002fe200078e00ff */
[----:B------:R-:W-:-:S03]  /*54b0*/  IADD3 R5, R29, 0x1a9, RZ ;  /* 0x000001a91d057810 */ /* 0x000fc60007ffe0ff */
[C---:B------:R-:W-:Y:S02]  /*54c0*/  IMAD R9, R24.reuse, R13, R9 ;  /* 0x0000000d18097224 */ /* 0x040fe400078e0209 */
[----:B------:R-:W-:Y:S02]  /*54d0*/  @!P0 IMAD.IADD R3, R3, 0x1, -R24 ;  /* 0x0000000103038824 */ /* 0x000fe400078e0a18 */
[----:B------:R-:W-:Y:S01]  /*54e0*/  IMAD.MOV R14, RZ, RZ, -R14 ;  /* 0x000000ffff0e7224 */ /* 0x000fe200078e0a0e */
[----:B------:R-:W-:Y:S01]  /*54f0*/  ISETP.GT.U32.AND P0, PT, R24, R9, PT ;  /* 0x000000091800720c */ /* 0x000fe20003f04070 */
[----:B------:R-:W-:Y:S02]  /*5500*/  IMAD.MOV.U32 R17, RZ, RZ, R4 ;  /* 0x000000ffff117224 */ /* 0x000fe400078e0004 */
[----:B------:R-:W-:Y:S02]  /*5510*/  IMAD.MOV R15, RZ, RZ, -R15 ;  /* 0x000000ffff0f7224 */ /* 0x000fe400078e0a0f */
[----:B------:R-:W-:-:S02]  /*5520*/  IMAD.MOV.U32 R16, RZ, RZ, R3 ;  /* 0x000000ffff107224 */ /* 0x000fc400078e0003 */
[----:B------:R-:W-:Y:S02]  /*5530*/  IMAD R10, R24, R14, R10 ;  /* 0x0000000e180a7224 */ /* 0x000fe400078e020a */
[----:B------:R-:W-:-:S04]  /*5540*/  IMAD.HI.U32 R13, R2, R12, RZ ;  /* 0x0000000c020d7227 */ /* 0x000fc800078e00ff */
[----:B------:R-:W-:Y:S01]  /*5550*/  @!P2 IMAD.MOV R17, RZ, RZ, -R17 ;  /* 0x000000ffff11a224 */ /* 0x000fe200078e0a11 */
[----:B------:R-:W-:Y:S01]  /*5560*/  ISETP.GT.U32.AND P2, PT, R24, R10, PT ;  /* 0x0000000a1800720c */ /* 0x000fe20003f44070 */
[----:B------:R-:W-:Y:S01]  /*5570*/  @!P4 IMAD.MOV R16, RZ, RZ, -R16 ;  /* 0x000000ffff10c224 */ /* 0x000fe200078e0a10 */
[----:B------:R-:W-:Y:S01]  /*5580*/  ISETP.GE.AND P4, PT, R6, RZ, PT ;  /* 0x000000ff0600720c */ /* 0x000fe20003f86270 */
[----:B------:R-:W-:Y:S01]  /*5590*/  IMAD R4, R24, R15, R11 ;  /* 0x0000000f18047224 */ /* 0x000fe200078e020b */
[----:B------:R0:W-:Y:S01]  /*55a0*/  STL [R1+0x6bc], R17 ;  /* 0x0006bc1101007387 */ /* 0x0001e20000100800 */
[----:B------:R-:W-:Y:S01]  /*55b0*/  IMAD.MOV R13, RZ, RZ, -R13 ;  /* 0x000000ffff0d7224 */ /* 0x000fe200078e0a0d */
[----:B------:R-:W-:Y:S01]  /*55c0*/  IADD3 R6, R29, 0x1a8, RZ ;  /* 0x000001a81d067810 */ /* 0x000fe20007ffe0ff */
[----:B------:R-:W-:Y:S01]  /*55d0*/  @!P1 IMAD.IADD R0, R0, 0x1, -R24 ;  /* 0x0000000100009824 */ /* 0x000fe200078e0a18 */
[----:B------:R1:W-:Y:S01]  /*55e0*/  STL [R1+0x6b8], R16 ;  /* 0x0006b81001007387 */ /* 0x0003e20000100800 */
[C---:B------:R-:W-:Y:S01]  /*55f0*/  ISETP.GT.U32.AND P1, PT, R24.reuse, R4, PT ;  /* 0x000000041800720c */ /* 0x040fe20003f24070 */
[----:B------:R-:W-:Y:S01]  /*5600*/  IMAD R3, R24, R13, R12 ;  /* 0x0000000d18037224 */ /* 0x000fe200078e020c */
[----:B------:R-:W-:Y:S01]  /*5610*/  IABS R13, R5 ;  /* 0x00000005000d7213 */ /* 0x000fe20000000000 */
[--C-:B------:R-:W-:Y:S01]  /*5620*/  @!P0 IMAD.IADD R9, R9, 0x1, -R24.reuse ;  /* 0x0000000109098824 */ /* 0x100fe200078e0a18 */
[C---:B------:R-:W-:Y:S01]  /*5630*/  IADD3 R11, R29.reuse, 0x1a7, RZ ;  /* 0x000001a71d0b7810 */ /* 0x040fe20007ffe0ff */
[----:B------:R-:W-:Y:S01]  /*5640*/  @!P2 IMAD.IADD R10, R10, 0x1, -R24 ;  /* 0x000000010a0aa824 */ /* 0x000fe200078e0a18 */
[----:B0-----:R-:W-:Y:S01]  /*5650*/  IADD3 R17, R29, 0x1a0, RZ ;  /* 0x000001a01d117810 */ /* 0x001fe20007ffe0ff */
[----:B------:R-:W-:Y:S01]  /*5660*/  IMAD.HI.U32 R14, R2, R13, RZ ;  /* 0x0000000d020e7227 */ /* 0x000fe200078e00ff */
[----:B------:R-:W-:-:S02]  /*5670*/  ISETP.GT.U32.AND P0, PT, R24, R9, PT ;  /* 0x000000091800720c */ /* 0x000fc40003f04070 */
[----:B------:R-:W-:Y:S01]  /*5680*/  ISETP.GT.U32.AND P2, PT, R24, R10, PT ;  /* 0x0000000a1800720c */ /* 0x000fe20003f44070 */
[----:B-1----:R-:W-:Y:S01]  /*5690*/  IMAD.MOV.U32 R16, RZ, RZ, R0 ;  /* 0x000000ffff107224 */ /* 0x002fe200078e0000 */
[----:B------:R-:W-:Y:S01]  /*56a0*/  IABS R0, R6 ;  /* 0x0000000600007213 */ /* 0x000fe20000000000 */
[----:B------:R-:W-:Y:S01]  /*56b0*/  @!P1 IMAD.IADD R4, R4, 0x1, -R24 ;  /* 0x0000000104049824 */ /* 0x000fe200078e0a18 */
[----:B------:R-:W-:Y:S01]  /*56c0*/  IABS R12, R11 ;  /* 0x0000000b000c7213 */ /* 0x000fe20000000000 */
[----:B------:R-:W-:Y:S01]  /*56d0*/  @!P3 IMAD.MOV R16, RZ, RZ, -R16 ;  /* 0x000000ffff10b224 */ /* 0x000fe200078e0a10 */
[C---:B------:R-:W-:Y:S01]  /*56e0*/  ISETP.GT.U32.AND P3, PT, R24.reuse, R3, PT ;  /* 0x000000031800720c */ /* 0x040fe20003f64070 */
[----:B------:R-:W-:Y:S01]  /*56f0*/  IMAD.MOV R14, RZ, RZ, -R14 ;  /* 0x000000ffff0e7224 */ /* 0x000fe200078e0a0e */
[C---:B------:R-:W-:Y:S02]  /*5700*/  ISETP.GT.U32.AND P1, PT, R24.reuse, R4, PT ;  /* 0x000000041800720c */ /* 0x040fe40003f24070 */
[----:B------:R0:W-:Y:S01]  /*5710*/  STL [R1+0x6b4], R16 ;  /* 0x0006b41001007387 */ /* 0x0001e20000100800 */
[----:B------:R-:W-:Y:S01]  /*5720*/  @!P0 IMAD.IADD R9, R9, 0x1, -R24 ;  /* 0x0000000109098824 */ /* 0x000fe200078e0a18 */
[----:B------:R-:W-:Y:S01]  /*5730*/  ISETP.GE.AND P0, PT, R7, RZ, PT ;  /* 0x000000ff0700720c */ /* 0x000fe20003f06270 */
[----:B------:R-:W-:Y:S01]  /*5740*/  IMAD R13, R24, R14, R13 ;  /* 0x0000000e180d7224 */ /* 0x000fe200078e020d */
[----:B------:R-:W-:Y:S01]  /*5750*/  IABS R18, R17 ;  /* 0x0000001100127213 */ /* 0x000fe20000000000 */
[----:B------:R-:W-:-:S04]  /*5760*/  IMAD.HI.U32 R7, R2, R0, RZ ;  /* 0x0000000002077227 */ /* 0x000fc800078e00ff */
[--C-:B------:R-:W-:Y:S02]  /*5770*/  @!P3 IMAD.IADD R3, R3, 0x1, -R24.reuse ;  /* 0x000000010303b824 */ /* 0x100fe400078e0a18 */
[--C-:B------:R-:W-:Y:S01]  /*5780*/  @!P2 IMAD.IADD R10, R10, 0x1, -R24.reuse ;  /* 0x000000010a0aa824 */ /* 0x100fe200078e0a18 */
[C---:B------:R-:W-:Y:S01]  /*5790*/  ISETP.GT.U32.AND P2, PT, R24.reuse, R13, PT ;  /* 0x0000000d1800720c */ /* 0x040fe20003f44070 */
[----:B------:R-:W-:Y:S01]  /*57a0*/  IMAD.MOV R7, RZ, RZ, -R7 ;  /* 0x000000ffff077224 */ /* 0x000fe200078e0a07 */
[----:B------:R-:W-:Y:S01]  /*57b0*/  ISETP.GT.U32.AND P3, PT, R24, R3, PT ;  /* 0x000000031800720c */ /* 0x000fe20003f64070 */
[----:B------:R-:W-:Y:S01]  /*57c0*/  @!P1 IMAD.IADD R4, R4, 0x1, -R24 ;  /* 0x0000000104049824 */ /* 0x000fe200078e0a18 */
[----:B------:R-:W-:Y:S01]  /*57d0*/  ISETP.GE.AND P1, PT, R11, RZ, PT ;  /* 0x000000ff0b00720c */ /* 0x000fe20003f26270 */
[----:B------:R-:W-:Y:S01]  /*57e0*/  IMAD R11, R24, R7, R0 ;  /* 0x00000007180b7224 */ /* 0x000fe200078e0200 */
[----:B------:R-:W-:Y:S01]  /*57f0*/  IADD3 R0, R29, 0x1a6, RZ ;  /* 0x000001a61d007810 */ /* 0x000fe20007ffe0ff */
[----:B0-----:R-:W-:-:S02]  /*5800*/  IMAD.MOV.U32 R16, RZ, RZ, R9 ;  /* 0x000000ffff107224 */ /* 0x001fc400078e0009 */
[----:B------:R-:W-:-:S04]  /*5810*/  IMAD.HI.U32 R9, R2, R12, RZ ;  /* 0x0000000c02097227 */ /* 0x000fc800078e00ff */
[--C-:B------:R-:W-:Y:S02]  /*5820*/  @!P2 IMAD.IADD R13, R13, 0x1, -R24.reuse ;  /* 0x000000010d0da824 */ /* 0x100fe400078e0a18 */
[----:B------:R-:W-:Y:S01]  /*5830*/  @!P3 IMAD.IADD R3, R3, 0x1, -R24 ;  /* 0x000000010303b824 */ /* 0x000fe200078e0a18 */
[C---:B------:R-:W-:Y:S01]  /*5840*/  ISETP.GT.U32.AND P3, PT, R24.reuse, R11, PT ;  /* 0x0000000b1800720c */ /* 0x040fe20003f64070 */
[----:B------:R-:W-:Y:S01]  /*5850*/  IMAD.MOV R9, RZ, RZ, -R9 ;  /* 0x000000ffff097224 */ /* 0x000fe200078e0a09 */
[C---:B------:R-:W-:Y:S01]  /*5860*/  ISETP.GT.U32.AND P2, PT, R24.reuse, R13, PT ;  /* 0x0000000d1800720c */ /* 0x040fe20003f44070 */
[----:B------:R-:W-:Y:S02]  /*5870*/  IMAD.MOV.U32 R15, RZ, RZ, R10 ;  /* 0x000000ffff0f7224 */ /* 0x000fe400078e000a */
[----:B------:R-:W-:Y:S01]  /*5880*/  IMAD R12, R24, R9, R12 ;  /* 0x00000009180c7224 */ /* 0x000fe200078e020c */
[----:B------:R-:W-:Y:S01]  /*5890*/  IABS R9, R0 ;  /* 0x0000000000097213 */ /* 0x000fe20000000000 */
[----:B------:R-:W-:Y:S01]  /*58a0*/  IMAD.MOV.U32 R10, RZ, RZ, R4 ;  /* 0x000000ffff0a7224 */ /* 0x000fe200078e0004 */
[----:B------:R-:W-:Y:S01]  /*58b0*/  IADD3 R4, R29, 0x1a5, RZ ;  /* 0x000001a51d047810 */ /* 0x000fe20007ffe0ff */
[----:B------:R-:W-:Y:S01]  /*58c0*/  @!P6 IMAD.MOV R16, RZ, RZ, -R16 ;  /* 0x000000ffff10e224 */ /* 0x000fe200078e0a10 */
[----:B------:R-:W-:Y:S01]  /*58d0*/  ISETP.GE.AND P6, PT, R5, RZ, PT ;  /* 0x000000ff0500720c */ /* 0x000fe20003fc6270 */
[----:B------:R-:W-:Y:S01]  /*58e0*/  @!P5 IMAD.MOV R15, RZ, RZ, -R15 ;  /* 0x000000ffff0fd224 */ /* 0x000fe200078e0a0f */
[----:B------:R-:W-:Y:S01]  /*58f0*/  ISETP.GE.AND P5, PT, R6, RZ, PT ;  /* 0x000000ff0600720c */ /* 0x000fe20003fa6270 */
[----:B------:R-:W-:Y:S01]  /*5900*/  @!P3 IMAD.IADD R11, R11, 0x1, -R24 ;  /* 0x000000010b0bb824 */ /* 0x000fe200078e0a18 */
[----:B------:R-:W-:Y:S01]  /*5910*/  STL [R1+0x6b0], R16 ;  /* 0x0006b01001007387 */ /* 0x000fe20000100800 */
[----:B------:R-:W-:Y:S01]  /*5920*/  @!P4 IMAD.MOV R10, RZ, RZ, -R10 ;  /* 0x000000ffff0ac224 */ /* 0x000fe200078e0a0a */
[----:B------:R-:W-:Y:S01]  /*5930*/  ISETP.GE.AND P4, PT, R0, RZ, PT ;  /* 0x000000ff0000720c */ /* 0x000fe20003f86270 */
[----:B------:R-:W-:Y:S01]  /*5940*/  IMAD.HI.U32 R7, R2, R9, RZ ;  /* 0x0000000902077227 */ /* 0x000fe200078e00ff */
[C---:B------:R-:W-:Y:S01]  /*5950*/  ISETP.GT.U32.AND P3, PT, R24.reuse, R11, PT ;  /* 0x0000000b1800720c */ /* 0x040fe20003f64070 */
[----:B------:R0:W-:Y:S01]  /*5960*/  STL [R1+0x69c], R15 ;  /* 0x00069c0f01007387 */ /* 0x0001e20000100800 */
[----:B------:R-:W-:Y:S01]  /*5970*/  IADD3 R0, R29, 0x1a4, RZ ;  /* 0x000001a41d007810 */ /* 0x000fe20007ffe0ff */
[----:B------:R-:W-:Y:S01]  /*5980*/  @!P2 IMAD.IADD R13, R13, 0x1, -R24 ;  /* 0x000000010d0da824 */ /* 0x000fe200078e0a18 */
[----:B------:R-:W-:Y:S01]  /*5990*/  ISETP.GT.U32.AND P2, PT, R24, R12, PT ;  /* 0x0000000c1800720c */ /* 0x000fe20003f44070 */
[----:B------:R1:W-:Y:S01]  /*59a0*/  STL [R1+0x6a8], R10 ;  /* 0x0006a80a01007387 */ /* 0x0003e20000100800 */
[----:B------:R-:W-:-:S02]  /*59b0*/  IMAD.MOV R7, RZ, RZ, -R7 ;  /* 0x000000ffff077224 */ /* 0x000fc400078e0a07 */
[----:B------:R-:W-:Y:S02]  /*59c0*/  IMAD.MOV.U32 R5, RZ, RZ, R3 ;  /* 0x000000ffff057224 */ /* 0x000fe400078e0003 */
[C---:B------:R-:W-:Y:S02]  /*59d0*/  IMAD R9, R24.reuse, R7, R9 ;  /* 0x0000000718097224 */ /* 0x040fe400078e0209 */
[----:B0-----:R-:W-:Y:S01]  /*59e0*/  IMAD.MOV.U32 R15, RZ, RZ, R13 ;  /* 0x000000ffff0f7224 */ /* 0x001fe200078e000d */
[----:B------:R-:W-:Y:S01]  /*59f0*/  IADD3 R13, R29, 0x1a1, RZ ;  /* 0x000001a11d0d7810 */ /* 0x000fe20007ffe0ff */
[--C-:B------:R-:W-:Y:S01]  /*5a00*/  @!P3 IMAD.IADD R11, R11, 0x1, -R24.reuse ;  /* 0x000000010b0bb824 */ /* 0x100fe200078e0a18 */
[----:B-1----:R-:W-:Y:S01]  /*5a10*/  IABS R10, R4 ;  /* 0x00000004000a7213 */ /* 0x002fe20000000000 */
[----:B------:R-:W-:Y:S01]  /*5a20*/  @!P6 IMAD.MOV R15, RZ, RZ, -R15 ;  /* 0x000000ffff0fe224 */ /* 0x000fe200078e0a0f */
[----:B------:R-:W-:Y:S01]  /*5a30*/  ISETP.GT.U32.AND P3, PT, R24, R9, PT ;  /* 0x000000091800720c */ /* 0x000fe20003f64070 */
[----:B------:R-:W-:Y:S01]  /*5a40*/  @!P2 IMAD.IADD R12, R12, 0x1, -R24 ;  /* 0x000000010c0ca824 */ /* 0x000fe200078e0a18 */
[----:B------:R-:W-:Y:S01]  /*5a50*/  IABS R20, R13 ;  /* 0x0000000d00147213 */ /* 0x000fe20000000000 */
[----:B------:R-:W-:-:S03]  /*5a60*/  IMAD.HI.U32 R3, R2, R10, RZ ;  /* 0x0000000a02037227 */ /* 0x000fc600078e00ff */
[----:B------:R-:W-:Y:S01]  /*5a70*/  ISETP.GT.U32.AND P2, PT, R24, R12, PT ;  /* 0x0000000c1800720c */ /* 0x000fe20003f44070 */
[----:B------:R-:W-:Y:S02]  /*5a80*/  IMAD.MOV R3, RZ, RZ, -R3 ;  /* 0x000000ffff037224 */ /* 0x000fe400078e0a03 */
[----:B------:R-:W-:Y:S01]  /*5a90*/  @!P0 IMAD.MOV R5, RZ, RZ, -R5 ;  /* 0x000000ffff058224 */ /* 0x000fe200078e0a05 */
[----:B------:R-:W-:Y:S01]  /*5aa0*/  ISETP.GE.AND P0, PT, R4, RZ, PT ;  /* 0x000000ff0400720c */ /* 0x000fe20003f06270 */
[C---:B------:R-:W-:Y:S01]  /*5ab0*/  IMAD R10, R24.reuse, R3, R10 ;  /* 0x00000003180a7224 */ /* 0x040fe200078e020a */
[----:B------:R-:W-:Y:S01]  /*5ac0*/  IABS R4, R0 ;  /* 0x0000000000047213 */ /* 0x000fe20000000000 */
[----:B------:R-:W-:Y:S01]  /*5ad0*/  @!P3 IMAD.IADD R9, R9, 0x1, -R24 ;  /* 0x000000010909b824 */ /* 0x000fe200078e0a18 */
[----:B------:R0:W-:Y:S01]  /*5ae0*/  STL [R1+0x6ac], R5 ;  /* 0x0006ac0501007387 */ /* 0x0001e20000100800 */
[----:B------:R-:W-:Y:S01]  /*5af0*/  IMAD.MOV.U32 R14, RZ, RZ, R11 ;  /* 0x000000ffff0e7224 */ /* 0x000fe200078e000b */
[----:B------:R-:W-:Y:S01]  /*5b00*/  ISETP.GT.U32.AND P6, PT, R24, R10, PT ;  /* 0x0000000a1800720c */ /* 0x000fe20003fc4070 */
[----:B------:R-:W-:Y:S01]  /*5b10*/  IMAD.HI.U32 R7, R2, R4, RZ ;  /* 0x0000000402077227 */ /* 0x000fe200078e00ff */
[----:B------:R-:W-:Y:S01]  /*5b20*/  ISETP.GT.U32.AND P3, PT, R24, R9, PT ;  /* 0x000000091800720c */ /* 0x000fe20003f64070 */
[----:B------:R-:W-:Y:S02]  /*5b30*/  STL [R1+0x6a0], R15 ;  /* 0x0006a00f01007387 */ /* 0x000fe40000100800 */
[----:B------:R-:W-:Y:S01]  /*5b40*/  @!P5 IMAD.MOV R14, RZ, RZ, -R14 ;  /* 0x000000ffff0ed224 */ /* 0x000fe200078e0a0e */
[----:B------:R-:W-:Y:S01]  /*5b50*/  ISETP.GE.AND P5, PT, R0, RZ, PT ;  /* 0x000000ff0000720c */ /* 0x000fe20003fa6270 */
[----:B------:R-:W-:Y:S01]  /*5b60*/  @!P2 IMAD.IADD R12, R12, 0x1, -R24 ;  /* 0x000000010c0ca824 */ /* 0x000fe200078e0a18 */
[----:B0-----:R-:W-:Y:S01]  /*5b70*/  IADD3 R5, R29, 0x1a3, RZ ;  /* 0x000001a31d057810 */ /* 0x001fe20007ffe0ff */
[----:B------:R-:W-:Y:S01]  /*5b80*/  IMAD.MOV R7, RZ, RZ, -R7 ;  /* 0x000000ffff077224 */ /* 0x000fe200078e0a07 */
[----:B------:R0:W-:Y:S01]  /*5b90*/  STL [R1+0x6a4], R14 ;  /* 0x0006a40e01007387 */ /* 0x0001e20000100800 */
[----:B------:R-:W-:Y:S01]  /*5ba0*/  IMAD.HI.U32 R19, R2, R20, RZ ;  /* 0x0000001402137227 */ /* 0x000fe200078e00ff */
[----:B------:R-:W-:-:S02]  /*5bb0*/  IABS R6, R5 ;  /* 0x0000000500067213 */ /* 0x000fc40000000000 */
[----:B------:R-:W-:Y:S01]  /*5bc0*/  ISETP.GE.AND P2, PT, R5, RZ, PT ;  /* 0x000000ff0500720c */ /* 0x000fe20003f46270 */
[----:B------:R-:W-:Y:S01]  /*5bd0*/  @!P6 IMAD.IADD R10, R10, 0x1, -R24 ;  /* 0x000000010a0ae824 */ /* 0x000fe200078e0a18 */
[C---:B------:R-:W-:Y:S01]  /*5be0*/  IADD3 R5, R29.reuse, 0x1a2, RZ ;  /* 0x000001a21d057810 */ /* 0x040fe20007ffe0ff */
[----:B------:R-:W-:Y:S01]  /*5bf0*/  IMAD R0, R24, R7, R4 ;  /* 0x0000000718007224 */ /* 0x000fe200078e0204 */
[----:B------:R-:W-:Y:S01]  /*5c00*/  IADD3 R7, R29, 0x19e, RZ ;  /* 0x0000019e1d077810 */ /* 0x000fe20007ffe0ff */
[----:B------:R-:W-:Y:S01]  /*5c10*/  IMAD.HI.U32 R3, R2, R6, RZ ;  /* 0x0000000602037227 */ /* 0x000fe200078e00ff */
[----:B0-----:R-:W-:Y:S02]  /*5c20*/  IABS R14, R5 ;  /* 0x00000005000e7213 */ /* 0x001fe40000000000 */
[C---:B------:R-:W-:Y:S01]  /*5c30*/  ISETP.GT.U32.AND P6, PT, R24.reuse, R10, PT ;  /* 0x0000000a1800720c */ /* 0x040fe20003fc4070 */
[----:B------:R-:W-:Y:S01]  /*5c40*/  @!P3 IMAD.IADD R9, R9, 0x1, -R24 ;  /* 0x000000010909b824 */ /* 0x000fe200078e0a18 */
[----:B------:R-:W-:Y:S01]  /*5c50*/  ISETP.GT.U32.AND P3, PT, R24, R0, PT ;  /* 0x000000001800720c */ /* 0x000fe20003f64070 */
[----:B------:R-:W-:Y:S01]  /*5c60*/  IMAD.MOV R3, RZ, RZ, -R3 ;  /* 0x000000ffff037224 */ /* 0x000fe200078e0a03 */
[----:B------:R-:W-:Y:S01]  /*5c70*/  IABS R11, R7 ;  /* 0x00000007000b7213 */ /* 0x000fe20000000000 */
[----:B------:R-:W-:-:S04]  /*5c80*/  IMAD.HI.U32 R15, R2, R14, RZ ;  /* 0x0000000e020f7227 */ /* 0x000fc800078e00ff */
[----:B------:R-:W-:Y:S01]  /*5c90*/  IMAD R6, R24, R3, R6 ;  /* 0x0000000318067224 */ /* 0x000fe200078e0206 */
[----:B------:R-:W-:Y:S01]  /*5ca0*/  IADD3 R3, R29, 0x19f, RZ ;  /* 0x0000019f1d037810 */ /* 0x000fe20007ffe0ff */
[----:B------:R-:W-:Y:S02]  /*5cb0*/  IMAD.MOV R15, RZ, RZ, -R15 ;  /* 0x000000ffff0f7224 */ /* 0x000fe400078e0a0f */
[----:B------:R-:W-:Y:S01]  /*5cc0*/  @!P6 IMAD.IADD R10, R10, 0x1, -R24 ;  /* 0x000000010a0ae824 */ /* 0x000fe200078e0a18 */
[C---:B------:R-:W-:Y:S01]  /*5cd0*/  ISETP.GT.U32.AND P6, PT, R24.reuse, R6, PT ;  /* 0x000000061800720c */ /* 0x040fe20003fc4070 */
[----:B------:R-:W-:Y:S01]  /*5ce0*/  IMAD R14, R24, R15, R14 ;  /* 0x0000000f180e7224 */ /* 0x000fe200078e020e */
[----:B------:R-:W-:Y:S01]  /*5cf0*/  IABS R4, R3 ;  /* 0x0000000300047213 */ /* 0x000fe20000000000 */
[----:B------:R-:W-:Y:S02]  /*5d00*/  @!P3 IMAD.IADD R0, R0, 0x1, -R24 ;  /* 0x000000010000b824 */ /* 0x000fe400078e0a18 */
[----:B------:R-:W-:Y:S01]  /*5d10*/  IMAD.MOV R19, RZ, RZ, -R19 ;  /* 0x000000ffff137224 */ /* 0x000fe200078e0a13 */
[----:B------:R-:W-:Y:S01]  /*5d20*/  ISETP.GT.U32.AND P3, PT, R24, R14, PT ;  /* 0x0000000e1800720c */ /* 0x000fe20003f64070 */
[----:B------:R-:W-:-:S04]  /*5d30*/  IMAD.HI.U32 R21, R2, R18, RZ ;  /* 0x0000001202157227 */ /* 0x000fc800078e00ff */
[----:B------:R-:W-:Y:S02]  /*5d40*/  IMAD R19, R24, R19, R20 ;  /* 0x0000001318137224 */ /* 0x000fe400078e0214 */
[----:B------:R-:W-:Y:S02]  /*5d50*/  @!P6 IMAD.IADD R6, R6, 0x1, -R24 ;  /* 0x000000010606e824 */ /* 0x000fe400078e0a18 */
[----:B------:R-:W-:Y:S01]  /*5d60*/  IMAD.HI.U32 R16, R2, R4, RZ ;  /* 0x0000000402107227 */ /* 0x000fe200078e00ff */
[----:B------:R-:W-:-:S03]  /*5d70*/  ISETP.GT.U32.AND P6, PT, R24, R19, PT ;  /* 0x000000131800720c */ /* 0x000fc60003fc4070 */
[----:B------:R-:W-:Y:S01]  /*5d80*/  @!P3 IMAD.IADD R14, R14, 0x1, -R24 ;  /* 0x000000010e0eb824 */ /* 0x000fe200078e0a18 */
[----:B------:R-:W-:Y:S01]  /*5d90*/  ISETP.GT.U32.AND P3, PT, R24, R0, PT ;  /* 0x000000001800720c */ /* 0x000fe20003f64070 */
[----:B------:R-:W-:Y:S02]  /*5da0*/  IMAD.MOV R21, RZ, RZ, -R21 ;  /* 0x000000ffff157224 */ /* 0x000fe400078e0a15 */
[----:B------:R-:W-:Y:S02]  /*5db0*/  IMAD.MOV R16, RZ, RZ, -R16 ;  /* 0x000000ffff107224 */ /* 0x000fe400078e0a10 */
[----:B------:R-:W-:Y:S02]  /*5dc0*/  IMAD.MOV.U32 R22, RZ, RZ, R12 ;  /* 0x000000ffff167224 */ /* 0x000fe400078e000c */
[----:B------:R-:W-:-:S04]  /*5dd0*/  IMAD.HI.U32 R15, R2, R11, RZ ;  /* 0x0000000b020f7227 */ /* 0x000fc800078e00ff */
[C---:B------:R-:W-:Y:S02]  /*5de0*/  IMAD R18, R24.reuse, R21, R18 ;  /* 0x0000001518127224 */ /* 0x040fe400078e0212 */
[C---:B------:R-:W-:Y:S01]  /*5df0*/  IMAD R4, R24.reuse, R16, R4 ;  /* 0x0000001018047224 */ /* 0x040fe200078e0204 */
[----:B------:R-:W-:Y:S01]  /*5e00*/  IADD3 R16, R29, 0x19d, RZ ;  /* 0x0000019d1d107810 */ /* 0x000fe20007ffe0ff */
[----:B------:R-:W-:Y:S01]  /*5e10*/  @!P1 IMAD.MOV R22, RZ, RZ, -R22 ;  /* 0x000000ffff169224 */ /* 0x000fe200078e0a16 */
[C---:B------:R-:W-:Y:S01]  /*5e20*/  ISETP.GT.U32.AND P1, PT, R24.reuse, R6, PT ;  /* 0x000000061800720c */ /* 0x040fe20003f24070 */
[----:B------:R-:W-:Y:S01]  /*5e30*/  @!P6 IMAD.IADD R19, R19, 0x1, -R24 ;  /* 0x000000011313e824 */ /* 0x000fe200078e0a18 */
[C---:B------:R-:W-:Y:S01]  /*5e40*/  ISETP.GT.U32.AND P6, PT, R24.reuse, R14, PT ;  /* 0x0000000e1800720c */ /* 0x040fe20003fc4070 */
[----:B------:R-:W-:Y:S01]  /*5e50*/  IMAD.MOV R15, RZ, RZ, -R15 ;  /* 0x000000ffff0f7224 */ /* 0x000fe200078e0a0f */
[----:B------:R-:W-:Y:S01]  /*5e60*/  IABS R12, R16 ;  /* 0x00000010000c7213 */ /* 0x000fe20000000000 */
[----:B------:R-:W-:Y:S01]  /*5e70*/  @!P0 IMAD.MOV R10, RZ, RZ, -R10 ;  /* 0x000000ffff0a8224 */ /* 0x000fe200078e0a0a */
[----:B------:R-:W-:Y:S01]  /*5e80*/  ISETP.GT.U32.AND P0, PT, R24, R18, PT ;  /* 0x000000121800720c */ /* 0x000fe20003f04070 */
[----:B------:R-:W-:Y:S01]  /*5e90*/  IMAD.MOV.U32 R20, RZ, RZ, R9 ;  /* 0x000000ffff147224 */ /* 0x000fe200078e0009 */
[----:B------:R-:W-:Y:S01]  /*5ea0*/  STL [R1+0x694], R22 ;  /* 0x0006941601007387 */ /* 0x000fe20000100800 */
[----:B------:R-:W-:Y:S01]  /*5eb0*/  @!P3 IMAD.IADD R0, R0, 0x1, -R24 ;  /* 0x000000010000b824 */ /* 0x000fe200078e0a18 */
[C---:B------:R-:W-:Y:S01]  /*5ec0*/  ISETP.GT.U32.AND P3, PT, R24.reuse, R4, PT ;  /* 0x000000041800720c */ /* 0x040fe20003f64070 */
[C---:B------:R-:W-:Y:S01]  /*5ed0*/  IMAD R11, R24.reuse, R15, R11 ;  /* 0x0000000f180b7224 */ /* 0x040fe200078e020b */
[----:B------:R-:W-:Y:S01]  /*5ee0*/  IADD3 R15, R29, 0x19c, RZ ;  /* 0x0000019c1d0f7810 */ /* 0x000fe20007ffe0ff */
[----:B------:R-:W-:Y:S01]  /*5ef0*/  @!P4 IMAD.MOV R20, RZ, RZ, -R20 ;  /* 0x000000ffff14c224 */ /* 0x000fe200078e0a14 */
[----:B------:R-:W-:Y:S01]  /*5f00*/  ISETP.GT.U32.AND P4, PT, R24, R19, PT ;  /* 0x000000131800720c */ /* 0x000fe20003f84070 */
[--C-:B------:R-:W-:Y:S01]  /*5f10*/  @!P1 IMAD.IADD R6, R6, 0x1, -R24.reuse ;  /* 0x0000000106069824 */ /* 0x100fe200078e0a18 */
[----:B------:R-:W-:Y:S01]  /*5f20*/  IABS R9, R15 ;  /* 0x0000000f00097213 */ /* 0x000fe20000000000 */
[--C-:B------:R-:W-:Y:S01]  /*5f30*/  @!P6 IMAD.IADD R14, R14, 0x1, -R24.reuse ;  /* 0x000000010e0ee824 */ /* 0x100fe200078e0a18 */
[----:B------:R0:W-:Y:S01]  /*5f40*/  STL [R1+0x68c], R20 ;  /* 0x00068c1401007387 */ /* 0x0001e20000100800 */
[----:B------:R-:W-:Y:S01]  /*5f50*/  ISETP.GE.AND P1, PT, R5, RZ, PT ;  /* 0x000000ff0500720c */ /* 0x000fe20003f26270 */
[----:B------:R-:W-:Y:S01]  /*5f60*/  IMAD.HI.U32 R5, R2, R12, RZ ;  /* 0x0000000c02057227 */ /* 0x000fe200078e00ff */
[----:B------:R-:W-:Y:S01]  /*5f70*/  ISETP.GT.U32.AND P6, PT, R24, R11, PT ;  /* 0x0000000b1800720c */ /* 0x000fe20003fc4070 */
[----:B------:R1:W-:Y:S02]  /*5f80*/  STL [R1+0x688], R10 ;  /* 0x0006880a01007387 */ /* 0x0003e40000100800 */
[----:B------:R-:W-:Y:S01]  /*5f90*/  @!P0 IMAD.IADD R18, R18, 0x1, -R24 ;  /* 0x0000000112128824 */ /* 0x000fe200078e0a18 */
[----:B------:R-:W-:Y:S01]  /*5fa0*/  ISETP.GE.AND P0, PT, R17, RZ, PT ;  /* 0x000000ff1100720c */ /* 0x000fe20003f06270 */
[----:B------:R-:W-:Y:S01]  /*5fb0*/  IMAD.MOV.U32 R21, RZ, RZ, R0 ;  /* 0x000000ffff157224 */ /* 0x000fe200078e0000 */
[----:B------:R-:W-:Y:S01]  /*5fc0*/  IADD3 R0, R29, 0x19b, RZ ;  /* 0x0000019b1d007810 */ /* 0x000fe20007ffe0ff */
[----:B------:R-:W-:Y:S01]  /*5fd0*/  @!P3 IMAD.IADD R4, R4, 0x1, -R24 ;  /* 0x000000010404b824 */ /* 0x000fe200078e0a18 */
[----:B------:R-:W-:Y:S01]  /*5fe0*/  ISETP.GE.AND P3, PT, R3, RZ, PT ;  /* 0x000000ff0300720c */ /* 0x000fe20003f66270 */
[----:B0-----:R-:W-:Y:S01]  /*5ff0*/  IMAD.MOV.U32 R20, RZ, RZ, R6 ;  /* 0x000000ffff147224 */ /* 0x001fe200078e0006 */
[----:B------:R-:W-:Y:S01]  /*6000*/  IADD3 R3, R29, 0x19a, RZ ;  /* 0x0000019a1d037810 */ /* 0x000fe20007ffe0ff */
[----:B-1----:R-:W-:-:S04]  /*6010*/  IMAD.HI.U32 R10, R2, R9, RZ ;  /* 0x00000009020a7227 */ /* 0x002fc800078e00ff */
[----:B------:R-:W-:Y:S02]  /*6020*/  IMAD.MOV R10, RZ, RZ, -R10 ;  /* 0x000000ffff0a7224 */ /* 0x000fe400078e0a0a */
[----:B------:R-:W-:Y:S02]  /*6030*/  IMAD.MOV R5, RZ, RZ, -R5 ;  /* 0x000000ffff057224 */ /* 0x000fe400078e0a05 */
[----:B------:R-:W-:Y:S01]  /*6040*/  @!P5 IMAD.MOV R21, RZ, RZ, -R21 ;  /* 0x000000ffff15d224 */ /* 0x000fe200078e0a15 */
[C---:B------:R-:W-:Y:S01]  /*6050*/  ISETP.GT.U32.AND P5, PT, R24.reuse, R18, PT ;  /* 0x000000121800720c */ /* 0x040fe20003fa4070 */
[----:B------:R-:W-:Y:S01]  /*6060*/  @!P2 IMAD.MOV R20, RZ, RZ, -R20 ;  /* 0x000000ffff14a224 */ /* 0x000fe200078e0a14 */
[C---:B------:R-:W-:Y:S01]  /*6070*/  ISETP.GT.U32.AND P2, PT, R24.reuse, R4, PT ;  /* 0x000000041800720c */ /* 0x040fe20003f44070 */
[C---:B------:R-:W-:Y:S01]  /*6080*/  IMAD R9, R24.reuse, R10, R9 ;  /* 0x0000000a18097224 */ /* 0x040fe200078e0209 */
[----:B------:R-:W-:Y:S01]  /*6090*/  STL [R1+0x67c], R21 ;  /* 0x00067c1501007387 */ /* 0x000fe20000100800 */
[----:B------:R-:W-:Y:S01]  /*60a0*/  IMAD R5, R24, R5, R12 ;  /* 0x0000000518057224 */ /* 0x000fe200078e020c */
[----:B------:R-:W-:Y:S01]  /*60b0*/  IABS R12, R0 ;  /* 0x00000000000c7213 */ /* 0x000fe20000000000 */
[----:B------:R-:W-:Y:S01]  /*60c0*/  IMAD.MOV.U32 R10, RZ, RZ, R14 ;  /* 0x000000ffff0a7224 */ /* 0x000fe200078e000e */
[----:B------:R-:W-:Y:S01]  /*60d0*/  STL [R1+0x678], R20 ;  /* 0x0006781401007387 */ /* 0x000fe20000100800 */
[--C-:B------:R-:W-:Y:S01]  /*60e0*/  @!P4 IMAD.IADD R19, R19, 0x1, -R24.reuse ;  /* 0x000000011313c824 */ /* 0x100fe200078e0a18 */
[----:B------:R-:W-:Y:S01]  /*60f0*/  ISETP.GE.AND P4, PT, R13, RZ, PT ;  /* 0x000000ff0d00720c */ /* 0x000fe20003f86270 */
[----:B------:R-:W-:-:S02]  /*6100*/  @!P6 IMAD.IADD R11, R11, 0x1, -R24 ;  /* 0x000000010b0be824 */ /* 0x000fc400078e0a18 */
[----:B------:R-:W-:Y:S01]  /*6110*/  @!P1 IMAD.MOV R10, RZ, RZ, -R10 ;  /* 0x000000ffff0a9224 */ /* 0x000fe200078e0a0a */
[----:B------:R-:W-:Y:S01]  /*6120*/  ISETP.GT.U32.AND P1, PT, R24, R5, PT ;  /* 0x000000051800720c */ /* 0x000fe20003f24070 */
[--C-:B------:R-:W-:Y:S01]  /*6130*/  @!P5 IMAD.IADD R18, R18, 0x1, -R24.reuse ;  /* 0x000000011212d824 */ /* 0x100fe200078e0a18 */
[C---:B------:R-:W-:Y:S01]  /*6140*/  ISETP.GT.U32.AND P6, PT, R24.reuse, R11, PT ;  /* 0x0000000b1800720c */ /* 0x040fe20003fc4070 */
[----:B------:R-:W-:Y:S01]  /*6150*/  IMAD.MOV.U32 R6, RZ, RZ, R19 ;  /* 0x000000ffff067224 */ /* 0x000fe200078e0013 */
[----:B------:R-:W-:Y:S01]  /*6160*/  ISETP.GT.U32.AND P5, PT, R24, R9, PT ;  /* 0x000000091800720c */ /* 0x000fe20003fa4070 */
[----:B------:R-:W-:Y:S01]  /*6170*/  @!P2 IMAD.IADD R4, R4, 0x1, -R24 ;  /* 0x000000010404a824 */ /* 0x000fe200078e0a18 */
[----:B------:R0:W-:Y:S01]  /*6180*/  STL [R1+0x674], R10 ;  /* 0x0006740a01007387 */ /* 0x0001e20000100800 */
[----:B------:R-:W-:Y:S01]  /*6190*/  IMAD.MOV.U32 R13, RZ, RZ, R18 ;  /* 0x000000ffff0d7224 */ /* 0x000fe200078e0012 */
[----:B------:R-:W-:Y:S01]  /*61a0*/  ISETP.GE.AND P2, PT, R16, RZ, PT ;  /* 0x000000ff1000720c */ /* 0x000fe20003f46270 */
[----:B------:R-:W-:Y:S01]  /*61b0*/  @!P4 IMAD.MOV R6, RZ, RZ, -R6 ;  /* 0x000000ffff06c224 */ /* 0x000fe200078e0a06 */
[----:B------:R-:W-:Y:S01]  /*61c0*/  ISETP.GE.AND P4, PT, R7, RZ, PT ;  /* 0x000000ff0700720c */ /* 0x000fe20003f86270 */
[----:B------:R-:W-:-:S03]  /*61d0*/  IMAD.HI.U32 R7, R2, R12, RZ ;  /* 0x0000000c02077227 */ /* 0x000fc600078e00ff */
[----:B------:R1:W-:Y:S01]  /*61e0*/  STL [R1+0x670], R6 ;  /* 0x0006700601007387 */ /* 0x0003e20000100800 */
[----:B------:R-:W-:Y:S01]  /*61f0*/  @!P1 IMAD.IADD R5, R5, 0x1, -R24 ;  /* 0x0000000105059824 */ /* 0x000fe200078e0a18 */
[----:B------:R-:W-:Y:S01]  /*6200*/  ISETP.GE.AND P1, PT, R0, RZ, PT ;  /* 0x000000ff0000720c */ /* 0x000fe20003f26270 */
[----:B0-----:R-:W-:Y:S01]  /*6210*/  IMAD.MOV.U32 R10, RZ, RZ, R4 ;  /* 0x000000ffff0a7224 */ /* 0x001fe200078e0004 */
[----:B------:R-:W-:Y:S01]  /*6220*/  IADD3 R4, R29, 0x198, RZ ;  /* 0x000001981d047810 */ /* 0x000fe20007ffe0ff */
[----:B------:R-:W-:Y:S01]  /*6230*/  @!P0 IMAD.MOV R13, RZ, RZ, -R13 ;  /* 0x000000ffff0d8224 */ /* 0x000fe200078e0a0d */
[C---:B------:R-:W-:Y:S01]  /*6240*/  ISETP.GT.U32.AND P0, PT, R24.reuse, R5, PT ;  /* 0x000000051800720c */ /* 0x040fe20003f04070 */
[----:B------:R-:W-:Y:S01]  /*6250*/  @!P3 IMAD.MOV R10, RZ, RZ, -R10 ;  /* 0x000000ffff0ab224 */ /* 0x000fe200078e0a0a */
[----:B------:R-:W-:Y:S01]  /*6260*/  ISETP.GE.AND P3, PT, R3, RZ, PT ;  /* 0x000000ff0300720c */ /* 0x000fe20003f66270 */
[--C-:B------:R-:W-:Y:S01]  /*6270*/  @!P6 IMAD.IADD R11, R11, 0x1, -R24.reuse ;  /* 0x000000010b0be824 */ /* 0x100fe200078e0a18 */
[----:B------:R0:W-:Y:S01]  /*6280*/  STL [R1+0x66c], R13 ;  /* 0x00066c0d01007387 */ /* 0x0001e20000100800 */
[----:B------:R-:W-:Y:S01]  /*6290*/  IMAD.MOV R7, RZ, RZ, -R7 ;  /* 0x000000ffff077224 */ /* 0x000fe200078e0a07 */
[----:B-1----:R-:W-:Y:S01]  /*62a0*/  IABS R6, R3 ;  /* 0x0000000300067213 */ /* 0x002fe20000000000 */
[----:B------:R-:W-:Y:S01]  /*62b0*/  @!P5 IMAD.IADD R9, R9, 0x1, -R24 ;  /* 0x000000010909d824 */ /* 0x000fe200078e0a18 */
[----:B------:R1:W-:Y:S01]  /*62c0*/  STL [R1+0x668], R10 ;  /* 0x0006680a01007387 */ /* 0x0003e20000100800 */
[----:B------:R-:W-:Y:S01]  /*62d0*/  IMAD R12, R24, R7, R12 ;  /* 0x00000007180c7224 */ /* 0x000fe200078e020c */
[----:B------:R-:W-:Y:S01]  /*62e0*/  ISETP.GE.AND P6, PT, R15, RZ, PT ;  /* 0x000000ff0f00720c */ /* 0x000fe20003fc6270 */
[----:B------:R-:W-:Y:S01]  /*62f0*/  IMAD.HI.U32 R0, R2, R6, RZ ;  /* 0x0000000602007227 */ /* 0x000fe200078e00ff */
[----:B------:R-:W-:-:S02]  /*6300*/  ISETP.GT.U32.AND P5, PT, R24, R9, PT ;  /* 0x000000091800720c */ /* 0x000fc40003fa4070 */
[C---:B0-----:R-:W-:Y:S01]  /*6310*/  IADD3 R13, R29.reuse, 0x199, RZ ;  /* 0x000001991d0d7810 */ /* 0x041fe20007ffe0ff */
[----:B------:R-:W-:Y:S01]  /*6320*/  IMAD.MOV R0, RZ, RZ, -R0 ;  /* 0x000000ffff007224 */ /* 0x000fe200078e0a00 */
[----:B------:R-:W-:Y:S01]  /*6330*/  IADD3 R3, R29, 0x197, RZ ;  /* 0x000001971d037810 */ /* 0x000fe20007ffe0ff */
[----:B------:R-:W-:Y:S01]  /*6340*/  @!P0 IMAD.IADD R5, R5, 0x1, -R24 ;  /* 0x0000000105058824 */ /* 0x000fe200078e0a18 */
[----:B------:R-:W-:Y:S01]  /*6350*/  ISETP.GE.AND P0, PT, R13, RZ, PT ;  /* 0x000000ff0d00720c */ /* 0x000fe20003f06270 */
[----:B-1----:R-:W-:Y:S01]  /*6360*/  IMAD.MOV.U32 R10, RZ, RZ, R11 ;  /* 0x000000ffff0a7224 */ /* 0x002fe200078e000b */
[----:B------:R-:W-:Y:S01]  /*6370*/  IABS R13, R13 ;  /* 0x0000000d000d7213 */ /* 0x000fe20000000000 */
[C---:B------:R-:W-:Y:S01]  /*6380*/  IMAD R15, R24.reuse, R0, R6 ;  /* 0x00000000180f7224 */ /* 0x040fe200078e0206 */
[----:B------:R-:W-:Y:S01]  /*6390*/  IABS R7, R3 ;  /* 0x0000000300077213 */ /* 0x000fe20000000000 */
[----:B------:R-:W-:Y:S01]  /*63a0*/  @!P4 IMAD.MOV R10, RZ, RZ, -R10 ;  /* 0x000000ffff0ac224 */ /* 0x000fe200078e0a0a */
[C---:B------:R-:W-:Y:S01]  /*63b0*/  ISETP.GT.U32.AND P4, PT, R24.reuse, R12, PT ;  /* 0x0000000c1800720c */ /* 0x040fe20003f84070 */
[----:B------:R-:W-:Y:S01]  /*63c0*/  IMAD.MOV.U32 R6, RZ, RZ, R5 ;  /* 0x000000ffff067224 */ /* 0x000fe200078e0005 */
[----:B------:R-:W-:Y:S01]  /*63d0*/  IABS R0, R4 ;  /* 0x0000000400007213 */ /* 0x000fe20000000000 */
[----:B------:R-:W-:Y:S01]  /*63e0*/  @!P5 IMAD.IADD R9, R9, 0x1, -R24 ;  /* 0x000000010909d824 */ /* 0x000fe200078e0a18 */
[----:B------:R-:W-:Y:S01]  /*63f0*/  ISETP.GT.U32.AND P5, PT, R24, R15, PT ;  /* 0x0000000f1800720c */ /* 0x000fe20003fa4070 */
[----:B------:R-:W-:Y:S01]  /*6400*/  @!P2 IMAD.MOV R6, RZ, RZ, -R6 ;  /* 0x000000ffff06a224 */ /* 0x000fe200078e0a06 */
[----:B------:R0:W-:Y:S01]  /*6410*/  STL [R1+0x664], R10 ;  /* 0x0006640a01007387 */ /* 0x0001e20000100800 */
[----:B------:R-:W-:Y:S01]  /*6420*/  ISETP.GE.AND P2, PT, R4, RZ, PT ;  /* 0x000000ff0400720c */ /* 0x000fe20003f46270 */
[----:B------:R-:W-:-:S02]  /*6430*/  IMAD.HI.U32 R4, R2, R7, RZ ;  /* 0x0000000702047227 */ /* 0x000fc400078e00ff */
[----:B------:R1:W-:Y:S02]  /*6440*/  STL [R1+0x614], R6 ;  /* 0x0006140601007387 */ /* 0x0003e40000100800 */
[----:B------:R-:W-:-:S04]  /*6450*/  IMAD.HI.U32 R5, R2, R0, RZ ;  /* 0x0000000002057227 */ /* 0x000fc800078e00ff */
[--C-:B------:R-:W-:Y:S01]  /*6460*/  @!P4 IMAD.IADD R12, R12, 0x1, -R24.reuse ;  /* 0x000000010c0cc824 */ /* 0x100fe200078e0a18 */
[----:B0-----:R-:W-:Y:S01]  /*6470*/  IADD3 R10, R29, 0x195, RZ ;  /* 0x000001951d0a7810 */ /* 0x001fe20007ffe0ff */
[----:B------:R-:W-:Y:S02]  /*6480*/  @!P5 IMAD.IADD R15, R15, 0x1, -R24 ;  /* 0x000000010f0fd824 */ /* 0x000fe400078e0a18 */
[----:B-1----:R-:W-:Y:S01]  /*6490*/  IMAD.HI.U32 R6, R2, R13, RZ ;  /* 0x0000000d02067227 */ /* 0x002fe200078e00ff */
[C---:B------:R-:W-:Y:S02]  /*64a0*/  ISETP.GT.U32.AND P4, PT, R24.reuse, R12, PT ;  /* 0x0000000c1800720c */ /* 0x040fe40003f84070 */
[C---:B------:R-:W-:Y:S01]  /*64b0*/  ISETP.GT.U32.AND P5, PT, R24.reuse, R15, PT ;  /* 0x0000000f1800720c */ /* 0x040fe20003fa4070 */
[----:B------:R-:W-:Y:S01]  /*64c0*/  IMAD.MOV R6, RZ, RZ, -R6 ;  /* 0x000000ffff067224 */ /* 0x000fe200078e0a06 */
[----:B------:R-:W-:Y:S01]  /*64d0*/  IABS R14, R10 ;  /* 0x0000000a000e7213 */ /* 0x000fe20000000000 */
[----:B------:R-:W-:Y:S01]  /*64e0*/  @!P6 IMAD.MOV R9, RZ, RZ, -R9 ;  /* 0x000000ffff09e224 */ /* 0x000fe200078e0a09 */
[----:B------:R-:W-:Y:S01]  /*64f0*/  ISETP.GE.AND P6, PT, R3, RZ, PT ;  /* 0x000000ff0300720c */ /* 0x000fe20003fc6270 */
[----:B------:R-:W-:Y:S01]  /*6500*/  IMAD R13, R24, R6, R13 ;  /* 0x00000006180d7224 */ /* 0x000fe200078e020d */
[C---:B------:R-:W-:Y:S01]  /*6510*/  IADD3 R6, R29.reuse, 0x194, RZ ;  /* 0x000001941d067810 */ /* 0x040fe20007ffe0ff */
[----:B------:R-:W-:Y:S01]  /*6520*/  IMAD.MOV R4, RZ, RZ, -R4 ;  /* 0x000000ffff047224 */ /* 0x000fe200078e0a04 */
[----:B------:R0:W-:Y:S01]  /*6530*/  STL [R1+0x660], R9 ;  /* 0x0006600901007387 */ /* 0x0001e20000100800 */
[----:B------:R-:W-:Y:S01]  /*6540*/  IMAD.MOV R5, RZ, RZ, -R5 ;  /* 0x000000ffff057224 */ /* 0x000fe200078e0a05 */
[----:B------:R-:W-:Y:S01]  /*6550*/  IADD3 R3, R29, 0x193, RZ ;  /* 0x000001931d037810 */ /* 0x000fe20007ffe0ff */
[----:B------:R-:W-:Y:S01]  /*6560*/  @!P4 IMAD.IADD R12, R12, 0x1, -R24 ;  /* 0x000000010c0cc824 */ /* 0x000fe200078e0a18 */
[C---:B------:R-:W-:Y:S01]  /*6570*/  ISETP.GT.U32.AND P4, PT, R24.reuse, R13, PT ;  /* 0x0000000d1800720c */ /* 0x040fe20003f84070 */
[----:B------:R-:W-:Y:S01]  /*6580*/  IMAD R7, R24, R4, R7 ;  /* 0x0000000418077224 */ /* 0x000fe200078e0207 */
[----:B------:R-:W-:Y:S01]  /*6590*/  IABS R11, R6 ;  /* 0x00000006000b7213 */ /* 0x000fe20000000000 */
[----:B------:R-:W-:-:S02]  /*65a0*/  IMAD.MOV.U32 R16, RZ, RZ, R12 ;  /* 0x000000ffff107224 */ /* 0x000fc400078e000c */
[----:B------:R-:W-:Y:S02]  /*65b0*/  @!P5 IMAD.IADD R15, R15, 0x1, -R24 ;  /* 0x000000010f0fd824 */ /* 0x000fe400078e0a18 */
[C---:B0-----:R-:W-:Y:S01]  /*65c0*/  IMAD R9, R24.reuse, R5, R0 ;  /* 0x0000000518097224 */ /* 0x041fe200078e0200 */
[----:B------:R-:W-:Y:S01]  /*65d0*/  IADD3 R0, R29, 0x196, RZ ;  /* 0x000001961d007810 */ /* 0x000fe20007ffe0ff */
[----:B------:R-:W-:Y:S01]  /*65e0*/  @!P1 IMAD.MOV R16, RZ, RZ, -R16 ;  /* 0x000000ffff109224 */ /* 0x000fe200078e0a10 */
[C---:B------:R-:W-:Y:S01]  /*65f0*/  ISETP.GT.U32.AND P1, PT, R24.reuse, R7, PT ;  /* 0x000000071800720c */ /* 0x040fe20003f24070 */
[----:B------:R-:W-:Y:S01]  /*6600*/  @!P3 IMAD.MOV R15, RZ, RZ, -R15 ;  /* 0x000000ffff0fb224 */ /* 0x000fe200078e0a0f */
[----:B------:R-:W-:Y:S01]  /*6610*/  ISETP.GT.U32.AND P5, PT, R24, R9, PT ;  /* 0x000000091800720c */ /* 0x000fe20003fa4070 */
[----:B------:R-:W-:Y:S01]  /*6620*/  @!P4 IMAD.IADD R13, R13, 0x1, -R24 ;  /* 0x000000010d0dc824 */ /* 0x000fe200078e0a18 */
[----:B------:R-:W-:Y:S01]  /*6630*/  IABS R4, R0 ;  /* 0x0000000000047213 */ /* 0x000fe20000000000 */
[----:B------:R-:W-:Y:S01]  /*6640*/  STL [R1+0x628], R16 ;  /* 0x0006281001007387 */ /* 0x000fe20000100800 */
[----:B------:R-:W-:-:S02]  /*6650*/  ISETP.GE.AND P3, PT, R0, RZ, PT ;  /* 0x000000ff0000720c */ /* 0x000fc40003f66270 */
[----:B------:R-:W-:Y:S01]  /*6660*/  ISETP.GT.U32.AND P4, PT, R24, R13, PT ;  /* 0x0000000d1800720c */ /* 0x000fe20003f84070 */
[----:B------:R-:W-:Y:S01]  /*6670*/  IMAD.HI.U32 R12, R2, R4, RZ ;  /* 0x00000004020c7227 */ /* 0x000fe200078e00ff */
[----:B------:R-:W-:Y:S01]  /*6680*/  IABS R5, R3 ;  /* 0x0000000300057213 */ /* 0x000fe20000000000 */
[----:B------:R0:W-:Y:S02]  /*6690*/  STL [R1+0x65c], R15 ;  /* 0x00065c0f01007387 */ /* 0x0001e40000100800 */
[----:B------:R-:W-:Y:S02]  /*66a0*/  IMAD.MOV R12, RZ, RZ, -R12 ;  /* 0x000000ffff0c7224 */ /* 0x000fe400078e0a0c */
[--C-:B------:R-:W-:Y:S02]  /*66b0*/  @!P1 IMAD.IADD R7, R7, 0x1, -R24.reuse ;  /* 0x0000000107079824 */ /* 0x100fe400078e0a18 */
[----:B------:R-:W-:Y:S02]  /*66c0*/  @!P5 IMAD.IADD R9, R9, 0x1, -R24 ;  /* 0x000000010909d824 */ /* 0x000fe400078e0a18 */
[C---:B------:R-:W-:Y:S01]  /*66d0*/  IMAD R0, R24.reuse, R12, R4 ;  /* 0x0000000c18007224 */ /* 0x040fe200078e0204 */
[C---:B------:R-:W-:Y:S01]  /*66e0*/  ISETP.GT.U32.AND P1, PT, R24.reuse, R7, PT ;  /* 0x000000071800720c */ /* 0x040fe20003f24070 */
[----:B------:R-:W-:Y:S01]  /*66f0*/  @!P4 IMAD.IADD R13, R13, 0x1, -R24 ;  /* 0x000000010d0dc824 */ /* 0x000fe200078e0a18 */
[----:B------:R-:W-:Y:S01]  /*6700*/  ISETP.GT.U32.AND P5, PT, R24, R9, PT ;  /* 0x000000091800720c */ /* 0x000fe20003fa4070 */
[----:B------:R-:W-:Y:S01]  /*6710*/  IMAD.HI.U32 R4, R2, R11, RZ ;  /* 0x0000000b02047227 */ /* 0x000fe200078e00ff */
[----:B------:R-:W-:-:S03]  /*6720*/  ISETP.GT.U32.AND P4, PT, R24, R0, PT ;  /* 0x000000001800720c */ /* 0x000fc60003f84070 */
[----:B0-----:R-:W-:-:S04]  /*6730*/  IMAD.HI.U32 R15, R2, R14, RZ ;  /* 0x0000000e020f7227 */ /* 0x001fc800078e00ff */
[----:B------:R-:W-:-:S04]  /*6740*/  IMAD.HI.U32 R12, R2, R5, RZ ;  /* 0x00000005020c7227 */ /* 0x000fc800078e00ff */
[----:B------:R-:W-:Y:S02]  /*6750*/  IMAD.MOV R4, RZ, RZ, -R4 ;  /* 0x000000ffff047224 */ /* 0x000fe400078e0a04 */
[----:B------:R-:W-:Y:S02]  /*6760*/  IMAD.MOV R15, RZ, RZ, -R15 ;  /* 0x000000ffff0f7224 */ /* 0x000fe400078e0a0f */
[----:B------:R-:W-:Y:S02]  /*6770*/  IMAD.MOV R12, RZ, RZ, -R12 ;  /* 0x000000ffff0c7224 */ /* 0x000fe400078e0a0c */
[----:B------:R-:W-:Y:S01]  /*6780*/  IMAD R11, R24, R4, R11 ;  /* 0x00000004180b7224 */ /* 0x000fe200078e020b */
[----:B------:R-:W-:Y:S01]  /*6790*/  IADD3 R4, R29, 0x192, RZ ;  /* 0x000001921d047810 */ /* 0x000fe20007ffe0ff */
[--C-:B------:R-:W-:Y:S02]  /*67a0*/  @!P1 IMAD.IADD R7, R7, 0x1, -R24.reuse ;  /* 0x0000000107079824 */ /* 0x100fe400078e0a18 */
[----:B------:R-:W-:Y:S01]  /*67b0*/  @!P5 IMAD.IADD R9, R9, 0x1, -R24 ;  /* 0x000000010909d824 */ /* 0x000fe200078e0a18 */
[----:B------:R-:W-:Y:S01]  /*67c0*/  ISETP.GE.AND P5, PT, R10, RZ, PT ;  /* 0x000000ff0a00720c */ /* 0x000fe20003fa6270 */
[----:B------:R-:W-:Y:S01]  /*67d0*/  IMAD.MOV.U32 R16, RZ, RZ, R13 ;  /* 0x000000ffff107224 */ /* 0x000fe200078e000d */
[C---:B------:R-:W-:Y:S01]  /*67e0*/  ISETP.GT.U32.AND P1, PT, R24.reuse, R11, PT ;  /* 0x0000000b1800720c */ /* 0x040fe20003f24070 */
[----:B------:R-:W-:-:S02]  /*67f0*/  IMAD R10, R24, R15, R14 ;  /* 0x0000000f180a7224 */ /* 0x000fc400078e020e */
[----:B------:R-:W-:Y:S02]  /*6800*/  @!P4 IMAD.IADD R0, R0, 0x1, -R24 ;  /* 0x000000010000c824 */ /* 0x000fe400078e0a18 */
[C---:B------:R-:W-:Y:S01]  /*6810*/  IMAD R5, R24.reuse, R12, R5 ;  /* 0x0000000c18057224 */ /* 0x040fe200078e0205 */
[----:B------:R-:W-:Y:S01]  /*6820*/  IABS R12, R4 ;  /* 0x00000004000c7213 */ /* 0x000fe20000000000 */
[----:B------:R-:W-:Y:S01]  /*6830*/  IMAD.MOV.U32 R13, RZ, RZ, R7 ;  /* 0x000000ffff0d7224 */ /* 0x000fe200078e0007 */
[C---:B------:R-:W-:Y:S01]  /*6840*/  ISETP.GT.U32.AND P4, PT, R24.reuse, R0, PT ;  /* 0x000000001800720c */ /* 0x040fe20003f84070 */
[----:B------:R-:W-:Y:S01]  /*6850*/  @!P0 IMAD.MOV R16, RZ, RZ, -R16 ;  /* 0x000000ffff108224 */ /* 0x000fe200078e0a10 */
[C---:B------:R-:W-:Y:S01]  /*6860*/  ISETP.GT.U32.AND P0, PT, R24.reuse, R10, PT ;  /* 0x0000000a1800720c */ /* 0x040fe20003f04070 */
[----:B------:R-:W-:Y:S01]  /*6870*/  @!P6 IMAD.MOV R13, RZ, RZ, -R13 ;  /* 0x000000ffff0de224 */ /* 0x000fe200078e0a0d */
[----:B------:R-:W-:Y:S01]  /*6880*/  ISETP.GT.U32.AND P6, PT, R24, R5, PT ;  /* 0x000000051800720c */ /* 0x000fe20003fc4070 */
[----:B------:R-:W-:Y:S01]  /*6890*/  IMAD.MOV.U32 R14, RZ, RZ, R9 ;  /* 0x000000ffff0e7224 */ /* 0x000fe200078e0009 */
[----:B------:R-:W-:Y:S01]  /*68a0*/  IADD3 R7, R29, 0x191, RZ ;  /* 0x000001911d077810 */ /* 0x000fe20007ffe0ff */
[----:B------:R-:W-:Y:S01]  /*68b0*/  IMAD.MOV.U32 R9, RZ, RZ, R12 ;  /* 0x000000ffff097224 */ /* 0x000fe200078e000c */
[----:B------:R-:W-:Y:S01]  /*68c0*/  STL [R1+0x648], R16 ;  /* 0x0006481001007387 */ /* 0x000fe20000100800 */
[----:B------:R-:W-:Y:S01]  /*68d0*/  @!P1 IMAD.IADD R11, R11, 0x1, -R24 ;  /* 0x000000010b0b9824 */ /* 0x000fe200078e0a18 */
[----:B------:R-:W-:Y:S01]  /*68e0*/  IABS R12, R7 ;  /* 0x00000007000c7213 */ /* 0x000fe20000000000 */
[----:B------:R-:W-:Y:S01]  /*68f0*/  @!P2 IMAD.MOV R14, RZ, RZ, -R14 ;  /* 0x000000ffff0ea224 */ /* 0x000fe200078e0a0e */
[----:B------:R-:W-:Y:S01]  /*6900*/  ISETP.GE.AND P2, PT, R6, RZ, PT ;  /* 0x000000ff0600720c */ /* 0x000fe20003f46270 */
[--C-:B------:R-:W-:Y:S01]  /*6910*/  @!P4 IMAD.IADD R0, R0, 0x1, -R24.reuse ;  /* 0x000000010000c824 */ /* 0x100fe200078e0a18 */
[----:B------:R-:W-:Y:S01]  /*6920*/  ISETP.GE.AND P4, PT, R3, RZ, PT ;  /* 0x000000ff0300720c */ /* 0x000fe20003f86270 */
[--C-:B------:R-:W-:Y:S01]  /*6930*/  @!P0 IMAD.IADD R10, R10, 0x1, -R24.reuse ;  /* 0x000000010a0a8824 */ /* 0x100fe200078e0a18 */
[----:B------:R-:W-:Y:S01]  /*6940*/  STL [R1+0x650], R14 ;  /* 0x0006500e01007387 */ /* 0x000fe20000100800 */
[----:B------:R-:W-:Y:S01]  /*6950*/  @!P6 IMAD.IADD R5, R5, 0x1, -R24 ;  /* 0x000000010505e824 */ /* 0x000fe200078e0a18 */
[----:B------:R-:W-:Y:S01]  /*6960*/  ISETP.GT.U32.AND P6, PT, R24, R11, PT ;  /* 0x0000000b1800720c */ /* 0x000fe20003fc4070 */
[----:B------:R-:W-:Y:S01]  /*6970*/  IMAD.HI.U32 R3, R2, R12, RZ ;  /* 0x0000000c02037227 */ /* 0x000fe200078e00ff */
[----:B------:R0:W-:Y:S01]  /*6980*/  STL [R1+0x654], R13 ;  /* 0x0006540d01007387 */ /* 0x0001e20000100800 */
[----:B------:R-:W-:-:S02]  /*6990*/  ISETP.GT.U32.AND P1, PT, R24, R10, PT ;  /* 0x0000000a1800720c */ /* 0x000fc40003f24070 */
[----:B------:R-:W-:Y:S01]  /*69a0*/  IMAD.HI.U32 R6, R2, R9, RZ ;  /* 0x0000000902067227 */ /* 0x000fe200078e00ff */
[----:B------:R-:W-:Y:S02]  /*69b0*/  ISETP.GE.AND P0, PT, R4, RZ, PT ;  /* 0x000000ff0400720c */ /* 0x000fe40003f06270 */
[C---:B------:R-:W-:Y:S01]  /*69c0*/  IADD3 R4, R29.reuse, 0x190, RZ ;  /* 0x000001901d047810 */ /* 0x040fe20007ffe0ff */
[----:B------:R-:W-:Y:S02]  /*69d0*/  IMAD.MOV R3, RZ, RZ, -R3 ;  /* 0x000000ffff037224 */ /* 0x000fe400078e0a03 */
[----:B------:R-:W-:Y:S02]  /*69e0*/  IMAD.MOV R6, RZ, RZ, -R6 ;  /* 0x000000ffff067224 */ /* 0x000fe400078e0a06 */
[----:B0-----:R-:W-:Y:S01]  /*69f0*/  IMAD.MOV.U32 R13, RZ, RZ, R0 ;  /* 0x000000ffff0d7224 */ /* 0x001fe200078e0000 */
[----:B------:R-:W-:Y:S01]  /*6a00*/  IADD3 R0, R29, 0x18f, RZ ;  /* 0x0000018f1d007810 */ /* 0x000fe20007ffe0ff */
[----:B------:R-:W-:-:S02]  /*6a10*/  IMAD R12, R24, R3, R12 ;  /* 0x00000003180c7224 */ /* 0x000fc400078e020c */
[----:B------:R-:W-:Y:S01]  /*6a20*/  @!P3 IMAD.MOV R13, RZ, RZ, -R13 ;  /* 0x000000ffff0db224 */ /* 0x000fe200078e0a0d */
[C---:B------:R-:W-:Y:S01]  /*6a30*/  ISETP.GT.U32.AND P3, PT, R24.reuse, R5, PT ;  /* 0x000000051800720c */ /* 0x040fe20003f64070 */
[C---:B------:R-:W-:Y:S01]  /*6a40*/  IMAD R9, R24.reuse, R6, R9 ;  /* 0x0000000618097224 */ /* 0x040fe200078e0209 */
[----:B------:R-:W-:Y:S01]  /*6a50*/  IADD3 R6, R29, 0x18e, RZ ;  /* 0x0000018e1d067810 */ /* 0x000fe20007ffe0ff */
[--C-:B------:R-:W-:Y:S01]  /*6a60*/  @!P6 IMAD.IADD R11, R11, 0x1, -R24.reuse ;  /* 0x000000010b0be824 */ /* 0x100fe200078e0a18 */
[----:B------:R-:W-:Y:S01]  /*6a70*/  ISETP.GT.U32.AND P6, PT, R24, R12, PT ;  /* 0x0000000c1800720c */ /* 0x000fe20003fc4070 */
[----:B------:R-:W-:Y:S01]  /*6a80*/  @!P1 IMAD.IADD R10, R10, 0x1, -R24 ;  /* 0x000000010a0a9824 */ /* 0x000fe200078e0a18 */
[----:B------:R-:W-:Y:S01]  /*6a90*/  ISETP.GT.U32.AND P1, PT, R24, R9, PT ;  /* 0x000000091800720c */ /* 0x000fe20003f24070 */
[----:B------:R0:W-:Y:S01]  /*6aa0*/  STL [R1+0x658], R13 ;  /* 0x0006580d01007387 */ /* 0x0001e20000100800 */
[----:B------:R-:W-:Y:S01]  /*6ab0*/  IABS R14, R6 ;  /* 0x00000006000e7213 */ /* 0x000fe20000000000 */
[----:B------:R-:W-:Y:S01]  /*6ac0*/  IMAD.MOV.U32 R16, RZ, RZ, R10 ;  /* 0x000000ffff107224 */ /* 0x000fe200078e000a */
[----:B------:R-:W-:Y:S01]  /*6ad0*/  IABS R3, R0 ;  /* 0x0000000000037213 */ /* 0x000fe20000000000 */
[----:B------:R-:W-:-:S02]  /*6ae0*/  @!P2 IMAD.MOV R11, RZ, RZ, -R11 ;  /* 0x000000ffff0ba224 */ /* 0x000fc400078e0a0b */
[----:B------:R-:W-:Y:S01]  /*6af0*/  @!P3 IMAD.IADD R5, R5, 0x1, -R24 ;  /* 0x000000010505b824 */ /* 0x000fe200078e0a18 */
[----:B------:R-:W-:Y:S01]  /*6b00*/  ISETP.GE.AND P3, PT, R7, RZ, PT ;  /* 0x000000ff0700720c */ /* 0x000fe20003f66270 */
[----:B------:R-:W-:Y:S01]  /*6b10*/  IMAD.MOV.U32 R7, RZ, RZ, R14 ;  /* 0x000000ffff077224 */ /* 0x000fe200078e000e */
[----:B0-----:R-:W-:Y:S01]  /*6b20*/  IABS R13, R4 ;  /* 0x00000004000d7213 */ /* 0x001fe20000000000 */
[----:B------:R-:W-:Y:S02]  /*6b30*/  @!P6 IMAD.IADD R12, R12, 0x1, -R24 ;  /* 0x000000010c0ce824 */ /* 0x000fe400078e0a18 */
[----:B------:R-:W-:-:S03]  /*6b40*/  IMAD.HI.U32 R15, R2, R3, RZ ;  /* 0x00000003020f7227 */ /* 0x000fc600078e00ff */
[----:B------:R-:W-:Y:S01]  /*6b50*/  ISETP.GT.U32.AND P6, PT, R24, R12, PT ;  /* 0x0000000c1800720c */ /* 0x000fe20003fc4070 */
[----:B------:R-:W-:-:S04]  /*6b60*/  IMAD.HI.U32 R14, R2, R13, RZ ;  /* 0x0000000d020e7227 */ /* 0x000fc800078e00ff */
[----:B------:R-:W-:Y:S02]  /*6b70*/  IMAD.MOV R14, RZ, RZ, -R14 ;  /* 0x000000ffff0e7224 */ /* 0x000fe400078e0a0e */
[----:B------:R-:W-:Y:S01]  /*6b80*/  @!P1 IMAD.IADD R9, R9, 0x1, -R24 ;  /* 0x0000000109099824 */ /* 0x000fe200078e0a18 */
[----:B------:R-:W-:Y:S01]  /*6b90*/  ISETP.GE.AND P1, PT, R4, RZ, PT ;  /* 0x000000ff0400720c */ /* 0x000fe20003f26270 */
[----:B------:R-:W-:-:S04]  /*6ba0*/  IMAD.HI.U32 R4, R2, R7, RZ ;  /* 0x0000000702047227 */ /* 0x000fc800078e00ff */
[----:B------:R-:W-:Y:S02]  /*6bb0*/  IMAD.MOV R10, RZ, RZ, -R15 ;  /* 0x000000ffff0a7224 */ /* 0x000fe400078e0a0f */
[C---:B------:R-:W-:Y:S01]  /*6bc0*/  IMAD R13, R24.reuse, R14, R13 ;  /* 0x0000000e180d7224 */ /* 0x040fe200078e020d */
[----:B------:R-:W-:Y:S01]  /*6bd0*/  IADD3 R14, R29, 0x18d, RZ ;  /* 0x0000018d1d0e7810 */ /* 0x000fe20007ffe0ff */
[----:B------:R-:W-:Y:S01]  /*6be0*/  @!P5 IMAD.MOV R16, RZ, RZ, -R16 ;  /* 0x000000ffff10d224 */ /* 0x000fe200078e0a10 */
[C---:B------:R-:W-:Y:S01]  /*6bf0*/  ISETP.GT.U32.AND P5, PT, R24.reuse, R9, PT ;  /* 0x000000091800720c */ /* 0x040fe20003fa4070 */
[----:B------:R-:W-:Y:S01]  /*6c00*/  IMAD.MOV R4, RZ, RZ, -R4 ;  /* 0x000000ffff047224 */ /* 0x000fe200078e0a04 */
[C---:B------:R-:W-:Y:S01]  /*6c10*/  ISETP.GT.U32.AND P2, PT, R24.reuse, R13, PT ;  /* 0x0000000d1800720c */ /* 0x040fe20003f44070 */
[C---:B------:R-:W-:Y:S01]  /*6c20*/  IMAD R3, R24.reuse, R10, R3 ;  /* 0x0000000a18037224 */ /* 0x040fe200078e0203 */
[----:B------:R-:W-:Y:S01]  /*6c30*/  STL [R1+0x64c], R16 ;  /* 0x00064c1001007387 */ /* 0x000fe20000100800 */
[C---:B------:R-:W-:Y:S01]  /*6c40*/  IMAD R7, R24.reuse, R4, R7 ;  /* 0x0000000418077224 */ /* 0x040fe200078e0207 */
[----:B------:R-:W-:Y:S01]  /*6c50*/  IABS R4, R14 ;  /* 0x0000000e00047213 */ /* 0x000fe20000000000 */
[----:B------:R-:W-:Y:S01]  /*6c60*/  @!P4 IMAD.MOV R5, RZ, RZ, -R5 ;  /* 0x000000ffff05c224 */ /* 0x000fe200078e0a05 */
[----:B------:R-:W-:Y:S01]  /*6c70*/  ISETP.GT.U32.AND P4, PT, R24, R3, PT ;  /* 0x000000031800720c */ /* 0x000fe20003f84070 */
[----:B------:R-:W-:Y:S01]  /*6c80*/  @!P6 IMAD.IADD R12, R12, 0x1, -R24 ;  /* 0x000000010c0ce824 */ /* 0x000fe200078e0a18 */
[----:B------:R-:W-:Y:S01]  /*6c90*/  ISETP.GT.U32.AND P6, PT, R24, R7, PT ;  /* 0x000000071800720c */ /* 0x000fe20003fc4070 */
[----:B------:R-:W-:Y:S01]  /*6ca0*/  STL [R1+0x63c], R11 ;  /* 0x00063c0b01007387 */ /* 0x000fe20000100800 */
[----:B------:R-:W-:-:S03]  /*6cb0*/  IMAD.HI.U32 R10, R2, R4, RZ ;  /* 0x00000004020a7227 */ /* 0x000fc600078e00ff */
[----:B------:R0:W-:Y:S01]  /*6cc0*/  STL [R1+0x640], R5 ;  /* 0x0006400501007387 */ /* 0x0001e20000100800 */
[--C-:B------:R-:W-:Y:S01]  /*6cd0*/  @!P5 IMAD.IADD R9, R9, 0x1, -R24.reuse ;  /* 0x000000010909d824 */ /* 0x100fe200078e0a18 */
[----:B------:R-:W-:Y:S01]  /*6ce0*/  ISETP.GE.AND P5, PT, R0, RZ, PT ;  /* 0x000000ff0000720c */ /* 0x000fe20003fa6270 */
[----:B------:R-:W-:Y:S01]  /*6cf0*/  @!P2 IMAD.IADD R13, R13, 0x1, -R24 ;  /* 0x000000010d0da824 */ /* 0x000fe200078e0a18 */
[----:B------:R-:W-:Y:S01]  /*6d00*/  IADD3 R0, R29, 0x18c, RZ ;  /* 0x0000018c1d007810 */ /* 0x000fe20007ffe0ff */
[----:B------:R-:W-:Y:S01]  /*6d10*/  IMAD.MOV R10, RZ, RZ, -R10 ;  /* 0x000000ffff0a7224 */ /* 0x000fe200078e0a0a */
[----:B------:R-:W-:Y:S01]  /*6d20*/  ISETP.GE.AND P2, PT, R6, RZ, PT ;  /* 0x000000ff0600720c */ /* 0x000fe20003f46270 */
[--C-:B------:R-:W-:Y:S01]  /*6d30*/  @!P4 IMAD.IADD R3, R3, 0x1, -R24.reuse ;  /* 0x000000010303c824 */ /* 0x100fe200078e0a18 */
[C---:B------:R-:W-:Y:S01]  /*6d40*/  ISETP.GT.U32.AND P4, PT, R24.reuse, R13, PT ;  /* 0x0000000d1800720c */ /* 0x040fe20003f84070 */
[----:B------:R-:W-:Y:S01]  /*6d50*/  @!P6 IMAD.IADD R7, R7, 0x1, -R24 ;  /* 0x000000010707e824 */ /* 0x000fe200078e0a18 */
[----:B0-----:R-:W-:Y:S01]  /*6d60*/  IABS R5, R0 ;  /* 0x0000000000057213 */ /* 0x001fe20000000000 */
[----:B------:R-:W-:Y:S01]  /*6d70*/  IMAD.MOV.U32 R11, RZ, RZ, R9 ;  /* 0x000000ffff0b7224 */ /* 0x000fe200078e0009 */
[C---:B------:R-:W-:Y:S01]  /*6d80*/  ISETP.GT.U32.AND P6, PT, R24.reuse, R3, PT ;  /* 0x000000031800720c */ /* 0x040fe20003fc4070 */
[----:B------:R-:W-:Y:S01]  /*6d90*/  IMAD R4, R24, R10, R4 ;  /* 0x0000000a18047224 */ /* 0x000fe200078e0204 */
[C---:B------:R-:W-:Y:S01]  /*6da0*/  IADD3 R6, R29.reuse, 0x18b, RZ ;  /* 0x0000018b1d067810 */ /* 0x040fe20007ffe0ff */
[----:B------:R-:W-:Y:S01]  /*6db0*/  IMAD.HI.U32 R9, R2, R5, RZ ;  /* 0x0000000502097227 */ /* 0x000fe200078e00ff */
[----:B------:R-:W-:-:S02]  /*6dc0*/  IADD3 R10, R29, 0x18a, RZ ;  /* 0x0000018a1d0a7810 */ /* 0x000fc40007ffe0ff */
[----:B------:R-:W-:Y:S01]  /*6dd0*/  IABS R16, R6 ;  /* 0x0000000600107213 */ /* 0x000fe20000000000 */
[----:B------:R-:W-:Y:S02]  /*6de0*/  IMAD.MOV R9, RZ, RZ, -R9 ;  /* 0x000000ffff097224 */ /* 0x000fe400078e0a09 */
[--C-:B------:R-:W-:Y:S01]  /*6df0*/  @!P4 IMAD.IADD R13, R13, 0x1, -R24.reuse ;  /* 0x000000010d0dc824 */ /* 0x100fe200078e0a18 */
[C---:B------:R-:W-:Y:S01]  /*6e00*/  ISETP.GT.U32.AND P4, PT, R24.reuse, R4, PT ;  /* 0x000000041800720c */ /* 0x040fe20003f84070 */
[----:B------:R-:W-:Y:S01]  /*6e10*/  IMAD R5, R24, R9, R5 ;  /* 0x0000000918057224 */ /* 0x000fe200078e0205 */
[----:B------:R-:W-:Y:S01]  /*6e20*/  IABS R9, R10 ;  /* 0x0000000a00097213 */ /* 0x000fe20000000000 */
[----:B------:R-:W-:Y:S02]  /*6e30*/  @!P6 IMAD.IADD R3, R3, 0x1, -R24 ;  /* 0x000000010303e824 */ /* 0x000fe400078e0a18 */
[----:B------:R-:W-:Y:S01]  /*6e40*/  IMAD.HI.U32 R17, R2, R16, RZ ;  /* 0x0000001002117227 */ /* 0x000fe200078e00ff */
[----:B------:R-:W-:-:S03]  /*6e50*/  ISETP.GT.U32.AND P6, PT, R24, R5, PT ;  /* 0x000000051800720c */ /* 0x000fc60003fc4070 */
[----:B------:R-:W-:Y:S01]  /*6e60*/  @!P0 IMAD.MOV R11, RZ, RZ, -R11 ;  /* 0x000000ffff0b8224 */ /* 0x000fe200078e0a0b */
[----:B------:R-:W-:Y:S01]  /*6e70*/  ISETP.GT.U32.AND P0, PT, R24, R7, PT ;  /* 0x000000071800720c */ /* 0x000fe20003f04070 */
[----:B------:R-:W-:Y:S02]  /*6e80*/  IMAD.MOV R17, RZ, RZ, -R17 ;  /* 0x000000ffff117224 */ /* 0x000fe400078e0a11 */
[--C-:B------:R-:W-:Y:S01]  /*6e90*/  @!P4 IMAD.IADD R4, R4, 0x1, -R24.reuse ;  /* 0x000000010404c824 */ /* 0x100fe200078e0a18 */
[----:B------:R-:W-:Y:S01]  /*6ea0*/  ISETP.GE.AND P4, PT, R0, RZ, PT ;  /* 0x000000ff0000720c */ /* 0x000fe20003f86270 */
[----:B------:R-:W-:Y:S01]  /*6eb0*/  IMAD.HI.U32 R15, R2, R9, RZ ;  /* 0x00000009020f7227 */ /* 0x000fe200078e00ff */
[----:B------:R0:W-:Y:S03]  /*6ec0*/  STL [R1+0x644], R11 ;  /* 0x0006440b01007387 */ /* 0x0001e60000100800 */
[----:B------:R-:W-:Y:S01]  /*6ed0*/  @!P6 IMAD.IADD R5, R5, 0x1, -R24 ;  /* 0x000000010505e824 */ /* 0x000fe200078e0a18 */
[C---:B------:R-:W-:Y:S01]  /*6ee0*/  ISETP.GT.U32.AND P6, PT, R24.reuse, R4, PT ;  /* 0x000000041800720c */ /* 0x040fe20003fc4070 */
[----:B------:R-:W-:-:S02]  /*6ef0*/  IMAD R0, R24, R17, R16 ;  /* 0x0000001118007224 */ /* 0x000fc400078e0210 */
[----:B------:R-:W-:Y:S02]  /*6f00*/  IMAD.MOV R15, RZ, RZ, -R15 ;  /* 0x000000ffff0f7224 */ /* 0x000fe400078e0a0f */
[----:B------:R-:W-:Y:S01]  /*6f10*/  IMAD.MOV.U32 R18, RZ, RZ, R13 ;  /* 0x000000ffff127224 */ /* 0x000fe200078e000d */
[----:B0-----:R-:W-:Y:S01]  /*6f20*/  IADD3 R11, R29, 0x189, RZ ;  /* 0x000001891d0b7810 */ /* 0x001fe20007ffe0ff */
[----:B------:R-:W-:Y:S01]  /*6f30*/  @!P3 IMAD.MOV R12, RZ, RZ, -R12 ;  /* 0x000000ffff0cb224 */ /* 0x000fe200078e0a0c */
[C---:B------:R-:W-:Y:S01]  /*6f40*/  ISETP.GT.U32.AND P3, PT, R24.reuse, R0, PT ;  /* 0x000000001800720c */ /* 0x040fe20003f64070 */
[----:B------:R-:W-:Y:S02]  /*6f50*/  IMAD R9, R24, R15, R9 ;  /* 0x0000000f18097224 */ /* 0x000fe400078e0209 */
[----:B------:R-:W-:Y:S01]  /*6f60*/  @!P0 IMAD.IADD R7, R7, 0x1, -R24 ;  /* 0x0000000107078824 */ /* 0x000fe200078e0a18 */
[----:B------:R-:W-:Y:S01]  /*6f70*/  ISETP.GE.AND P0, PT, R14, RZ, PT ;  /* 0x000000ff0e00720c */ /* 0x000fe20003f06270 */
[----:B------:R-:W-:Y:S01]  /*6f80*/  @!P1 IMAD.MOV R18, RZ, RZ, -R18 ;  /* 0x000000ffff129224 */ /* 0x000fe200078e0a12 */
[----:B------:R-:W-:Y:S01]  /*6f90*/  IABS R14, R11 ;  /* 0x0000000b000e7213 */ /* 0x000fe20000000000 */
[----:B------:R-:W-:Y:S01]  /*6fa0*/  @!P5 IMAD.MOV R3, RZ, RZ, -R3 ;  /* 0x000000ffff03d224 */ /* 0x000fe200078e0a03 */
[----:B------:R-:W-:Y:S01]  /*6fb0*/  ISETP.GT.U32.AND P1, PT, R24, R5, PT ;  /* 0x000000051800720c */ /* 0x000fe20003f24070 */
[--C-:B------:R-:W-:Y:S01]  /*6fc0*/  @!P6 IMAD.IADD R4, R4, 0x1, -R24.reuse ;  /* 0x000000010404e824 */ /* 0x100fe200078e0a18 */
[----:B------:R-:W-:Y:S01]  /*6fd0*/  ISETP.GT.U32.AND P6, PT, R24, R9, PT ;  /* 0x000000091800720c */ /* 0x000fe20003fc4070 */
[----:B------:R-:W-:Y:S01]  /*6fe0*/  STL [R1+0x638], R12 ;  /* 0x0006380c01007387 */ /* 0x000fe20000100800 */
[----:B------:R-:W-:Y:S01]  /*6ff0*/  ISETP.GE.AND P5, PT, R6, RZ, PT ;  /* 0x000000ff0600720c */ /* 0x000fe20003fa6270 */
[----:B------:R-:W-:Y:S01]  /*7000*/  @!P3 IMAD.IADD R0, R0, 0x1, -R24 ;  /* 0x000000010000b824 */ /* 0x000fe200078e0a18 */
[----:B------:R-:W-:Y:S01]  /*7010*/  IADD3 R6, R29, 0x188, RZ ;  /* 0x000001881d067810 */ /* 0x000fe20007ffe0ff */
[----:B------:R-:W-:Y:S01]  /*7020*/  STL [R1+0x634], R18 ;  /* 0x0006341201007387 */ /* 0x000fe20000100800 */
[----:B------:R-:W-:-:S02]  /*7030*/  IMAD.MOV.U32 R13, RZ, RZ, R4 ;  /* 0x000000ffff0d7224 */ /* 0x000fc400078e0004 */
[----:B------:R-:W-:Y:S01]  /*7040*/  IABS R16, R6 ;  /* 0x0000000600107213 */ /* 0x000fe20000000000 */
[----:B------:R0:W-:Y:S01]  /*7050*/  STL [R1+0x630], R3 ;  /* 0x0006300301007387 */ /* 0x0001e20000100800 */
[----:B------:R-:W-:Y:S01]  /*7060*/  @!P2 IMAD.MOV R7, RZ, RZ, -R7 ;  /* 0x000000ffff07a224 */ /* 0x000fe200078e0a07 */
[----:B------:R-:W-:Y:S01]  /*7070*/  ISETP.GE.AND P3, PT, R6, RZ, PT ;  /* 0x000000ff0600720c */ /* 0x000fe20003f66270 */
[--C-:B------:R-:W-:Y:S01]  /*7080*/  @!P1 IMAD.IADD R5, R5, 0x1, -R24.reuse ;  /* 0x0000000105059824 */ /* 0x100fe200078e0a18 */
[----:B------:R-:W-:Y:S01]  /*7090*/  IADD3 R6, R29, 0x186, RZ ;  /* 0x000001861d067810 */ /* 0x000fe20007ffe0ff */
[----:B------:R-:W-:Y:S01]  /*70a0*/  @!P6 IMAD.IADD R9, R9, 0x1, -R24 ;  /* 0x000000010909e824 */ /* 0x000fe200078e0a18 */
[----:B------:R-:W-:Y:S01]  /*70b0*/  ISETP.GT.U32.AND P6, PT, R24, R0, PT ;  /* 0x000000001800720c */ /* 0x000fe20003fc4070 */
[----:B------:R-:W-:Y:S01]  /*70c0*/  @!P4 IMAD.MOV R5, RZ, RZ, -R5 ;  /* 0x000000ffff05c224 */ /* 0x000fe200078e0a05 */
[----:B------:R1:W-:Y:S01]  /*70d0*/  STL [R1+0x62c], R7 ;  /* 0x00062c0701007387 */ /* 0x0003e20000100800 */
[----:B------:R-:W-:Y:S01]  /*70e0*/  IMAD.HI.U32 R4, R2, R16, RZ ;  /* 0x0000001002047227 */ /* 0x000fe200078e00ff */
[----:B------:R-:W-:-:S02]  /*70f0*/  IABS R15, R6 ;  /* 0x00000006000f7213 */ /* 0x000fc40000000000 */
[----:B------:R-:W-:Y:S01]  /*7100*/  ISETP.GE.AND P2, PT, R10, RZ, PT ;  /* 0x000000ff0a00720c */ /* 0x000fe20003f46270 */
[----:B0-----:R-:W-:Y:S01]  /*7110*/  IMAD.HI.U32 R3, R2, R14, RZ ;  /* 0x0000000e02037227 */ /* 0x001fe200078e00ff */
[----:B------:R-:W-:Y:S02]  /*7120*/  ISETP.GE.AND P1, PT, R11, RZ, PT ;  /* 0x000000ff0b00720c */ /* 0x000fe40003f26270 */
[C---:B------:R-:W-:Y:S01]  /*7130*/  IADD3 R11, R29.reuse, 0x181, RZ ;  /* 0x000001811d0b7810 */ /* 0x040fe20007ffe0ff */
[----:B------:R-:W-:Y:S01]  /*7140*/  IMAD.MOV R3, RZ, RZ, -R3 ;  /* 0x000000ffff037224 */ /* 0x000fe200078e0a03 */
[C---:B-1----:R-:W-:Y:S01]  /*7150*/  IADD3 R7, R29.reuse, 0x187, RZ ;  /* 0x000001871d077810 */ /* 0x042fe20007ffe0ff */
[----:B------:R-:W-:Y:S01]  /*7160*/  @!P0 IMAD.MOV R13, RZ, RZ, -R13 ;  /* 0x000000ffff0d8224 */ /* 0x000fe200078e0a0d */
[C---:B------:R-:W-:Y:S01]  /*7170*/  ISETP.GT.U32.AND P0, PT, R24.reuse, R9, PT ;  /* 0x000000091800720c */ /* 0x040fe20003f04070 */
[----:B------:R-:W-:Y:S01]  /*7180*/  IMAD R17, R24, R3, R14 ;  /* 0x0000000318117224 */ /* 0x000fe200078e020e */
[----:B------:R-:W-:Y:S01]  /*7190*/  IABS R12, R7 ;  /* 0x00000007000c7213 */ /* 0x000fe20000000000 */
[----:B------:R-:W-:Y:S01]  /*71a0*/  IMAD.MOV R4, RZ, RZ, -R4 ;  /* 0x000000ffff047224 */ /* 0x000fe200078e0a04 */
[----:B------:R-:W-:Y:S01]  /*71b0*/  STL [R1+0x624], R13 ;  /* 0x0006240d01007387 */ /* 0x000fe20000100800 */
[----:B------:R-:W-:Y:S01]  /*71c0*/  @!P6 IMAD.IADD R0, R0, 0x1, -R24 ;  /* 0x000000010000e824 */ /* 0x000fe200078e0a18 */
[C---:B------:R-:W-:Y:S01]  /*71d0*/  ISETP.GT.U32.AND P4, PT, R24.reuse, R17, PT ;  /* 0x000000111800720c */ /* 0x040fe20003f84070 */
[----:B------:R-:W-:Y:S01]  /*71e0*/  IMAD R16, R24, R4, R16 ;  /* 0x0000000418107224 */ /* 0x000fe200078e0210 */
[----:B------:R0:W-:Y:S01]  /*71f0*/  STL [R1+0x620], R5 ;  /* 0x0006200501007387 */ /* 0x0001e20000100800 */
[----:B------:R-:W-:Y:S01]  /*7200*/  IMAD.MOV.U32 R10, RZ, RZ, R0 ;  /* 0x000000ffff0a7224 */ /* 0x000fe200078e0000 */
[----:B------:R-:W-:Y:S01]  /*7210*/  IADD3 R3, R29, 0x185, RZ ;  /* 0x000001851d037810 */ /* 0x000fe20007ffe0ff */
[----:B------:R-:W-:Y:S01]  /*7220*/  IMAD.HI.U32 R4, R2, R12, RZ ;  /* 0x0000000c02047227 */ /* 0x000fe200078e00ff */
[----:B------:R-:W-:-:S02]  /*7230*/  ISETP.GT.U32.AND P6, PT, R24, R16, PT ;  /* 0x000000101800720c */ /* 0x000fc40003fc4070 */
[----:B------:R-:W-:Y:S01]  /*7240*/  IABS R14, R3 ;  /* 0x00000003000e7213 */ /* 0x000fe20000000000 */
[----:B------:R-:W-:Y:S01]  /*7250*/  @!P0 IMAD.IADD R9, R9, 0x1, -R24 ;  /* 0x0000000109098824 */ /* 0x000fe200078e0a18 */
[----:B------:R-:W-:Y:S01]  /*7260*/  ISETP.GE.AND P0, PT, R7, RZ, PT ;  /* 0x000000ff0700720c */ /* 0x000fe20003f06270 */
[----:B------:R-:W-:Y:S01]  /*7270*/  @!P5 IMAD.MOV R10, RZ, RZ, -R10 ;  /* 0x000000ffff0ad224 */ /* 0x000fe200078e0a0a */
[----:B------:R-:W-:Y:S01]  /*7280*/  IADD3 R0, R29, 0x183, RZ ;  /* 0x000001831d007810 */ /* 0x000fe20007ffe0ff */
[----:B------:R-:W-:Y:S01]  /*7290*/  @!P4 IMAD.IADD R17, R17, 0x1, -R24 ;  /* 0x000000011111c824 */ /* 0x000fe200078e0a18 */
[----:B------:R-:W-:Y:S01]  /*72a0*/  ISETP.GE.AND P4, PT, R6, RZ, PT ;  /* 0x000000ff0600720c */ /* 0x000fe20003f86270 */
[----:B0-----:R-:W-:Y:S01]  /*72b0*/  IMAD.HI.U32 R5, R2, R15, RZ ;  /* 0x0000000f02057227 */ /* 0x001fe200078e00ff */
[----:B------:R0:W-:Y:S01]  /*72c0*/  STL [R1+0x618], R10 ;  /* 0x0006180a01007387 */ /* 0x0001e20000100800 */
[----:B------:R-:W-:Y:S02]  /*72d0*/  IABS R6, R0 ;  /* 0x0000000000067213 */ /* 0x000fe40000000000 */
[----:B------:R-:W-:Y:S01]  /*72e0*/  IMAD.MOV R5, RZ, RZ, -R5 ;  /* 0x000000ffff057224 */ /* 0x000fe200078e0a05 */
[----:B------:R-:W-:Y:S01]  /*72f0*/  ISETP.GT.U32.AND P5, PT, R24, R17, PT ;  /* 0x000000111800720c */ /* 0x000fe20003fa4070 */
[----:B------:R-:W-:-:S02]  /*7300*/  IMAD.MOV R7, RZ, RZ, -R4 ;  /* 0x000000ffff077224 */ /* 0x000fc400078e0a04 */
[C---:B------:R-:W-:Y:S02]  /*7310*/  IMAD R15, R24.reuse, R5, R15 ;  /* 0x00000005180f7224 */ /* 0x040fe400078e020f */
[----:B------:R-:W-:Y:S01]  /*7320*/  IMAD R12, R24, R7, R12 ;  /* 0x00000007180c7224 */ /* 0x000fe200078e020c */
[C---:B------:R-:W-:Y:S01]  /*7330*/  IADD3 R7, R29.reuse, 0x184, RZ ;  /* 0x000001841d077810 */ /* 0x040fe20007ffe0ff */
[----:B------:R-:W-:Y:S01]  /*7340*/  IMAD.MOV.U32 R5, RZ, RZ, R9 ;  /* 0x000000ffff057224 */ /* 0x000fe200078e0009 */
[----:B------:R-:W-:Y:S01]  /*7350*/  IADD3 R9, R29, 0x182, RZ ;  /* 0x000001821d097810 */ /* 0x000fe20007ffe0ff */
[--C-:B------:R-:W-:Y:S01]  /*7360*/  @!P6 IMAD.IADD R16, R16, 0x1, -R24.reuse ;  /* 0x000000011010e824 */ /* 0x100fe200078e0a18 */
[----:B0-----:R-:W-:Y:S01]  /*7370*/  IABS R10, R7 ;  /* 0x00000007000a7213 */ /* 0x001fe20000000000 */
[----:B------:R-:W-:Y:S01]  /*7380*/  @!P2 IMAD.MOV R5, RZ, RZ, -R5 ;  /* 0x000000ffff05a224 */ /* 0x000fe200078e0a05 */
[C---:B------:R-:W-:Y:S01]  /*7390*/  ISETP.GT.U32.AND P2, PT, R24.reuse, R12, PT ;  /* 0x0000000c1800720c */ /* 0x040fe20003f44070 */
[----:B------:R-:W-:Y:S01]  /*73a0*/  @!P5 IMAD.IADD R17, R17, 0x1, -R24 ;  /* 0x000000011111d824 */ /* 0x000fe200078e0a18 */
[----:B------:R-:W-:Y:S01]  /*73b0*/  ISETP.GT.U32.AND P6, PT, R24, R16, PT ;  /* 0x000000101800720c */ /* 0x000fe20003fc4070 */
[----:B------:R-:W-:Y:S01]  /*73c0*/  IMAD.HI.U32 R4, R2, R14, RZ ;  /* 0x0000000e02047227 */ /* 0x000fe200078e00ff */
[----:B------:R-:W-:Y:S01]  /*73d0*/  ISETP.GT.U32.AND P5, PT, R24, R15, PT ;  /* 0x0000000f1800720c */ /* 0x000fe20003fa4070 */
[----:B------:R0:W-:Y:S02]  /*73e0*/  STL [R1+0x61c], R5 ;  /* 0x00061c0501007387 */ /* 0x0001e40000100800 */
[----:B------:R-:W-:-:S02]  /*73f0*/  IMAD.MOV R4, RZ, RZ, -R4 ;  /* 0x000000ffff047224 */ /* 0x000fc400078e0a04 */
[----:B------:R-:W-:-:S04]  /*7400*/  IMAD.HI.U32 R13, R2, R10, RZ ;  /* 0x0000000a020d7227 */ /* 0x000fc800078e00ff */
        /* <DEDUP_REMOVED lines=8> */
[----:B------:R-:W-:Y:S01]  /*7490*/  IMAD.MOV R13, RZ, RZ, -R13 ;  /* 0x000000ffff0d7224 */ /* 0x000fe200078e0a0d */
[----:B0-----:R-:W-:Y:S01]  /*74a0*/  IABS R5, R9 ;  /* 0x0000000900057213 */ /* 0x001fe20000000000 */
[----:B------:R-:W-:-:S04]  /*74b0*/  IMAD.HI.U32 R3, R2, R6, RZ ;  /* 0x0000000602037227 */ /* 0x000fc800078e00ff */
[----:B------:R-:W-:Y:S02]  /*74c0*/  IMAD R10, R24, R13, R10 ;  /* 0x0000000d180a7224 */ /* 0x000fe400078e020a */
[----:B------:R-:W-:Y:S02]  /*74d0*/  IMAD.MOV.U32 R18, RZ, RZ, R16 ;  /* 0x000000ffff127224 */ /* 0x000fe400078e0010 */
[--C-:B------:R-:W-:Y:S01]  /*74e0*/  @!P6 IMAD.IADD R14, R14, 0x1, -R24.reuse ;  /* 0x000000010e0ee824 */ /* 0x100fe200078e0a18 */
[----:B------:R-:W-:Y:S01]  /*74f0*/  ISETP.GT.U32.AND P6, PT, R24, R15, PT ;  /* 0x0000000f1800720c */ /* 0x000fe20003fc4070 */
[----:B------:R-:W-:Y:S01]  /*7500*/  @!P5 IMAD.IADD R12, R12, 0x1, -R24 ;  /* 0x000000010c0cd824 */ /* 0x000fe200078e0a18 */
[C---:B------:R-:W-:Y:S01]  /*7510*/  ISETP.GT.U32.AND P5, PT, R24.reuse, R10, PT ;  /* 0x0000000a1800720c */ /* 0x040fe20003fa4070 */
[----:B------:R-:W-:Y:S02]  /*7520*/  IMAD.MOV R3, RZ, RZ, -R3 ;  /* 0x000000ffff037224 */ /* 0x000fe400078e0a03 */
[----:B------:R-:W-:Y:S01]  /*7530*/  IMAD.MOV.U32 R19, RZ, RZ, R17 ;  /* 0x000000ffff137224 */ /* 0x000fe200078e0011 */
[----:B------:R-:W-:Y:S01]  /*7540*/  IADD3 R17, R29, 0x17a, RZ ;  /* 0x0000017a1d117810 */ /* 0x000fe20007ffe0ff */
        /* <DEDUP_REMOVED lines=22> */
[----:B------:R-:W-:Y:S01]  /*76b0*/  STL [R1+0x610], R16 ;  /* 0x0006101001007387 */ /* 0x000fe20000100800 */
        /* <DEDUP_REMOVED lines=20> */
[C---:B------:R-:W-:Y:S01]  /*7800*/  IADD3 R13, R29.reuse, 0x17e, RZ ;  /* 0x0000017e1d0d7810 */ /* 0x040fe20007ffe0ff */
[----:B------:R-:W-:Y:S01]  /*7810*/  IMAD.HI.U32 R11, R2, R9, RZ ;  /* 0x00000009020b7227 */ /* 0x000fe200078e00ff */
[----:B------:R-:W-:-:S03]  /*7820*/  IADD3 R12, R29, 0x179, RZ ;  /* 0x000001791d0c7810 */ /* 0x000fc60007ffe0ff */
[----:B0-----:R-:W-:Y:S01]  /*7830*/  IMAD.MOV.U32 R14, RZ, RZ, R10 ;  /* 0x000000ffff0e7224 */ /* 0x001fe200078e000a */
[----:B------:R-:W-:Y:S01]  /*7840*/  IADD3 R10, R29, 0x17d, RZ ;  /* 0x0000017d1d0a7810 */ /* 0x000fe20007ffe0ff */
[----:B------:R-:W-:Y:S01]  /*7850*/  @!P5 IMAD.IADD R5, R5, 0x1, -R24 ;  /* 0x000000010505d824 */ /* 0x000fe200078e0a18 */
[----:B------:R-:W-:Y:S01]  /*7860*/  IABS R15, R12 ;  /* 0x0000000c000f7213 */ /* 0x000fe20000000000 */
        /* <DEDUP_REMOVED lines=17> */
[----:B------:R-:W-:Y:S01]  /*7980*/  ISETP.GE.AND P5, PT, R7, RZ, PT ;  /* 0x000000ff0700720c */ /* 0x000fe20003fa6270 */
[----:B0-----:R-:W-:Y:S01]  /*7990*/  IMAD.MOV.U32 R6, RZ, RZ, R4 ;  /* 0x000000ffff067224 */ /* 0x001fe200078e0004 */
[----:B------:R-:W-:Y:S01]  /*79a0*/  ISETP.GT.U32.AND P6, PT, R24, R0, PT ;  /* 0x000000001800720c */ /* 0x000fe20003fc4070 */
[----:B------:R-:W-:Y:S01]  /*79b0*/  @!P2 IMAD.MOV R5, RZ, RZ, -R5 ;  /* 0x000000ffff05a224 */ /* 0x000fe200078e0a05 */
[----:B------:R-:W-:Y:S01]  /*79c0*/  IADD3 R7, R29, 0x17c, RZ ;  /* 0x0000017c1d077810 */ /* 0x000fe20007ffe0ff */
[----:B------:R-:W-:Y:S01]  /*79d0*/  @!P0 IMAD.MOV R6, RZ, RZ, -R6 ;  /* 0x000000ffff068224 */ /* 0x000fe200078e0a06 */
[----:B------:R-:W-:-:S03]  /*79e0*/  ISETP.GE.AND P2, PT, R10, RZ, PT ;  /* 0x000000ff0a00720c */ /* 0x000fc60003f46270 */
[--C-:B------:R-:W-:Y:S01]  /*79f0*/  @!P3 IMAD.IADD R3, R3, 0x1, -R24.reuse ;  /* 0x000000010303b824 */ /* 0x100fe200078e0a18 */
[----:B------:R-:W-:Y:S01]  /*7a00*/  STL [R1+0x608], R5 ;  /* 0x0006080501007387 */ /* 0x000fe20000100800 */
[----:B------:R-:W-:Y:S02]  /*7a10*/  ISETP.GE.AND P0, PT, R7, RZ, PT ;  /* 0x000000ff0700720c */ /* 0x000fe40003f06270 */
[----:B------:R-:W-:Y:S01]  /*7a20*/  IABS R7, R7 ;  /* 0x0000000700077213 */ /* 0x000fe20000000000 */
[----:B------:R0:W-:Y:S01]  /*7a30*/  STL [R1+0x60c], R6 ;  /* 0x00060c0601007387 */ /* 0x0001e20000100800 */
[----:B------:R-:W-:Y:S01]  /*7a40*/  ISETP.GT.U32.AND P3, PT, R24, R3, PT ;  /* 0x000000031800720c */ /* 0x000fe20003f64070 */
[----:B------:R-:W-:Y:S01]  /*7a50*/  @!P6 IMAD.IADD R0, R0, 0x1, -R24 ;  /* 0x000000010000e824 */ /* 0x000fe200078e0a18 */
[----:B------:R-:W-:Y:S01]  /*7a60*/  IABS R10, R10 ;  /* 0x0000000a000a7213 */ /* 0x000fe20000000000 */
[----:B------:R-:W-:Y:S01]  /*7a70*/  IMAD.HI.U32 R4, R2, R7, RZ ;  /* 0x0000000702047227 */ /* 0x000fe200078e00ff */
[----:B------:R-:W-:-:S02]  /*7a80*/  ISETP.GE.AND P6, PT, R9, RZ, PT ;  /* 0x000000ff0900720c */ /* 0x000fc40003fc6270 */
[----:B------:R-:W-:Y:S01]  /*7a90*/  IABS R9, R9 ;  /* 0x0000000900097213 */ /* 0x000fe20000000000 */
[----:B------:R-:W-:Y:S02]  /*7aa0*/  IMAD.MOV.U32 R11, RZ, RZ, R0 ;  /* 0x000000ffff0b7224 */ /* 0x000fe400078e0000 */
[----:B0-----:R-:W-:-:S04]  /*7ab0*/  IMAD.HI.U32 R6, R2, R13, RZ ;  /* 0x0000000d02067227 */ /* 0x001fc800078e00ff */
[----:B------:R-:W-:Y:S02]  /*7ac0*/  IMAD.MOV R6, RZ, RZ, -R6 ;  /* 0x000000ffff067224 */ /* 0x000fe400078e0a06 */
[----:B------:R-:W-:Y:S02]  /*7ad0*/  IMAD.MOV R4, RZ, RZ, -R4 ;  /* 0x000000ffff047224 */ /* 0x000fe400078e0a04 */
[C---:B------:R-:W-:Y:S02]  /*7ae0*/  IMAD R13, R24.reuse, R6, R13 ;  /* 0x00000006180d7224 */ /* 0x040fe400078e020d */
[----:B------:R-:W-:Y:S02]  /*7af0*/  @!P4 IMAD.MOV R11, RZ, RZ, -R11 ;  /* 0x000000ffff0bc224 */ /* 0x000fe400078e0a0b */
[----:B------:R-:W-:Y:S01]  /*7b00*/  @!P3 IMAD.IADD R3, R3, 0x1, -R24 ;  /* 0x000000010303b824 */ /* 0x000fe200078e0a18 */
[----:B------:R-:W-:Y:S01]  /*7b10*/  ISETP.GT.U32.AND P4, PT, R24, R13, PT ;  /* 0x0000000d1800720c */ /* 0x000fe20003f84070 */
[----:B------:R-:W-:Y:S01]  /*7b20*/  IMAD.HI.U32 R5, R2, R10, RZ ;  /* 0x0000000a02057227 */ /* 0x000fe200078e00ff */
[----:B------:R0:W-:Y:S03]  /*7b30*/  STL [R1+0x600], R11 ;  /* 0x0006000b01007387 */ /* 0x0001e60000100800 */
[----:B------:R-:W-:Y:S01]  /*7b40*/  IMAD R7, R24, R4, R7 ;  /* 0x0000000418077224 */ /* 0x000fe200078e0207 */
[----:B------:R-:W-:Y:S01]  /*7b50*/  IADD3 R4, R29, 0x177, RZ ;  /* 0x000001771d047810 */ /* 0x000fe20007ffe0ff */
[----:B------:R-:W-:-:S02]  /*7b60*/  IMAD.MOV.U32 R6, RZ, RZ, R3 ;  /* 0x000000ffff067224 */ /* 0x000fc400078e0003 */
[----:B------:R-:W-:Y:S01]  /*7b70*/  IMAD.MOV R5, RZ, RZ, -R5 ;  /* 0x000000ffff057224 */ /* 0x000fe200078e0a05 */
[----:B------:R-:W-:Y:S01]  /*7b80*/  IABS R14, R4 ;  /* 0x00000004000e7213 */ /* 0x000fe20000000000 */
[----:B------:R-:W-:Y:S01]  /*7b90*/  @!P5 IMAD.MOV R6, RZ, RZ, -R6 ;  /* 0x000000ffff06d224 */ /* 0x000fe200078e0a06 */
[C---:B------:R-:W-:Y:S01]  /*7ba0*/  ISETP.GT.U32.AND P5, PT, R24.reuse, R7, PT ;  /* 0x000000071800720c */ /* 0x040fe20003fa4070 */
[----:B------:R-:W-:Y:S01]  /*7bb0*/  IMAD R10, R24, R5, R10 ;  /* 0x00000005180a7224 */ /* 0x000fe200078e020a */
[----:B------:R-:W-:Y:S01]  /*7bc0*/  IABS R5, R17 ;  /* 0x0000001100057213 */ /* 0x000fe20000000000 */
[----:B------:R-:W-:Y:S01]  /*7bd0*/  @!P4 IMAD.IADD R13, R13, 0x1, -R24 ;  /* 0x000000010d0dc824 */ /* 0x000fe200078e0a18 */
[----:B------:R1:W-:Y:S01]  /*7be0*/  STL [R1+0x604], R6 ;  /* 0x0006040601007387 */ /* 0x0003e20000100800 */
[----:B------:R-:W-:Y:S01]  /*7bf0*/  IMAD.HI.U32 R0, R2, R9, RZ ;  /* 0x0000000902007227 */ /* 0x000fe200078e00ff */
[C---:B------:R-:W-:Y:S02]  /*7c00*/  ISETP.GT.U32.AND P3, PT, R24.reuse, R10, PT ;  /* 0x0000000a1800720c */ /* 0x040fe40003f64070 */
[----:B------:R-:W-:Y:S01]  /*7c10*/  ISETP.GT.U32.AND P4, PT, R24, R13, PT ;  /* 0x0000000d1800720c */ /* 0x000fe20003f84070 */
[----:B------:R-:W-:-:S02]  /*7c20*/  IMAD.MOV R0, RZ, RZ, -R0 ;  /* 0x000000ffff007224 */ /* 0x000fc400078e0a00 */
[----:B0-----:R-:W-:-:S04]  /*7c30*/  IMAD.HI.U32 R11, R2, R5, RZ ;  /* 0x00000005020b7227 */ /* 0x001fc800078e00ff */
[--C-:B------:R-:W-:Y:S02]  /*7c40*/  @!P5 IMAD.IADD R7, R7, 0x1, -R24.reuse ;  /* 0x000000010707d824 */ /* 0x100fe400078e0a18 */
[----:B------:R-:W-:Y:S01]  /*7c50*/  IMAD R9, R24, R0, R9 ;  /* 0x0000000018097224 */ /* 0x000fe200078e0209 */
[----:B------:R-:W-:Y:S01]  /*7c60*/  IADD3 R0, R29, 0x178, RZ ;  /* 0x000001781d007810 */ /* 0x000fe20007ffe0ff */
[----:B------:R-:W-:Y:S01]  /*7c70*/  @!P3 IMAD.IADD R10, R10, 0x1, -R24 ;  /* 0x000000010a0ab824 */ /* 0x000fe200078e0a18 */
[----:B------:R-:W-:Y:S01]  /*7c80*/  ISETP.GT.U32.AND P5, PT, R24, R7, PT ;  /* 0x000000071800720c */ /* 0x000fe20003fa4070 */
[----:B-1----:R-:W-:Y:S01]  /*7c90*/  IMAD.HI.U32 R6, R2, R15, RZ ;  /* 0x0000000f02067227 */ /* 0x002fe200078e00ff */
[----:B------:R-:W-:Y:S02]  /*7ca0*/  IABS R3, R0 ;  /* 0x0000000000037213 */ /* 0x000fe40000000000 */
[----:B------:R-:W-:Y:S01]  /*7cb0*/  ISETP.GT.U32.AND P3, PT, R24, R10, PT ;  /* 0x0000000a1800720c */ /* 0x000fe20003f64070 */
[----:B------:R-:W-:-:S02]  /*7cc0*/  IMAD.MOV R6, RZ, RZ, -R6 ;  /* 0x000000ffff067224 */ /* 0x000fc400078e0a06 */
[--C-:B------:R-:W-:Y:S01]  /*7cd0*/  @!P4 IMAD.IADD R13, R13, 0x1, -R24.reuse ;  /* 0x000000010d0dc824 */ /* 0x100fe200078e0a18 */
[C---:B------:R-:W-:Y:S01]  /*7ce0*/  ISETP.GT.U32.AND P4, PT, R24.reuse, R9, PT ;  /* 0x000000091800720c */ /* 0x040fe20003f84070 */
[C---:B------:R-:W-:Y:S01]  /*7cf0*/  IMAD R15, R24.reuse, R6, R15 ;  /* 0x00000006180f7224 */ /* 0x040fe200078e020f */
[----:B------:R-:W-:Y:S01]  /*7d00*/  IADD3 R6, R29, 0x176, RZ ;  /* 0x000001761d067810 */ /* 0x000fe20007ffe0ff */
[----:B------:R-:W-:Y:S02]  /*7d10*/  IMAD.MOV R11, RZ, RZ, -R11 ;  /* 0x000000ffff0b7224 */ /* 0x000fe400078e0a0b */
[--C-:B------:R-:W-:Y:S01]  /*7d20*/  @!P5 IMAD.IADD R7, R7, 0x1, -R24.reuse ;  /* 0x000000010707d824 */ /* 0x100fe200078e0a18 */
[C---:B------:R-:W-:Y:S01]  /*7d30*/  ISETP.GT.U32.AND P5, PT, R24.reuse, R15, PT ;  /* 0x0000000f1800720c */ /* 0x040fe20003fa4070 */
[----:B------:R-:W-:Y:S02]  /*7d40*/  IMAD R5, R24, R11, R5 ;  /* 0x0000000b18057224 */ /* 0x000fe400078e0205 */
[----:B------:R-:W-:-:S02]  /*7d50*/  @!P3 IMAD.IADD R10, R10, 0x1, -R24 ;  /* 0x000000010a0ab824 */ /* 0x000fc400078e0a18 */
[----:B------:R-:W-:Y:S01]  /*7d60*/  IMAD.MOV.U32 R18, RZ, RZ, R13 ;  /* 0x000000ffff127224 */ /* 0x000fe200078e000d */
[----:B------:R-:W-:Y:S01]  /*7d70*/  ISETP.GT.U32.AND P3, PT, R24, R5, PT ;  /* 0x000000051800720c */ /* 0x000fe20003f64070 */
[----:B------:R-:W-:Y:S01]  /*7d80*/  @!P4 IMAD.IADD R9, R9, 0x1, -R24 ;  /* 0x000000010909c824 */ /* 0x000fe200078e0a18 */
[----:B------:R-:W-:Y:S01]  /*7d90*/  IABS R13, R6 ;  /* 0x00000006000d7213 */ /* 0x000fe20000000000 */
[----:B------:R-:W-:Y:S01]  /*7da0*/  @!P1 IMAD.MOV R18, RZ, RZ, -R18 ;  /* 0x000000ffff129224 */ /* 0x000fe200078e0a12 */
[----:B------:R-:W-:Y:S01]  /*7db0*/  ISETP.GE.AND P4, PT, R17, RZ, PT ;  /* 0x000000ff1100720c */ /* 0x000fe20003f86270 */
[----:B------:R-:W-:Y:S01]  /*7dc0*/  IMAD.HI.U32 R16, R2, R3, RZ ;  /* 0x0000000302107227 */ /* 0x000fe200078e00ff */
[----:B------:R-:W-:Y:S02]  /*7dd0*/  ISETP.GT.U32.AND P1, PT, R24, R9, PT ;  /* 0x000000091800720c */ /* 0x000fe40003f24070 */
[----:B------:R0:W-:Y:S01]  /*7de0*/  STL [R1+0x5ec], R18 ;  /* 0x0005ec1201007387 */ /* 0x0001e20000100800 */
[----:B------:R-:W-:-:S02]  /*7df0*/  @!P5 IMAD.IADD R15, R15, 0x1, -R24 ;  /* 0x000000010f0fd824 */ /* 0x000fc400078e0a18 */
[----:B------:R-:W-:-:S03]  /*7e00*/  IMAD.HI.U32 R11, R2, R14, RZ ;  /* 0x0000000e020b7227 */ /* 0x000fc600078e00ff */
[----:B------:R-:W-:Y:S01]  /*7e10*/  ISETP.GT.U32.AND P5, PT, R24, R15, PT ;  /* 0x0000000f1800720c */ /* 0x000fe20003fa4070 */
[----:B------:R-:W-:Y:S02]  /*7e20*/  IMAD.MOV R16, RZ, RZ, -R16 ;  /* 0x000000ffff107224 */ /* 0x000fe400078e0a10 */
[----:B------:R-:W-:Y:S01]  /*7e30*/  @!P3 IMAD.IADD R5, R5, 0x1, -R24 ;  /* 0x000000010505b824 */ /* 0x000fe200078e0a18 */
[----:B------:R-:W-:Y:S01]  /*7e40*/  ISETP.GE.AND P3, PT, R12, RZ, PT ;  /* 0x000000ff0c00720c */ /* 0x000fe20003f66270 */
[----:B0-----:R-:W-:Y:S02]  /*7e50*/  IMAD.MOV.U32 R18, RZ, RZ, R10 ;  /* 0x000000ffff127224 */ /* 0x001fe400078e000a */
[----:B------:R-:W-:-:S04]  /*7e60*/  IMAD.HI.U32 R10, R2, R13, RZ ;  /* 0x0000000d020a7227 */ /* 0x000fc800078e00ff */
[----:B------:R-:W-:Y:S02]  /*7e70*/  IMAD.MOV R11, RZ, RZ, -R11 ;  /* 0x000000ffff0b7224 */ /* 0x000fe400078e0a0b */
[C---:B------:R-:W-:Y:S02]  /*7e80*/  IMAD R3, R24.reuse, R16, R3 ;  /* 0x0000001018037224 */ /* 0x040fe400078e0203 */
[----:B------:R-:W-:Y:S01]  /*7e90*/  @!P2 IMAD.MOV R18, RZ, RZ, -R18 ;  /* 0x000000ffff12a224 */ /* 0x000fe200078e0a12 */
[C---:B------:R-:W-:Y:S01]  /*7ea0*/  ISETP.GT.U32.AND P2, PT, R24.reuse, R5, PT ;  /* 0x000000051800720c */ /* 0x040fe20003f44070 */
[----:B------:R-:W-:Y:S01]  /*7eb0*/  @!P1 IMAD.IADD R9, R9, 0x1, -R24 ;  /* 0x0000000109099824 */ /* 0x000fe200078e0a18 */
[C---:B------:R-:W-:Y:S01]  /*7ec0*/  ISETP.GT.U32.AND P1, PT, R24.reuse, R3, PT ;  /* 0x000000031800720c */ /* 0x040fe20003f24070 */
[----:B------:R-:W-:Y:S01]  /*7ed0*/  IMAD.MOV R10, RZ, RZ, -R10 ;  /* 0x000000ffff0a7224 */ /* 0x000fe200078e0a0a */
[----:B------:R-:W-:Y:S01]  /*7ee0*/  STL [R1+0x5e4], R18 ;  /* 0x0005e41201007387 */ /* 0x000fe20000100800 */
[----:B------:R-:W-:-:S02]  /*7ef0*/  IMAD R14, R24, R11, R14 ;  /* 0x0000000b180e7224 */ /* 0x000fc400078e020e */
[----:B------:R-:W-:Y:S02]  /*7f00*/  IMAD.MOV.U32 R11, RZ, RZ, R9 ;  /* 0x000000ffff0b7224 */ /* 0x000fe400078e0009 */
[C---:B------:R-:W-:Y:S02]  /*7f10*/  IMAD R13, R24.reuse, R10, R13 ;  /* 0x0000000a180d7224 */ /* 0x040fe400078e020d */
[----:B------:R-:W-:Y:S01]  /*7f20*/  @!P6 IMAD.MOV R11, RZ, RZ, -R11 ;  /* 0x000000ffff0be224 */ /* 0x000fe200078e0a0b */
[C---:B------:R-:W-:Y:S01]  /*7f30*/  ISETP.GT.U32.AND P6, PT, R24.reuse, R14, PT ;  /* 0x0000000e1800720c */ /* 0x040fe20003fc4070 */
[--C-:B------:R-:W-:Y:S01]  /*7f40*/  @!P5 IMAD.IADD R15, R15, 0x1, -R24.reuse ;  /* 0x000000010f0fd824 */ /* 0x100fe200078e0a18 */
[----:B------:R-:W-:Y:S01]  /*7f50*/  ISETP.GT.U32.AND P5, PT, R24, R13, PT ;  /* 0x0000000d1800720c */ /* 0x000fe20003fa4070 */
[----:B------:R-:W-:Y:S01]  /*7f60*/  @!P0 IMAD.MOV R7, RZ, RZ, -R7 ;  /* 0x000000ffff078224 */ /* 0x000fe200078e0a07 */
[----:B------:R-:W-:Y:S01]  /*7f70*/  ISETP.GE.AND P0, PT, R0, RZ, PT ;  /* 0x000000ff0000720c */ /* 0x000fe20003f06270 */
[--C-:B------:R-:W-:Y:S01]  /*7f80*/  @!P2 IMAD.IADD R5, R5, 0x1, -R24.reuse ;  /* 0x000000010505a824 */ /* 0x100fe200078e0a18 */
[----:B------:R-:W-:Y:S01]  /*7f90*/  ISETP.GE.AND P2, PT, R4, RZ, PT ;  /* 0x000000ff0400720c */ /* 0x000fe20003f46270 */
[--C-:B------:R-:W-:Y:S01]  /*7fa0*/  @!P1 IMAD.IADD R3, R3, 0x1, -R24.reuse ;  /* 0x0000000103039824 */ /* 0x100fe200078e0a18 */
[C---:B------:R-:W-:Y:S01]  /*7fb0*/  IADD3 R0, R29.reuse, 0x175, RZ ;  /* 0x000001751d007810 */ /* 0x040fe20007ffe0ff */
[----:B------:R0:W-:Y:S01]  /*7fc0*/  STL [R1+0x5e0], R7 ;  /* 0x0005e00701007387 */ /* 0x0001e20000100800 */
[----:B------:R-:W-:Y:S01]  /*7fd0*/  IADD3 R4, R29, 0x174, RZ ;  /* 0x000001741d047810 */ /* 0x000fe20007ffe0ff */
[----:B------:R-:W-:Y:S01]  /*7fe0*/  IMAD.MOV.U32 R10, RZ, RZ, R5 ;  /* 0x000000ffff0a7224 */ /* 0x000fe200078e0005 */
[----:B------:R-:W-:Y:S01]  /*7ff0*/  ISETP.GE.AND P1, PT, R6, RZ, PT ;  /* 0x000000ff0600720c */ /* 0x000fe20003f26270 */
[--C-:B------:R-:W-:Y:S01]  /*8000*/  @!P6 IMAD.IADD R14, R14, 0x1, -R24.reuse ;  /* 0x000000010e0ee824 */ /* 0x100fe200078e0a18 */
[----:B------:R-:W-:Y:S01]  /*8010*/  IABS R6, R4 ;  /* 0x0000000400067213 */ /* 0x000fe20000000000 */
[----:B------:R-:W-:Y:S01]  /*8020*/  @!P5 IMAD.IADD R13, R13, 0x1, -R24 ;  /* 0x000000010d0dd824 */ /* 0x000fe200078e0a18 */
[C---:B------:R-:W-:Y:S01]  /*8030*/  ISETP.GT.U32.AND P6, PT, R24.reuse, R3, PT ;  /* 0x000000031800720c */ /* 0x040fe20003fc4070 */
[----:B------:R-:W-:Y:S01]  /*8040*/  @!P4 IMAD.MOV R10, RZ, RZ, -R10 ;  /* 0x000000ffff0ac224 */ /* 0x000fe200078e0a0a */
[----:B------:R1:W-:Y:S01]  /*8050*/  STL [R1+0x5dc], R11 ;  /* 0x0005dc0b01007387 */ /* 0x0003e20000100800 */
[----:B0-----:R-:W-:Y:S01]  /*8060*/  IABS R7, R0 ;  /* 0x0000000000077213 */ /* 0x001fe20000000000 */
[----:B------:R-:W-:Y:S01]  /*8070*/  IMAD.MOV.U32 R5, RZ, RZ, R6 ;  /* 0x000000ffff057224 */ /* 0x000fe200078e0006 */
[C---:B------:R-:W-:Y:S01]  /*8080*/  ISETP.GT.U32.AND P4, PT, R24.reuse, R13, PT ;  /* 0x0000000d1800720c */ /* 0x040fe20003f84070 */
[----:B------:R0:W-:Y:S01]  /*8090*/  STL [R1+0x5b4], R10 ;  /* 0x0005b40a01007387 */ /* 0x0001e20000100800 */
[----:B------:R-:W-:Y:S01]  /*80a0*/  ISETP.GT.U32.AND P5, PT, R24, R14, PT ;  /* 0x0000000e1800720c */ /* 0x000fe20003fa4070 */
[----:B------:R-:W-:-:S04]  /*80b0*/  IMAD.HI.U32 R9, R2, R7, RZ ;  /* 0x0000000702097227 */ /* 0x000fc800078e00ff */
[----:B------:R-:W-:Y:S01]  /*80c0*/  IMAD.MOV R9, RZ, RZ, -R9 ;  /* 0x000000ffff097224 */ /* 0x000fe200078e0a09 */
[C---:B-1----:R-:W-:Y:S01]  /*80d0*/  IADD3 R11, R29.reuse, 0x173, RZ ;  /* 0x000001731d0b7810 */ /* 0x042fe20007ffe0ff */
[----:B------:R-:W-:Y:S01]  /*80e0*/  IMAD.HI.U32 R6, R2, R5, RZ ;  /* 0x0000000502067227 */ /* 0x000fe200078e00ff */
[----:B0-----:R-:W-:-:S03]  /*80f0*/  IADD3 R10, R29, 0x172, RZ ;  /* 0x000001721d0a7810 */ /* 0x001fc60007ffe0ff */
[C---:B------:R-:W-:Y:S01]  /*8100*/  IMAD R7, R24.reuse, R9, R7 ;  /* 0x0000000918077224 */ /* 0x040fe200078e0207 */
[----:B------:R-:W-:Y:S01]  /*8110*/  IABS R12, R11 ;  /* 0x0000000b000c7213 */ /* 0x000fe20000000000 */
[----:B------:R-:W-:Y:S01]  /*8120*/  IMAD.MOV R6, RZ, RZ, -R6 ;  /* 0x000000ffff067224 */ /* 0x000fe200078e0a06 */
[----:B------:R-:W-:Y:S01]  /*8130*/  IABS R17, R10 ;  /* 0x0000000a00117213 */ /* 0x000fe20000000000 */
[--C-:B------:R-:W-:Y:S01]  /*8140*/  @!P6 IMAD.IADD R3, R3, 0x1, -R24.reuse ;  /* 0x000000010303e824 */ /* 0x100fe200078e0a18 */
[C---:B------:R-:W-:Y:S01]  /*8150*/  ISETP.GT.U32.AND P6, PT, R24.reuse, R7, PT ;  /* 0x000000071800720c */ /* 0x040fe20003fc4070 */
[----:B------:R-:W-:Y:S02]  /*8160*/  IMAD R5, R24, R6, R5 ;  /* 0x0000000618057224 */ /* 0x000fe400078e0205 */
[----:B------:R-:W-:Y:S02]  /*8170*/  @!P4 IMAD.IADD R13, R13, 0x1, -R24 ;  /* 0x000000010d0dc824 */ /* 0x000fe400078e0a18 */
[----:B------:R-:W-:Y:S01]  /*8180*/  IMAD.HI.U32 R6, R2, R12, RZ ;  /* 0x0000000c02067227 */ /* 0x000fe200078e00ff */
[----:B------:R-:W-:-:S03]  /*8190*/  ISETP.GT.U32.AND P4, PT, R24, R5, PT ;  /* 0x000000051800720c */ /* 0x000fc60003f84070 */
[----:B------:R-:W-:Y:S01]  /*81a0*/  @!P5 IMAD.IADD R14, R14, 0x1, -R24 ;  /* 0x000000010e0ed824 */ /* 0x000fe200078e0a18 */
[----:B------:R-:W-:Y:S01]  /*81b0*/  ISETP.GE.AND P5, PT, R0, RZ, PT ;  /* 0x000000ff0000720c */ /* 0x000fe20003fa6270 */
[----:B------:R-:W-:Y:S01]  /*81c0*/  IMAD.HI.U32 R9, R2, R17, RZ ;  /* 0x0000001102097227 */ /* 0x000fe200078e00ff */
[----:B------:R-:W-:-:S03]  /*81d0*/  IADD3 R0, R29, 0x171, RZ ;  /* 0x000001711d007810 */ /* 0x000fc60007ffe0ff */
[----:B------:R-:W-:Y:S01]  /*81e0*/  @!P6 IMAD.IADD R7, R7, 0x1, -R24 ;  /* 0x000000010707e824 */ /* 0x000fe200078e0a18 */
        /* <DEDUP_REMOVED lines=25> */
[--C-:B------:R-:W-:Y:S01]  /*8380*/  @!P3 IMAD.IADD R7, R7, 0x1, -R24.reuse ;  /* 0x000000010707b824 */ /* 0x100fe200078e0a18 */
        /* <DEDUP_REMOVED lines=8> */
[C---:B------:R-:W-:Y:S01]  /*8410*/  IMAD R9, R24.reuse, R13, R9 ;  /* 0x0000000d18097224 */ /* 0x040fe200078e0209 */
[----:B------:R-:W-:Y:S01]  /*8420*/  IADD3 R3, R29, 0x16e, RZ ;  /* 0x0000016e1d037810 */ /* 0x000fe20007ffe0ff */
[----:B0-----:R-:W-:Y:S01]  /*8430*/  IMAD.MOV.U32 R14, RZ, RZ, R5 ;  /* 0x000000ffff0e7224 */ /* 0x001fe200078e0005 */
[----:B------:R-:W-:Y:S01]  /*8440*/  IABS R10, R0 ;  /* 0x00000000000a7213 */ /* 0x000fe20000000000 */
[----:B-1----:R-:W-:Y:S01]  /*8450*/  IMAD.MOV.U32 R15, RZ, RZ, R7 ;  /* 0x000000ffff0f7224 */ /* 0x002fe200078e0007 */
[----:B------:R-:W-:Y:S01]  /*8460*/  IABS R5, R3 ;  /* 0x0000000300057213 */ /* 0x000fe20000000000 */
[----:B------:R-:W-:Y:S01]  /*8470*/  @!P2 IMAD.IADD R17, R17, 0x1, -R24 ;  /* 0x000000011111a824 */ /* 0x000fe200078e0a18 */
[----:B------:R-:W-:Y:S01]  /*8480*/  IADD3 R7, R29, 0x16d, RZ ;  /* 0x0000016d1d077810 */ /* 0x000fe20007ffe0ff */
[----:B------:R-:W-:Y:S01]  /*8490*/  @!P5 IMAD.MOV R15, RZ, RZ, -R15 ;  /* 0x000000ffff0fd224 */ /* 0x000fe200078e0a0f */
[C---:B------:R-:W-:Y:S01]  /*84a0*/  ISETP.GT.U32.AND P5, PT, R24.reuse, R6, PT ;  /* 0x000000061800720c */ /* 0x040fe20003fa4070 */
[----:B------:R-:W-:Y:S01]  /*84b0*/  @!P6 IMAD.MOV R14, RZ, RZ, -R14 ;  /* 0x000000ffff0ee224 */ /* 0x000fe200078e0a0e */
[----:B------:R-:W-:Y:S01]  /*84c0*/  ISETP.GT.U32.AND P6, PT, R24, R9, PT ;  /* 0x000000091800720c */ /* 0x000fe20003fc4070 */
[--C-:B------:R-:W-:Y:S01]  /*84d0*/  @!P0 IMAD.IADD R12, R12, 0x1, -R24.reuse ;  /* 0x000000010c0c8824 */ /* 0x100fe200078e0a18 */
[----:B------:R-:W-:Y:S01]  /*84e0*/  ISETP.GT.U32.AND P2, PT, R24, R17, PT ;  /* 0x000000111800720c */ /* 0x000fe20003f44070 */
[----:B------:R-:W-:Y:S01]  /*84f0*/  IMAD.HI.U32 R11, R2, R10, RZ ;  /* 0x0000000a020b7227 */ /* 0x000fe200078e00ff */
[----:B------:R0:W-:Y:S02]  /*8500*/  STL [R1+0x5c4], R15 ;  /* 0x0005c40f01007387 */ /* 0x0001e40000100800 */
[----:B------:R-:W-:Y:S01]  /*8510*/  ISETP.GT.U32.AND P0, PT, R24, R12, PT ;  /* 0x0000000c1800720c */ /* 0x000fe20003f04070 */
[----:B------:R-:W-:Y:S01]  /*8520*/  IMAD.MOV R11, RZ, RZ, -R11 ;  /* 0x000000ffff0b7224 */ /* 0x000fe200078e0a0b */
[----:B------:R-:W-:Y:S03]  /*8530*/  STL [R1+0x5cc], R14 ;  /* 0x0005cc0e01007387 */ /* 0x000fe60000100800 */
        /* <DEDUP_REMOVED lines=12> */
[----:B------:R-:W-:Y:S01]  /*8600*/  IMAD R5, R24, R0, R5 ;  /* 0x0000000018057224 */ /* 0x000fe200078e0205 */
[----:B------:R-:W-:Y:S01]  /*8610*/  IABS R4, R7 ;  /* 0x0000000700047213 */ /* 0x000fe20000000000 */
[----:B------:R-:W-:Y:S01]  /*8620*/  @!P5 IMAD.IADD R6, R6, 0x1, -R24 ;  /* 0x000000010606d824 */ /* 0x000fe200078e0a18 */
[C---:B------:R-:W-:Y:S01]  /*8630*/  ISETP.GT.U32.AND P5, PT, R24.reuse, R10, PT ;  /* 0x0000000a1800720c */ /* 0x040fe20003fa4070 */
[----:B------:R-:W-:Y:S01]  /*8640*/  IMAD.MOV.U32 R13, RZ, RZ, R12 ;  /* 0x000000ffff0d7224 */ /* 0x000fe200078e000c */
[----:B------:R-:W-:Y:S01]  /*8650*/  IADD3 R12, R29, 0x16c, RZ ;  /* 0x0000016c1d0c7810 */ /* 0x000fe20007ffe0ff */
[----:B------:R-:W-:Y:S01]  /*8660*/  @!P6 IMAD.IADD R9, R9, 0x1, -R24 ;  /* 0x000000010909e824 */ /* 0x000fe200078e0a18 */
[----:B------:R-:W-:Y:S01]  /*8670*/  ISETP.GT.U32.AND P6, PT, R24, R5, PT ;  /* 0x000000051800720c */ /* 0x000fe20003fc4070 */
[----:B------:R-:W-:Y:S01]  /*8680*/  @!P1 IMAD.MOV R13, RZ, RZ, -R13 ;  /* 0x000000ffff0d9224 */ /* 0x000fe200078e0a0d */
[----:B------:R-:W-:Y:S01]  /*8690*/  ISETP.GE.AND P1, PT, R3, RZ, PT ;  /* 0x000000ff0300720c */ /* 0x000fe20003f26270 */
[----:B------:R-:W-:Y:S01]  /*86a0*/  IMAD.HI.U32 R3, R2, R4, RZ ;  /* 0x0000000402037227 */ /* 0x000fe200078e00ff */
[----:B0-----:R-:W-:-:S02]  /*86b0*/  IABS R15, R12 ;  /* 0x0000000c000f7213 */ /* 0x001fc40000000000 */
[----:B------:R0:W-:Y:S01]  /*86c0*/  STL [R1+0x5c8], R13 ;  /* 0x0005c80d01007387 */ /* 0x0001e20000100800 */
[----:B------:R-:W-:Y:S01]  /*86d0*/  IMAD.MOV R3, RZ, RZ, -R3 ;  /* 0x000000ffff037224 */ /* 0x000fe200078e0a03 */
[----:B------:R-:W-:Y:S01]  /*86e0*/  IADD3 R0, R29, 0x16a, RZ ;  /* 0x0000016a1d007810 */ /* 0x000fe20007ffe0ff */
[----:B------:R-:W-:Y:S02]  /*86f0*/  @!P5 IMAD.IADD R10, R10, 0x1, -R24 ;  /* 0x000000010a0ad824 */ /* 0x000fe400078e0a18 */
[----:B------:R-:W-:-:S04]  /*8700*/  IMAD.HI.U32 R18, R2, R15, RZ ;  /* 0x0000000f02127227 */ /* 0x000fc800078e00ff */
[----:B------:R-:W-:Y:S01]  /*8710*/  @!P6 IMAD.IADD R5, R5, 0x1, -R24 ;  /* 0x000000010505e824 */ /* 0x000fe200078e0a18 */
[----:B0-----:R-:W-:Y:S01]  /*8720*/  IADD3 R13, R29, 0x16b, RZ ;  /* 0x0000016b1d0d7810 */ /* 0x001fe20007ffe0ff */
[C---:B------:R-:W-:Y:S01]  /*8730*/  IMAD R4, R24.reuse, R3, R4 ;  /* 0x0000000318047224 */ /* 0x040fe200078e0204 */
[C---:B------:R-:W-:Y:S01]  /*8740*/  ISETP.GT.U32.AND P6, PT, R24.reuse, R10, PT ;  /* 0x0000000a1800720c */ /* 0x040fe20003fc4070 */
[----:B------:R-:W-:Y:S01]  /*8750*/  IMAD.MOV R18, RZ, RZ, -R18 ;  /* 0x000000ffff127224 */ /* 0x000fe200078e0a12 */
[----:B------:R-:W-:Y:S01]  /*8760*/  IABS R14, R13 ;  /* 0x0000000d000e7213 */ /* 0x000fe20000000000 */
[----:B------:R-:W-:Y:S01]  /*8770*/  @!P3 IMAD.MOV R17, RZ, RZ, -R17 ;  /* 0x000000ffff11b224 */ /* 0x000fe200078e0a11 */
[----:B------:R-:W-:Y:S01]  /*8780*/  IABS R3, R0 ;  /* 0x0000000000037213 */ /* 0x000fe20000000000 */
[----:B------:R-:W-:Y:S01]  /*8790*/  IMAD.MOV.U32 R19, RZ, RZ, R6 ;  /* 0x000000ffff137224 */ /* 0x000fe200078e0006 */
[----:B------:R-:W-:Y:S01]  /*87a0*/  ISETP.GT.U32.AND P5, PT, R24, R4, PT ;  /* 0x000000041800720c */ /* 0x000fe20003fa4070 */
[----:B------:R-:W-:Y:S01]  /*87b0*/  IMAD.HI.U32 R16, R2, R14, RZ ;  /* 0x0000000e02107227 */ /* 0x000fe200078e00ff */
[----:B------:R-:W-:Y:S01]  /*87c0*/  ISETP.GE.AND P3, PT, R7, RZ, PT ;  /* 0x000000ff0700720c */ /* 0x000fe20003f66270 */
[----:B------:R0:W-:Y:S02]  /*87d0*/  STL [R1+0x5bc], R17 ;  /* 0x0005bc1101007387 */ /* 0x0001e40000100800 */
[----:B------:R-:W-:Y:S01]  /*87e0*/  IMAD R7, R24, R18, R15 ;  /* 0x0000001218077224 */ /* 0x000fe200078e020f */
[----:B------:R-:W-:Y:S01]  /*87f0*/  IABS R15, R11 ;  /* 0x0000000b000f7213 */ /* 0x000fe20000000000 */
[----:B------:R-:W-:-:S02]  /*8800*/  IMAD.MOV R16, RZ, RZ, -R16 ;  /* 0x000000ffff107224 */ /* 0x000fc400078e0a10 */
[----:B------:R-:W-:Y:S01]  /*8810*/  @!P6 IMAD.IADD R10, R10, 0x1, -R24 ;  /* 0x000000010a0ae824 */ /* 0x000fe200078e0a18 */
[C---:B------:R-:W-:Y:S01]  /*8820*/  ISETP.GT.U32.AND P6, PT, R24.reuse, R7, PT ;  /* 0x000000071800720c */ /* 0x040fe20003fc4070 */
[----:B------:R-:W-:Y:S01]  /*8830*/  @!P4 IMAD.MOV R19, RZ, RZ, -R19 ;  /* 0x000000ffff13c224 */ /* 0x000fe200078e0a13 */
[C---:B------:R-:W-:Y:S01]  /*8840*/  ISETP.GT.U32.AND P4, PT, R24.reuse, R5, PT ;  /* 0x000000051800720c */ /* 0x040fe20003f84070 */
[----:B0-----:R-:W-:Y:S02]  /*8850*/  IMAD.MOV.U32 R17, RZ, RZ, R3 ;  /* 0x000000ffff117224 */ /* 0x001fe400078e0003 */
[----:B------:R-:W-:Y:S01]  /*8860*/  IMAD R3, R24, R16, R14 ;  /* 0x0000001018037224 */ /* 0x000fe200078e020e */
[----:B------:R0:W-:Y:S01]  /*8870*/  STL [R1+0x5b0], R19 ;  /* 0x0005b01301007387 */ /* 0x0001e20000100800 */
[----:B------:R-:W-:-:S04]  /*8880*/  IMAD.HI.U32 R6, R2, R17, RZ ;  /* 0x0000001102067227 */ /* 0x000fc800078e00ff */
[----:B------:R-:W-:Y:S02]  /*8890*/  IMAD.MOV.U32 R14, RZ, RZ, R10 ;  /* 0x000000ffff0e7224 */ /* 0x000fe400078e000a */
[----:B------:R-:W-:Y:S02]  /*88a0*/  IMAD.MOV R6, RZ, RZ, -R6 ;  /* 0x000000ffff067224 */ /* 0x000fe400078e0a06 */
[----:B------:R-:W-:Y:S02]  /*88b0*/  @!P5 IMAD.IADD R4, R4, 0x1, -R24 ;  /* 0x000000010404d824 */ /* 0x000fe400078e0a18 */
[----:B------:R-:W-:Y:S01]  /*88c0*/  @!P2 IMAD.MOV R14, RZ, RZ, -R14 ;  /* 0x000000ffff0ea224 */ /* 0x000fe200078e0a0e */
[C---:B------:R-:W-:Y:S01]  /*88d0*/  ISETP.GT.U32.AND P2, PT, R24.reuse, R3, PT ;  /* 0x000000031800720c */ /* 0x040fe20003f44070 */
[C---:B------:R-:W-:Y:S01]  /*88e0*/  IMAD R6, R24.reuse, R6, R17 ;  /* 0x0000000618067224 */ /* 0x040fe200078e0211 */
[----:B------:R-:W-:Y:S01]  /*88f0*/  ISETP.GT.U32.AND P5, PT, R24, R4, PT ;  /* 0x000000041800720c */ /* 0x000fe20003fa4070 */
[----:B------:R-:W-:-:S02]  /*8900*/  @!P6 IMAD.IADD R7, R7, 0x1, -R24 ;  /* 0x000000010707e824 */ /* 0x000fc400078e0a18 */
[----:B------:R-:W-:Y:S01]  /*8910*/  IMAD.MOV.U32 R16, RZ, RZ, R9 ;  /* 0x000000ffff107224 */ /* 0x000fe200078e0009 */
[----:B------:R-:W-:Y:S01]  /*8920*/  ISETP.GT.U32.AND P6, PT, R24, R6, PT ;  /* 0x000000061800720c */ /* 0x000fe20003fc4070 */
[----:B------:R-:W-:-:S04]  /*8930*/  IMAD.HI.U32 R9, R2, R15, RZ ;  /* 0x0000000f02097227 */ /* 0x000fc800078e00ff */
[--C-:B------:R-:W-:Y:S01]  /*8940*/  @!P4 IMAD.IADD R5, R5, 0x1, -R24.reuse ;  /* 0x000000010505c824 */ /* 0x100fe200078e0a18 */
[----:B------:R-:W-:Y:S01]  /*8950*/  ISETP.GE.AND P4, PT, R13, RZ, PT ;  /* 0x000000ff0d00720c */ /* 0x000fe20003f86270 */
[--C-:B------:R-:W-:Y:S01]  /*8960*/  @!P2 IMAD.IADD R3, R3, 0x1, -R24.reuse ;  /* 0x000000010303a824 */ /* 0x100fe200078e0a18 */
[C---:B------:R-:W-:Y:S01]  /*8970*/  IADD3 R13, R29.reuse, 0x168, RZ ;  /* 0x000001681d0d7810 */ /* 0x040fe20007ffe0ff */
[----:B------:R-:W-:Y:S02]  /*8980*/  IMAD.MOV R9, RZ, RZ, -R9 ;  /* 0x000000ffff097224 */ /* 0x000fe400078e0a09 */
[----:B------:R-:W-:Y:S01]  /*8990*/  IMAD.MOV.U32 R10, RZ, RZ, R5 ;  /* 0x000000ffff0a7224 */ /* 0x000fe200078e0005 */
[----:B------:R-:W-:Y:S01]  /*89a0*/  ISETP.GT.U32.AND P2, PT, R24, R3, PT ;  /* 0x000000031800720c */ /* 0x000fe20003f44070 */
[----:B------:R-:W-:Y:S01]  /*89b0*/  @!P5 IMAD.IADD R4, R4, 0x1, -R24 ;  /* 0x000000010404d824 */ /* 0x000fe200078e0a18 */
[----:B------:R-:W-:Y:S01]  /*89c0*/  ISETP.GE.AND P5, PT, R0, RZ, PT ;  /* 0x000000ff0000720c */ /* 0x000fe20003fa6270 */
[C---:B------:R-:W-:Y:S01]  /*89d0*/  IMAD R0, R24.reuse, R9, R15 ;  /* 0x0000000918007224 */ /* 0x040fe200078e020f */
[----:B------:R-:W-:Y:S01]  /*89e0*/  IABS R15, R13 ;  /* 0x0000000d000f7213 */ /* 0x000fe20000000000 */
[----:B------:R-:W-:Y:S01]  /*89f0*/  @!P1 IMAD.MOV R10, RZ, RZ, -R10 ;  /* 0x000000ffff0a9224 */ /* 0x000fe200078e0a0a */
[----:B------:R-:W-:Y:S01]  /*8a00*/  ISETP.GT.U32.AND P1, PT, R24, R7, PT ;  /* 0x000000071800720c */ /* 0x000fe20003f24070 */
[----:B------:R-:W-:Y:S01]  /*8a10*/  @!P6 IMAD.IADD R6, R6, 0x1, -R24 ;  /* 0x000000010606e824 */ /* 0x000fe200078e0a18 */
[----:B------:R-:W-:Y:S01]  /*8a20*/  IADD3 R5, R29, 0x166, RZ ;  /* 0x000001661d057810 */ /* 0x000fe20007ffe0ff */
[----:B------:R-:W-:-:S03]  /*8a30*/  IMAD.HI.U32 R17, R2, R15, RZ ;  /* 0x0000000f02117227 */ /* 0x000fc600078e00ff */
[C---:B------:R-:W-:Y:S01]  /*8a40*/  ISETP.GT.U32.AND P6, PT, R24.reuse, R6, PT ;  /* 0x000000061800720c */ /* 0x040fe20003fc4070 */
[----:B------:R-:W-:Y:S01]  /*8a50*/  IMAD.MOV R17, RZ, RZ, -R17 ;  /* 0x000000ffff117224 */ /* 0x000fe200078e0a11 */
[----:B------:R-:W-:Y:S01]  /*8a60*/  IABS R9, R5 ;  /* 0x0000000500097213 */ /* 0x000fe20000000000 */
[--C-:B------:R-:W-:Y:S01]  /*8a70*/  @!P2 IMAD.IADD R3, R3, 0x1, -R24.reuse ;  /* 0x000000010303a824 */ /* 0x100fe200078e0a18 */
[----:B------:R-:W-:Y:S01]  /*8a80*/  ISETP.GE.AND P2, PT, R11, RZ, PT ;  /* 0x000000ff0b00720c */ /* 0x000fe20003f46270 */
[C---:B------:R-:W-:Y:S02]  /*8a90*/  IMAD R11, R24.reuse, R17, R15 ;  /* 0x00000011180b7224 */ /* 0x040fe400078e020f */
[----:B------:R-:W-:Y:S01]  /*8aa0*/  @!P1 IMAD.IADD R7, R7, 0x1, -R24 ;  /* 0x0000000107079824 */ /* 0x000fe200078e0a18 */
[----:B------:R-:W-:Y:S01]  /*8ab0*/  ISETP.GT.U32.AND P1, PT, R24, R0, PT ;  /* 0x000000001800720c */ /* 0x000fe20003f24070 */
[----:B------:R-:W-:Y:S01]  /*8ac0*/  @!P0 IMAD.MOV R16, RZ, RZ, -R16 ;  /* 0x000000ffff108224 */ /* 0x000fe200078e0a10 */
[----:B------:R-:W-:Y:S01]  /*8ad0*/  ISETP.GE.AND P0, PT, R12, RZ, PT ;  /* 0x000000ff0c00720c */ /* 0x000fe20003f06270 */
[----:B------:R-:W-:Y:S01]  /*8ae0*/  IMAD.HI.U32 R18, R2, R9, RZ ;  /* 0x0000000902127227 */ /* 0x000fe200078e00ff */
[----:B------:R-:W-:-:S02]  /*8af0*/  IADD3 R12, R29, 0x167, RZ ;  /* 0x000001671d0c7810 */ /* 0x000fc40007ffe0ff */
[----:B------:R1:W-:Y:S01]  /*8b00*/  STL [R1+0x5ac], R16 ;  /* 0x0005ac1001007387 */ /* 0x0003e20000100800 */
[----:B------:R-:W-:Y:S01]  /*8b10*/  @!P6 IMAD.IADD R6, R6, 0x1, -R24 ;  /* 0x000000010606e824 */ /* 0x000fe200078e0a18 */
[----:B------:R-:W-:Y:S01]  /*8b20*/  ISETP.GT.U32.AND P6, PT, R24, R11, PT ;  /* 0x0000000b1800720c */ /* 0x000fe20003fc4070 */
[----:B------:R-:W-:Y:S01]  /*8b30*/  IMAD.MOV R18, RZ, RZ, -R18 ;  /* 0x000000ffff127224 */ /* 0x000fe200078e0a12 */
[----:B------:R-:W-:Y:S01]  /*8b40*/  STL [R1+0x5a8], R14 ;  /* 0x0005a80e01007387 */ /* 0x000fe20000100800 */
[----:B------:R-:W-:Y:S02]  /*8b50*/  IMAD.MOV.U32 R20, RZ, RZ, R4 ;  /* 0x000000ffff147224 */ /* 0x000fe400078e0004 */
[----:B------:R-:W-:Y:S01]  /*8b60*/  @!P1 IMAD.IADD R0, R0, 0x1, -R24 ;  /* 0x0000000100009824 */ /* 0x000fe200078e0a18 */
[----:B------:R2:W-:Y:S01]  /*8b70*/  STL [R1+0x5a4], R10 ;  /* 0x0005a40a01007387 */ /* 0x0005e20000100800 */
[----:B0-----:R-:W-:Y:S01]  /*8b80*/  IMAD.MOV.U32 R19, RZ, RZ, R7 ;  /* 0x000000ffff137224 */ /* 0x001fe200078e0007 */
[----:B-1----:R-:W-:Y:S01]  /*8b90*/  IABS R16, R12 ;  /* 0x0000000c00107213 */ /* 0x002fe20000000000 */
[----:B------:R-:W-:Y:S01]  /*8ba0*/  IMAD R9, R24, R18, R9 ;  /* 0x0000001218097224 */ /* 0x000fe200078e0209 */
[----:B------:R-:W-:Y:S01]  /*8bb0*/  ISETP.GE.AND P1, PT, R13, RZ, PT ;  /* 0x000000ff0d00720c */ /* 0x000fe20003f26270 */
[----:B------:R-:W-:Y:S01]  /*8bc0*/  @!P3 IMAD.MOV R20, RZ, RZ, -R20 ;  /* 0x000000ffff14b224 */ /* 0x000fe200078e0a14 */
[C---:B------:R-:W-:Y:S01]  /*8bd0*/  IADD3 R13, R29.reuse, 0x164, RZ ;  /* 0x000001641d0d7810 */ /* 0x040fe20007ffe0ff */
[----:B------:R-:W-:Y:S01]  /*8be0*/  IMAD.HI.U32 R15, R2, R16, RZ ;  /* 0x00000010020f7227 */ /* 0x000fe200078e00ff */
[----:B--2---:R-:W-:-:S03]  /*8bf0*/  IADD3 R10, R29, 0x165, RZ ;  /* 0x000001651d0a7810 */ /* 0x004fc60007ffe0ff */
[----:B------:R-:W-:Y:S01]  /*8c00*/  @!P6 IMAD.IADD R11, R11, 0x1, -R24 ;  /* 0x000000010b0be824 */ /* 0x000fe200078e0a18 */
[C---:B------:R-:W-:Y:S01]  /*8c10*/  ISETP.GT.U32.AND P6, PT, R24.reuse, R0, PT ;  /* 0x000000001800720c */ /* 0x040fe20003fc4070 */
[----:B------:R-:W-:Y:S01]  /*8c20*/  IMAD.MOV R15, RZ, RZ, -R15 ;  /* 0x000000ffff0f7224 */ /* 0x000fe200078e0a0f */
[----:B------:R-:W-:Y:S01]  /*8c30*/  IABS R14, R10 ;  /* 0x0000000a000e7213 */ /* 0x000fe20000000000 */
[----:B------:R-:W-:Y:S01]  /*8c40*/  @!P0 IMAD.MOV R19, RZ, RZ, -R19 ;  /* 0x000000ffff138224 */ /* 0x000fe200078e0a13 */
[C---:B------:R-:W-:Y:S01]  /*8c50*/  ISETP.GT.U32.AND P0, PT, R24.reuse, R11, PT ;  /* 0x0000000b1800720c */ /* 0x040fe20003f04070 */
[----:B------:R-:W-:Y:S01]  /*8c60*/  IMAD R15, R24, R15, R16 ;  /* 0x0000000f180f7224 */ /* 0x000fe200078e0210 */
[----:B------:R-:W-:Y:S01]  /*8c70*/  IABS R4, R13 ;  /* 0x0000000d00047213 */ /* 0x000fe20000000000 */
[----:B------:R-:W-:Y:S01]  /*8c80*/  IMAD.HI.U32 R17, R2, R14, RZ ;  /* 0x0000000e02117227 */ /* 0x000fe200078e00ff */
[----:B------:R-:W-:Y:S01]  /*8c90*/  IADD3 R16, R29, 0x163, RZ ;  /* 0x000001631d107810 */ /* 0x000fe20007ffe0ff */
[----:B------:R-:W-:Y:S01]  /*8ca0*/  STL [R1+0x5a0], R20 ;  /* 0x0005a01401007387 */ /* 0x000fe20000100800 */
[C---:B------:R-:W-:Y:S01]  /*8cb0*/  ISETP.GT.U32.AND P3, PT, R24.reuse, R15, PT ;  /* 0x0000000f1800720c */ /* 0x040fe20003f64070 */
[----:B------:R-:W-:Y:S01]  /*8cc0*/  IMAD.MOV R17, RZ, RZ, -R17 ;  /* 0x000000ffff117224 */ /* 0x000fe200078e0a11 */
[----:B------:R-:W-:Y:S01]  /*8cd0*/  IABS R7, R16 ;  /* 0x0000001000077213 */ /* 0x000fe20000000000 */
[----:B------:R-:W-:Y:S01]  /*8ce0*/  @!P4 IMAD.MOV R3, RZ, RZ, -R3 ;  /* 0x000000ffff03c224 */ /* 0x000fe200078e0a03 */
[C---:B------:R-:W-:Y:S01]  /*8cf0*/  ISETP.GT.U32.AND P4, PT, R24.reuse, R9, PT ;  /* 0x000000091800720c */ /* 0x040fe20003f84070 */
[----:B------:R-:W-:Y:S01]  /*8d00*/  IMAD R14, R24, R17, R14 ;  /* 0x00000011180e7224 */ /* 0x000fe200078e020e */
[----:B------:R-:W-:Y:S01]  /*8d10*/  STL [R1+0x59c], R19 ;  /* 0x00059c1301007387 */ /* 0x000fe20000100800 */
[----:B------:R-:W-:-:S02]  /*8d20*/  @!P6 IMAD.IADD R0, R0, 0x1, -R24 ;  /* 0x000000010000e824 */ /* 0x000fc400078e0a18 */
[----:B------:R-:W-:Y:S01]  /*8d30*/  IMAD.MOV.U32 R17, RZ, RZ, R6 ;  /* 0x000000ffff117224 */ /* 0x000fe200078e0006 */
[----:B------:R-:W-:Y:S01]  /*8d40*/  ISETP.GT.U32.AND P6, PT, R24, R14, PT ;  /* 0x0000000e1800720c */ /* 0x000fe20003fc4070 */
[----:B------:R-:W-:Y:S01]  /*8d50*/  IMAD.HI.U32 R6, R2, R4, RZ ;  /* 0x0000000402067227 */ /* 0x000fe200078e00ff */
[----:B------:R0:W-:Y:S03]  /*8d60*/  STL [R1+0x598], R3 ;  /* 0x0005980301007387 */ /* 0x0001e60000100800 */
[----:B------:R-:W-:Y:S02]  /*8d70*/  IMAD.MOV R6, RZ, RZ, -R6 ;  /* 0x000000ffff067224 */ /* 0x000fe400078e0a06 */
[--C-:B------:R-:W-:Y:S01]  /*8d80*/  @!P0 IMAD.IADD R11, R11, 0x1, -R24.reuse ;  /* 0x000000010b0b8824 */ /* 0x100fe200078e0a18 */
[----:B------:R-:W-:Y:S01]  /*8d90*/  ISETP.GE.AND P0, PT, R5, RZ, PT ;  /* 0x000000ff0500720c */ /* 0x000fe20003f06270 */
[--C-:B------:R-:W-:Y:S01]  /*8da0*/  @!P3 IMAD.IADD R15, R15, 0x1, -R24.reuse ;  /* 0x000000010f0fb824 */ /* 0x100fe200078e0a18 */
[----:B------:R-:W-:Y:S01]  /*8db0*/  ISETP.GE.AND P3, PT, R10, RZ, PT ;  /* 0x000000ff0a00720c */ /* 0x000fe20003f66270 */
[----:B------:R-:W-:-:S02]  /*8dc0*/  @!P4 IMAD.IADD R9, R9, 0x1, -R24 ;  /* 0x000000010909c824 */ /* 0x000fc400078e0a18 */
[----:B0-----:R-:W-:Y:S01]  /*8dd0*/  IMAD.MOV.U32 R3, RZ, RZ, R7 ;  /* 0x000000ffff037224 */ /* 0x001fe200078e0007 */
[C---:B------:R-:W-:Y:S01]  /*8de0*/  ISETP.GT.U32.AND P4, PT, R24.reuse, R15, PT ;  /* 0x0000000f1800720c */ /* 0x040fe20003f84070 */
[----:B------:R-:W-:Y:S01]  /*8df0*/  IMAD R6, R24, R6, R4 ;  /* 0x0000000618067224 */ /* 0x000fe200078e0204 */
[C---:B------:R-:W-:Y:S01]  /*8e00*/  IADD3 R7, R29.reuse, 0x162, RZ ;  /* 0x000001621d077810 */ /* 0x040fe20007ffe0ff */
[----:B------:R-:W-:Y:S01]  /*8e10*/  IMAD.MOV.U32 R10, RZ, RZ, R11 ;  /* 0x000000ffff0a7224 */ /* 0x000fe200078e000b */
[----:B------:R-:W-:Y:S01]  /*8e20*/  IADD3 R4, R29, 0x161, RZ ;  /* 0x000001611d047810 */ /* 0x000fe20007ffe0ff */
[----:B------:R-:W-:Y:S01]  /*8e30*/  @!P6 IMAD.IADD R14, R14, 0x1, -R24 ;  /* 0x000000010e0ee824 */ /* 0x000fe200078e0a18 */
[----:B------:R-:W-:Y:S01]  /*8e40*/  ISETP.GT.U32.AND P6, PT, R24, R9, PT ;  /* 0x000000091800720c */ /* 0x000fe20003fc4070 */
[----:B------:R-:W-:Y:S01]  /*8e50*/  @!P5 IMAD.MOV R17, RZ, RZ, -R17 ;  /* 0x000000ffff11d224 */ /* 0x000fe200078e0a11 */
[----:B------:R-:W-:Y:S01]  /*8e60*/  ISETP.GE.AND P5, PT, R12, RZ, PT ;  /* 0x000000ff0c00720c */ /* 0x000fe20003fa6270 */
[----:B------:R-:W-:-:S03]  /*8e70*/  IMAD.HI.U32 R5, R2, R3, RZ ;  /* 0x0000000302057227 */ /* 0x000fc600078e00ff */
[----:B------:R0:W-:Y:S01]  /*8e80*/  STL [R1+0x594], R17 ;  /* 0x0005941101007387 */ /* 0x0001e20000100800 */
[----:B------:R-:W-:Y:S01]  /*8e90*/  @!P1 IMAD.MOV R10, RZ, RZ, -R10 ;  /* 0x000000ffff0a9224 */ /* 0x000fe200078e0a0a */
[C---:B------:R-:W-:Y:S01]  /*8ea0*/  ISETP.GT.U32.AND P1, PT, R24.reuse, R6, PT ;  /* 0x000000061800720c */ /* 0x040fe20003f24070 */
[----:B------:R-:W-:Y:S02]  /*8eb0*/  IMAD.MOV R5, RZ, RZ, -R5 ;  /* 0x000000ffff057224 */ /* 0x000fe400078e0a05 */
[--C-:B------:R-:W-:Y:S01]  /*8ec0*/  @!P4 IMAD.IADD R15, R15, 0x1, -R24.reuse ;  /* 0x000000010f0fc824 */ /* 0x100fe200078e0a18 */
[----:B------:R-:W-:Y:S01]  /*8ed0*/  ISETP.GE.AND P4, PT, R13, RZ, PT ;  /* 0x000000ff0d00720c */ /* 0x000fe20003f86270 */
[----:B------:R-:W-:Y:S02]  /*8ee0*/  @!P6 IMAD.IADD R9, R9, 0x1, -R24 ;  /* 0x000000010909e824 */ /* 0x000fe400078e0a18 */
[----:B0-----:R-:W-:Y:S02]  /*8ef0*/  IMAD.MOV.U32 R17, RZ, RZ, R0 ;  /* 0x000000ffff117224 */ /* 0x001fe400078e0000 */
[C---:B------:R-:W-:Y:S01]  /*8f00*/  IMAD R0, R24.reuse, R5, R3 ;  /* 0x0000000518007224 */ /* 0x040fe200078e0203 */
[----:B------:R-:W-:Y:S01]  /*8f10*/  IABS R5, R7 ;  /* 0x0000000700057213 */ /* 0x000fe20000000000 */
[----:B------:R-:W-:Y:S01]  /*8f20*/  @!P2 IMAD.MOV R17, RZ, RZ, -R17 ;  /* 0x000000ffff11a224 */ /* 0x000fe200078e0a11 */
[----:B------:R-:W-:Y:S01]  /*8f30*/  ISETP.GT.U32.AND P2, PT, R24, R14, PT ;  /* 0x0000000e1800720c */ /* 0x000fe20003f44070 */
[----:B------:R-:W-:Y:S01]  /*8f40*/  @!P1 IMAD.IADD R6, R6, 0x1, -R24 ;  /* 0x0000000106069824 */ /* 0x000fe200078e0a18 */
[----:B------:R-:W-:Y:S01]  /*8f50*/  ISETP.GT.U32.AND P6, PT, R24, R0, PT ;  /* 0x000000001800720c */ /* 0x000fe20003fc4070 */
[----:B------:R-:W-:Y:S01]  /*8f60*/  IMAD.HI.U32 R12, R2, R5, RZ ;  /* 0x00000005020c7227 */ /* 0x000fe200078e00ff */
[----:B------:R0:W-:Y:S01]  /*8f70*/  STL [R1+0x590], R17 ;  /* 0x0005901101007387 */ /* 0x0001e20000100800 */
[----:B------:R-:W-:-:S02]  /*8f80*/  ISETP.GE.AND P1, PT, R7, RZ, PT ;  /* 0x000000ff0700720c */ /* 0x000fc40003f26270 */
[----:B------:R-:W-:Y:S01]  /*8f90*/  IMAD.MOV R12, RZ, RZ, -R12 ;  /* 0x000000ffff0c7224 */ /* 0x000fe200078e0a0c */
[----:B------:R1:W-:Y:S01]  /*8fa0*/  STL [R1+0x58c], R10 ;  /* 0x00058c0a01007387 */ /* 0x0003e20000100800 */
[----:B------:R-:W-:Y:S02]  /*8fb0*/  IABS R3, R4 ;  /* 0x0000000400037213 */ /* 0x000fe40000000000 */
[----:B------:R-:W-:Y:S02]  /*8fc0*/  IMAD R5, R24, R12, R5 ;  /* 0x0000000c18057224 */ /* 0x000fe400078e0205 */
[--C-:B------:R-:W-:Y:S01]  /*8fd0*/  @!P2 IMAD.IADD R14, R14, 0x1, -R24.reuse ;  /* 0x000000010e0ea824 */ /* 0x100fe200078e0a18 */
[----:B------:R-:W-:Y:S01]  /*8fe0*/  ISETP.GE.AND P2, PT, R16, RZ, PT ;  /* 0x000000ff1000720c */ /* 0x000fe20003f46270 */
[----:B0-----:R-:W-:Y:S02]  /*8ff0*/  IMAD.MOV.U32 R17, RZ, RZ, R15 ;  /* 0x000000ffff117224 */ /* 0x001fe400078e000f */
[----:B------:R-:W-:Y:S01]  /*9000*/  IMAD.MOV.U32 R15, RZ, RZ, R9 ;  /* 0x000000ffff0f7224 */ /* 0x000fe200078e0009 */
[----:B-1----:R-:W-:Y:S01]  /*9010*/  IADD3 R10, R29, 0x160, RZ ;  /* 0x000001601d0a7810 */ /* 0x002fe20007ffe0ff */
[----:B------:R-:W-:Y:S01]  /*9020*/  @!P5 IMAD.MOV R17, RZ, RZ, -R17 ;  /* 0x000000ffff11d224 */ /* 0x000fe200078e0a11 */
[----:B------:R-:W-:Y:S01]  /*9030*/  ISETP.GT.U32.AND P5, PT, R24, R6, PT ;  /* 0x000000061800720c */ /* 0x000fe20003fa4070 */
[----:B------:R-:W-:Y:S01]  /*9040*/  @!P6 IMAD.IADD R0, R0, 0x1, -R24 ;  /* 0x000000010000e824 */ /* 0x000fe200078e0a18 */
[----:B------:R-:W-:Y:S01]  /*9050*/  IABS R7, R10 ;  /* 0x0000000a00077213 */ /* 0x000fe20000000000 */
[----:B------:R-:W-:Y:S01]  /*9060*/  IMAD.MOV.U32 R13, RZ, RZ, R14 ;  /* 0x000000ffff0d7224 */ /* 0x000fe200078e000e */
[----:B------:R-:W-:Y:S01]  /*9070*/  STL [R1+0x588], R17 ;  /* 0x0005881101007387 */ /* 0x000fe20000100800 */
[----:B------:R-:W-:Y:S01]  /*9080*/  @!P0 IMAD.MOV R15, RZ, RZ, -R15 ;  /* 0x000000ffff0f8224 */ /* 0x000fe200078e0a0f */
[----:B------:R-:W-:Y:S01]  /*9090*/  ISETP.GT.U32.AND P0, PT, R24, R5, PT ;  /* 0x000000051800720c */ /* 0x000fe20003f04070 */
[----:B------:R-:W-:Y:S01]  /*90a0*/  IMAD.HI.U32 R9, R2, R7, RZ ;  /* 0x0000000702097227 */ /* 0x000fe200078e00ff */
[----:B------:R-:W-:-:S02]  /*90b0*/  ISETP.GT.U32.AND P6, PT, R24, R0, PT ;  /* 0x000000001800720c */ /* 0x000fc40003fc4070 */
[----:B------:R0:W-:Y:S01]  /*90c0*/  STL [R1+0x56c], R15 ;  /* 0x00056c0f01007387 */ /* 0x0001e20000100800 */
[----:B------:R-:W-:Y:S01]  /*90d0*/  @!P3 IMAD.MOV R13, RZ, RZ, -R13 ;  /* 0x000000ffff0db224 */ /* 0x000fe200078e0a0d */
[----:B------:R-:W-:Y:S01]  /*90e0*/  ISETP.GE.AND P3, PT, R4, RZ, PT ;  /* 0x000000ff0400720c */ /* 0x000fe20003f66270 */
[----:B------:R-:W-:Y:S01]  /*90f0*/  IMAD.MOV R4, RZ, RZ, -R9 ;  /* 0x000000ffff047224 */ /* 0x000fe200078e0a09 */
[C---:B------:R-:W-:Y:S01]  /*9100*/  IADD3 R9, R29.reuse, 0x15e, RZ ;  /* 0x0000015e1d097810 */ /* 0x040fe20007ffe0ff */
[----:B------:R-:W-:Y:S01]  /*9110*/  @!P5 IMAD.IADD R6, R6, 0x1, -R24 ;  /* 0x000000010606d824 */ /* 0x000fe200078e0a18 */
[----:B------:R1:W-:Y:S01]  /*9120*/  STL [R1+0x570], R13 ;  /* 0x0005700d01007387 */ /* 0x0003e20000100800 */
[----:B------:R-:W-:Y:S01]  /*9130*/  IMAD.HI.U32 R11, R2, R3, RZ ;  /* 0x00000003020b7227 */ /* 0x000fe200078e00ff */
[----:B------:R-:W-:Y:S02]  /*9140*/  IABS R19, R9 ;  /* 0x0000000900137213 */ /* 0x000fe40000000000 */
[C---:B0-----:R-:W-:Y:S01]  /*9150*/  IADD3 R15, R29.reuse, 0x15a, RZ ;  /* 0x0000015a1d0f7810 */ /* 0x041fe20007ffe0ff */
[----:B------:R-:W-:Y:S01]  /*9160*/  IMAD R4, R24, R4, R7 ;  /* 0x0000000418047224 */ /* 0x000fe200078e0207 */
[----:B------:R-:W-:Y:S01]  /*9170*/  IADD3 R7, R29, 0x15d, RZ ;  /* 0x0000015d1d077810 */ /* 0x000fe20007ffe0ff */
[----:B------:R-:W-:-:S02]  /*9180*/  IMAD.MOV R11, RZ, RZ, -R11 ;  /* 0x000000ffff0b7224 */ /* 0x000fc400078e0a0b */
[----:B------:R-:W-:Y:S02]  /*9190*/  @!P0 IMAD.IADD R5, R5, 0x1, -R24 ;  /* 0x0000000105058824 */ /* 0x000fe400078e0a18 */
[----:B-1----:R-:W-:Y:S02]  /*91a0*/  IMAD.MOV.U32 R13, RZ, RZ, R6 ;  /* 0x000000ffff0d7224 */ /* 0x002fe400078e0006 */
[C---:B------:R-:W-:Y:S01]  /*91b0*/  IMAD R3, R24.reuse, R11, R3 ;  /* 0x0000000b18037224 */ /* 0x040fe200078e0203 */
[C---:B------:R-:W-:Y:S01]  /*91c0*/  ISETP.GT.U32.AND P0, PT, R24.reuse, R5, PT ;  /* 0x000000051800720c */ /* 0x040fe20003f04070 */
[----:B------:R-:W-:Y:S01]  /*91d0*/  @!P4 IMAD.MOV R13, RZ, RZ, -R13 ;  /* 0x000000ffff0dc224 */ /* 0x000fe200078e0a0d */
[----:B------:R-:W-:Y:S01]  /*91e0*/  ISETP.GT.U32.AND P4, PT, R24, R4, PT ;  /* 0x000000041800720c */ /* 0x000fe20003f84070 */
[----:B------:R-:W-:Y:S01]  /*91f0*/  @!P6 IMAD.IADD R0, R0, 0x1, -R24 ;  /* 0x000000010000e824 */ /* 0x000fe200078e0a18 */
[----:B------:R-:W-:Y:S02]  /*9200*/  ISETP.GE.AND P6, PT, R10, RZ, PT ;  /* 0x000000ff0a00720c */ /* 0x000fe40003fc6270 */
[----:B------:R-:W-:Y:S01]  /*9210*/  IADD3 R10, R29, 0x15f, RZ ;  /* 0x0000015f1d0a7810 */ /* 0x000fe20007ffe0ff */
[----:B------:R-:W-:Y:S01]  /*9220*/  IMAD.MOV.U32 R12, RZ, RZ, R0 ;  /* 0x000000ffff0c7224 */ /* 0x000fe200078e0000 */
[----:B------:R-:W-:Y:S01]  /*9230*/  ISETP.GT.U32.AND P5, PT, R24, R3, PT ;  /* 0x000000031800720c */ /* 0x000fe20003fa4070 */
[----:B------:R0:W-:Y:S01]  /*9240*/  STL [R1+0x574], R13 ;  /* 0x0005740d01007387 */ /* 0x0001e20000100800 */
[----:B------:R-:W-:Y:S01]  /*9250*/  IABS R18, R10 ;  /* 0x0000000a00127213 */ /* 0x000fe20000000000 */
[----:B------:R-:W-:Y:S01]  /*9260*/  @!P2 IMAD.MOV R12, RZ, RZ, -R12 ;  /* 0x000000ffff0ca224 */ /* 0x000fe200078e0a0c */
[----:B------:R-:W-:Y:S01]  /*9270*/  ISETP.GE.AND P2, PT, R10, RZ, PT ;  /* 0x000000ff0a00720c */ /* 0x000fe20003f46270 */
[--C-:B------:R-:W-:Y:S01]  /*9280*/  @!P0 IMAD.IADD R5, R5, 0x1, -R24.reuse ;  /* 0x0000000105058824 */ /* 0x100fe200078e0a18 */
[----:B------:R-:W-:Y:S01]  /*9290*/  IABS R11, R7 ;  /* 0x00000007000b7213 */ /* 0x000fe20000000000 */
[----:B------:R-:W-:Y:S01]  /*92a0*/  IMAD.HI.U32 R10, R2, R18, RZ ;  /* 0x00000012020a7227 */ /* 0x000fe200078e00ff */
[----:B------:R-:W-:Y:S01]  /*92b0*/  ISETP.GE.AND P0, PT, R9, RZ, PT ;  /* 0x000000ff0900720c */ /* 0x000fe20003f06270 */
[----:B------:R1:W-:Y:S02]  /*92c0*/  STL [R1+0x57c], R12 ;  /* 0x00057c0c01007387 */ /* 0x0003e40000100800 */
[----:B------:R-:W-:-:S02]  /*92d0*/  @!P4 IMAD.IADD R4, R4, 0x1, -R24 ;  /* 0x000000010404c824 */ /* 0x000fc400078e0a18 */
[----:B------:R-:W-:Y:S02]  /*92e0*/  IMAD.MOV R10, RZ, RZ, -R10 ;  /* 0x000000ffff0a7224 */ /* 0x000fe400078e0a0a */
[----:B------:R-:W-:Y:S01]  /*92f0*/  @!P5 IMAD.IADD R3, R3, 0x1, -R24 ;  /* 0x000000010303d824 */ /* 0x000fe200078e0a18 */
[----:B------:R-:W-:Y:S01]  /*9300*/  ISETP.GT.U32.AND P4, PT, R24, R4, PT ;  /* 0x000000041800720c */ /* 0x000fe20003f84070 */
[----:B------:R-:W-:Y:S02]  /*9310*/  IMAD.MOV.U32 R6, RZ, RZ, R11 ;  /* 0x000000ffff067224 */ /* 0x000fe400078e000b */
[----:B------:R-:W-:Y:S01]  /*9320*/  IMAD.HI.U32 R11, R2, R19, RZ ;  /* 0x00000013020b7227 */ /* 0x000fe200078e00ff */
[----:B------:R-:W-:-:S03]  /*9330*/  ISETP.GT.U32.AND P5, PT, R24, R3, PT ;  /* 0x000000031800720c */ /* 0x000fc60003fa4070 */
[C---:B------:R-:W-:Y:S01]  /*9340*/  IMAD R18, R24.reuse, R10, R18 ;  /* 0x0000000a18127224 */ /* 0x040fe200078e0212 */
[C---:B------:R-:W-:Y:S01]  /*9350*/  IADD3 R10, R29.reuse, 0x159, RZ ;  /* 0x000001591d0a7810 */ /* 0x040fe20007ffe0ff */
[----:B0-----:R-:W-:Y:S01]  /*9360*/  IMAD.MOV.U32 R13, RZ, RZ, R5 ;  /* 0x000000ffff0d7224 */ /* 0x001fe200078e0005 */
[----:B------:R-:W-:Y:S01]  /*9370*/  IABS R5, R15 ;  /* 0x0000000f00057213 */ /* 0x000fe20000000000 */
[----:B------:R-:W-:Y:S01]  /*9380*/  IMAD.MOV R9, RZ, RZ, -R11 ;  /* 0x000000ffff097224 */ /* 0x000fe200078e0a0b */
[----:B------:R-:W-:Y:S01]  /*9390*/  IADD3 R11, R29, 0x15c, RZ ;  /* 0x0000015c1d0b7810 */ /* 0x000fe20007ffe0ff */
[----:B------:R-:W-:Y:S01]  /*93a0*/  @!P1 IMAD.MOV R13, RZ, RZ, -R13 ;  /* 0x000000ffff0d9224 */ /* 0x000fe200078e0a0d */
[C---:B------:R-:W-:Y:S01]  /*93b0*/  ISETP.GT.U32.AND P1, PT, R24.reuse, R18, PT ;  /* 0x000000121800720c */ /* 0x040fe20003f24070 */
[----:B------:R-:W-:Y:S01]  /*93c0*/  IMAD R19, R24, R9, R19 ;  /* 0x0000000918137224 */ /* 0x000fe200078e0213 */
[----:B------:R-:W-:Y:S01]  /*93d0*/  IABS R14, R10 ;  /* 0x0000000a000e7213 */ /* 0x000fe20000000000 */
[----:B------:R-:W-:Y:S01]  /*93e0*/  @!P4 IMAD.IADD R4, R4, 0x1, -R24 ;  /* 0x000000010404c824 */ /* 0x000fe200078e0a18 */
[----:B------:R0:W-:Y:S01]  /*93f0*/  STL [R1+0x580], R13 ;  /* 0x0005800d01007387 */ /* 0x0001e20000100800 */
[----:B------:R-:W-:Y:S01]  /*9400*/  IMAD.HI.U32 R0, R2, R6, RZ ;  /* 0x0000000602007227 */ /* 0x000fe200078e00ff */
[----:B------:R-:W-:-:S03]  /*9410*/  ISETP.GT.U32.AND P4, PT, R24, R19, PT ;  /* 0x000000131800720c */ /* 0x000fc60003f84070 */
[----:B------:R-:W-:Y:S01]  /*9420*/  @!P5 IMAD.IADD R3, R3, 0x1, -R24 ;  /* 0x000000010303d824 */ /* 0x000fe200078e0a18 */
[----:B------:R-:W-:Y:S01]  /*9430*/  ISETP.GE.AND P5, PT, R7, RZ, PT ;  /* 0x000000ff0700720c */ /* 0x000fe20003fa6270 */
[----:B------:R-:W-:Y:S02]  /*9440*/  IMAD.MOV R0, RZ, RZ, -R0 ;  /* 0x000000ffff007224 */ /* 0x000fe400078e0a00 */
[----:B------:R-:W-:Y:S02]  /*9450*/  @!P1 IMAD.IADD R18, R18, 0x1, -R24 ;  /* 0x0000000112129824 */ /* 0x000fe400078e0a18 */
[----:B-1----:R-:W-:Y:S02]  /*9460*/  IMAD.MOV.U32 R12, RZ, RZ, R3 ;  /* 0x000000ffff0c7224 */ /* 0x002fe400078e0003 */
[C---:B------:R-:W-:Y:S01]  /*9470*/  IMAD R0, R24.reuse, R0, R6 ;  /* 0x0000000018007224 */ /* 0x040fe200078e0206 */
[----:B------:R-:W-:Y:S01]  /*9480*/  IADD3 R6, R29, 0x15b, RZ ;  /* 0x0000015b1d067810 */ /* 0x000fe20007ffe0ff */
[----:B------:R-:W-:Y:S01]  /*9490*/  @!P3 IMAD.MOV R12, RZ, RZ, -R12 ;  /* 0x000000ffff0cb224 */ /* 0x000fe200078e0a0c */
[C---:B------:R-:W-:Y:S01]  /*94a0*/  ISETP.GT.U32.AND P1, PT, R24.reuse, R18, PT ;  /* 0x000000121800720c */ /* 0x040fe20003f24070 */
[----:B------:R-:W-:Y:S01]  /*94b0*/  @!P4 IMAD.IADD R19, R19, 0x1, -R24 ;  /* 0x000000011313c824 */ /* 0x000fe200078e0a18 */
[----:B------:R-:W-:Y:S01]  /*94c0*/  ISETP.GE.AND P3, PT, R11, RZ, PT ;  /* 0x000000ff0b00720c */ /* 0x000fe20003f66270 */
[----:B------:R-:W-:Y:S01]  /*94d0*/  IMAD.MOV.U32 R16, RZ, RZ, R4 ;  /* 0x000000ffff107224 */ /* 0x000fe200078e0004 */
[----:B------:R-:W-:Y:S01]  /*94e0*/  IABS R11, R11 ;  /* 0x0000000b000b7213 */ /* 0x000fe20000000000 */
[----:B------:R1:W-:Y:S01]  /*94f0*/  STL [R1+0x584], R12 ;  /* 0x0005840c01007387 */ /* 0x0003e20000100800 */
[----:B------:R-:W-:Y:S01]  /*9500*/  IABS R9, R6 ;  /* 0x0000000600097213 */ /* 0x000fe20000000000 */
[----:B------:R-:W-:Y:S01]  /*9510*/  @!P6 IMAD.MOV R16, RZ, RZ, -R16 ;  /* 0x000000ffff10e224 */ /* 0x000fe200078e0a10 */
[----:B------:R-:W-:Y:S01]  /*9520*/  ISETP.GT.U32.AND P4, PT, R24, R19, PT ;  /* 0x000000131800720c */ /* 0x000fe20003f84070 */
[----:B0-----:R-:W-:Y:S01]  /*9530*/  IMAD.HI.U32 R13, R2, R5, RZ ;  /* 0x00000005020d7227 */ /* 0x001fe200078e00ff */
[----:B------:R-:W-:-:S02]  /*9540*/  ISETP.GT.U32.AND P6, PT, R24, R0, PT ;  /* 0x000000001800720c */ /* 0x000fc40003fc4070 */
[----:B------:R0:W-:Y:S01]  /*9550*/  STL [R1+0x578], R16 ;  /* 0x0005781001007387 */ /* 0x0001e20000100800 */
[----:B------:R-:W-:-:S04]  /*9560*/  IMAD.HI.U32 R7, R2, R9, RZ ;  /* 0x0000000902077227 */ /* 0x000fc800078e00ff */
[----:B-1----:R-:W-:-:S04]  /*9570*/  IMAD.HI.U32 R12, R2, R11, RZ ;  /* 0x0000000b020c7227 */ /* 0x002fc800078e00ff */
[----:B------:R-:W-:Y:S02]  /*9580*/  IMAD.MOV R12, RZ, RZ, -R12 ;  /* 0x000000ffff0c7224 */ /* 0x000fe400078e0a0c */
[----:B------:R-:W-:Y:S02]  /*9590*/  IMAD.MOV R7, RZ, RZ, -R7 ;  /* 0x000000ffff077224 */ /* 0x000fe400078e0a07 */
[--C-:B------:R-:W-:Y:S01]  /*95a0*/  @!P1 IMAD.IADD R18, R18, 0x1, -R24.reuse ;  /* 0x0000000112129824 */ /* 0x100fe200078e0a18 */
[----:B------:R-:W-:Y:S01]  /*95b0*/  ISETP.GE.AND P1, PT, R6, RZ, PT ;  /* 0x000000ff0600720c */ /* 0x000fe20003f26270 */
[C---:B------:R-:W-:Y:S01]  /*95c0*/  IMAD R6, R24.reuse, R12, R11 ;  /* 0x0000000c18067224 */ /* 0x040fe200078e020b */
[C---:B------:R-:W-:Y:S01]  /*95d0*/  IADD3 R11, R29.reuse, 0x158, RZ ;  /* 0x000001581d0b7810 */ /* 0x040fe20007ffe0ff */
[C---:B------:R-:W-:Y:S01]  /*95e0*/  IMAD R9, R24.reuse, R7, R9 ;  /* 0x0000000718097224 */ /* 0x040fe200078e0209 */
[----:B------:R-:W-:Y:S01]  /*95f0*/  IADD3 R7, R29, 0x155, RZ ;  /* 0x000001551d077810 */ /* 0x000fe20007ffe0ff */
[--C-:B------:R-:W-:Y:S01]  /*9600*/  @!P4 IMAD.IADD R19, R19, 0x1, -R24.reuse ;  /* 0x000000011313c824 */ /* 0x100fe200078e0a18 */
[----:B------:R-:W-:Y:S01]  /*9610*/  ISETP.GT.U32.AND P4, PT, R24, R6, PT ;  /* 0x000000061800720c */ /* 0x000fe20003f84070 */
[----:B------:R-:W-:Y:S01]  /*9620*/  @!P6 IMAD.IADD R0, R0, 0x1, -R24 ;  /* 0x000000010000e824 */ /* 0x000fe200078e0a18 */
[----:B------:R-:W-:Y:S01]  /*9630*/  ISETP.GT.U32.AND P6, PT, R24, R9, PT ;  /* 0x000000091800720c */ /* 0x000fe20003fc4070 */
[----:B------:R-:W-:Y:S01]  /*9640*/  IMAD.MOV R4, RZ, RZ, -R13 ;  /* 0x000000ffff047224 */ /* 0x000fe200078e0a0d */
[----:B------:R-:W-:Y:S01]  /*9650*/  IADD3 R13, R29, 0x157, RZ ;  /* 0x000001571d0d7810 */ /* 0x000fe20007ffe0ff */
[----:B------:R-:W-:Y:S01]  /*9660*/  IMAD.MOV.U32 R21, RZ, RZ, R18 ;  /* 0x000000ffff157224 */ /* 0x000fe200078e0012 */
[----:B------:R-:W-:Y:S01]  /*9670*/  IABS R12, R11 ;  /* 0x0000000b000c7213 */ /* 0x000fe20000000000 */
[----:B------:R-:W-:Y:S01]  /*9680*/  IMAD.HI.U32 R3, R2, R14, RZ ;  /* 0x0000000e02037227 */ /* 0x000fe200078e00ff */
[----:B0-----:R-:W-:-:S03]  /*9690*/  IABS R16, R13 ;  /* 0x0000000d00107213 */ /* 0x001fc60000000000 */
[----:B------:R-:W-:Y:S02]  /*96a0*/  @!P2 IMAD.MOV R21, RZ, RZ, -R21 ;  /* 0x000000ffff15a224 */ /* 0x000fe400078e0a15 */
[--C-:B------:R-:W-:Y:S01]  /*96b0*/  @!P4 IMAD.IADD R6, R6, 0x1, -R24.reuse ;  /* 0x000000010606c824 */ /* 0x100fe200078e0a18 */
[C---:B------:R-:W-:Y:S01]  /*96c0*/  ISETP.GT.U32.AND P4, PT, R24.reuse, R0, PT ;  /* 0x000000001800720c */ /* 0x040fe20003f84070 */
[----:B------:R-:W-:Y:S01]  /*96d0*/  @!P6 IMAD.IADD R9, R9, 0x1, -R24 ;  /* 0x000000010909e824 */ /* 0x000fe200078e0a18 */
[----:B------:R0:W-:Y:S01]  /*96e0*/  STL [R1+0x568], R21 ;  /* 0x0005681501007387 */ /* 0x0001e20000100800 */
[----:B------:R-:W-:Y:S01]  /*96f0*/  IMAD.MOV R3, RZ, RZ, -R3 ;  /* 0x000000ffff037224 */ /* 0x000fe200078e0a03 */
[----:B------:R-:W-:Y:S01]  /*9700*/  ISETP.GT.U32.AND P2, PT, R24, R6, PT ;  /* 0x000000061800720c */ /* 0x000fe20003f44070 */
[----:B------:R-:W-:Y:S01]  /*9710*/  IMAD.HI.U32 R18, R2, R16, RZ ;  /* 0x0000001002127227 */ /* 0x000fe200078e00ff */
[----:B------:R-:W-:-:S03]  /*9720*/  ISETP.GT.U32.AND P6, PT, R24, R9, PT ;  /* 0x000000091800720c */ /* 0x000fc60003fc4070 */
[----:B------:R-:W-:-:S04]  /*9730*/  IMAD.HI.U32 R20, R2, R12, RZ ;  /* 0x0000000c02147227 */ /* 0x000fc800078e00ff */
[C---:B------:R-:W-:Y:S01]  /*9740*/  IMAD R14, R24.reuse, R3, R14 ;  /* 0x00000003180e7224 */ /* 0x040fe200078e020e */
[----:B------:R-:W-:Y:S01]  /*9750*/  IABS R3, R7 ;  /* 0x0000000700037213 */ /* 0x000fe20000000000 */
[----:B------:R-:W-:Y:S02]  /*9760*/  IMAD.MOV R18, RZ, RZ, -R18 ;  /* 0x000000ffff127224 */ /* 0x000fe400078e0a12 */
[----:B------:R-:W-:Y:S01]  /*9770*/  IMAD R5, R24, R4, R5 ;  /* 0x0000000418057224 */ /* 0x000fe200078e0205 */
[----:B------:R-:W-:Y:S01]  /*9780*/  IADD3 R4, R29, 0x156, RZ ;  /* 0x000001561d047810 */ /* 0x000fe20007ffe0ff */
[----:B------:R-:W-:Y:S02]  /*9790*/  IMAD.MOV R20, RZ, RZ, -R20 ;  /* 0x000000ffff147224 */ /* 0x000fe400078e0a14 */
[----:B------:R-:W-:Y:S01]  /*97a0*/  @!P4 IMAD.IADD R0, R0, 0x1, -R24 ;  /* 0x000000010000c824 */ /* 0x000fe200078e0a18 */
[C---:B------:R-:W-:Y:S01]  /*97b0*/  ISETP.GT.U32.AND P4, PT, R24.reuse, R14, PT ;  /* 0x0000000e1800720c */ /* 0x040fe20003f84070 */
[C---:B------:R-:W-:Y:S01]  /*97c0*/  IMAD R16, R24.reuse, R18, R16 ;  /* 0x0000001218107224 */ /* 0x040fe200078e0210 */
[----:B------:R-:W-:Y:S01]  /*97d0*/  IABS R17, R4 ;  /* 0x0000000400117213 */ /* 0x000fe20000000000 */
[----:B------:R-:W-:Y:S01]  /*97e0*/  @!P0 IMAD.MOV R19, RZ, RZ, -R19 ;  /* 0x000000ffff138224 */ /* 0x000fe200078e0a13 */
[C---:B------:R-:W-:Y:S01]  /*97f0*/  ISETP.GT.U32.AND P0, PT, R24.reuse, R5, PT ;  /* 0x000000051800720c */ /* 0x040fe20003f04070 */
[----:B------:R-:W-:-:S02]  /*9800*/  IMAD R12, R24, R20, R12 ;  /* 0x00000014180c7224 */ /* 0x000fc400078e020c */
[--C-:B------:R-:W-:Y:S01]  /*9810*/  @!P6 IMAD.IADD R9, R9, 0x1, -R24.reuse ;  /* 0x000000010909e824 */ /* 0x100fe200078e0a18 */
[----:B------:R-:W-:Y:S01]  /*9820*/  ISETP.GT.U32.AND P6, PT, R24, R16, PT ;  /* 0x000000101800720c */ /* 0x000fe20003fc4070 */
[----:B------:R-:W-:Y:S01]  /*9830*/  @!P2 IMAD.IADD R6, R6, 0x1, -R24 ;  /* 0x000000010606a824 */ /* 0x000fe200078e0a18 */
[----:B------:R-:W-:Y:S01]  /*9840*/  ISETP.GT.U32.AND P2, PT, R24, R12, PT ;  /* 0x0000000c1800720c */ /* 0x000fe20003f44070 */
[----:B------:R1:W-:Y:S01]  /*9850*/  STL [R1+0x564], R19 ;  /* 0x0005641301007387 */ /* 0x0003e20000100800 */
[----:B------:R-:W-:Y:S02]  /*9860*/  IMAD.MOV.U32 R22, RZ, RZ, R0 ;  /* 0x000000ffff167224 */ /* 0x000fe400078e0000 */
[----:B------:R-:W-:Y:S01]  /*9870*/  @!P4 IMAD.IADD R14, R14, 0x1, -R24 ;  /* 0x000000010e0ec824 */ /* 0x000fe200078e0a18 */
[----:B------:R-:W-:Y:S01]  /*9880*/  ISETP.GE.AND P4, PT, R10, RZ, PT ;  /* 0x000000ff0a00720c */ /* 0x000fe20003f86270 */
[----:B0-----:R-:W-:Y:S01]  /*9890*/  IMAD.MOV.U32 R21, RZ, RZ, R6 ;  /* 0x000000ffff157224 */ /* 0x001fe200078e0006 */
[----:B------:R-:W-:Y:S01]  /*98a0*/  IADD3 R10, R29, 0x153, RZ ;  /* 0x000001531d0a7810 */ /* 0x000fe20007ffe0ff */
[----:B------:R-:W-:Y:S01]  /*98b0*/  @!P0 IMAD.IADD R5, R5, 0x1, -R24 ;  /* 0x0000000105058824 */ /* 0x000fe200078e0a18 */
[----:B------:R-:W-:Y:S01]  /*98c0*/  ISETP.GE.AND P0, PT, R15, RZ, PT ;  /* 0x000000ff0f00720c */ /* 0x000fe20003f06270 */
[----:B------:R-:W-:Y:S01]  /*98d0*/  IMAD.HI.U32 R20, R2, R3, RZ ;  /* 0x0000000302147227 */ /* 0x000fe200078e00ff */
[----:B------:R-:W-:-:S02]  /*98e0*/  IADD3 R15, R29, 0x154, RZ ;  /* 0x000001541d0f7810 */ /* 0x000fc40007ffe0ff */
[----:B------:R-:W-:Y:S01]  /*98f0*/  IABS R0, R10 ;  /* 0x0000000a00007213 */ /* 0x000fe20000000000 */
[----:B-1----:R-:W-:Y:S01]  /*9900*/  IMAD.HI.U32 R19, R2, R17, RZ ;  /* 0x0000001102137227 */ /* 0x002fe200078e00ff */
[----:B------:R-:W-:-:S03]  /*9910*/  IABS R6, R15 ;  /* 0x0000000f00067213 */ /* 0x000fc60000000000 */
[----:B------:R-:W-:Y:S02]  /*9920*/  IMAD.MOV R19, RZ, RZ, -R19 ;  /* 0x000000ffff137224 */ /* 0x000fe400078e0a13 */
[--C-:B------:R-:W-:Y:S01]  /*9930*/  @!P6 IMAD.IADD R16, R16, 0x1, -R24.reuse ;  /* 0x000000011010e824 */ /* 0x100fe200078e0a18 */
[----:B------:R-:W-:Y:S01]  /*9940*/  ISETP.GT.U32.AND P6, PT, R24, R14, PT ;  /* 0x0000000e1800720c */ /* 0x000fe20003fc4070 */
[----:B------:R-:W-:Y:S01]  /*9950*/  @!P2 IMAD.IADD R12, R12, 0x1, -R24 ;  /* 0x000000010c0ca824 */ /* 0x000fe200078e0a18 */
[C---:B------:R-:W-:Y:S01]  /*9960*/  ISETP.GT.U32.AND P2, PT, R24.reuse, R5, PT ;  /* 0x000000051800720c */ /* 0x040fe20003f44070 */
[C---:B------:R-:W-:Y:S02]  /*9970*/  IMAD R17, R24.reuse, R19, R17 ;  /* 0x0000001318117224 */ /* 0x040fe400078e0211 */
[----:B------:R-:W-:Y:S01]  /*9980*/  @!P5 IMAD.MOV R22, RZ, RZ, -R22 ;  /* 0x000000ffff16d224 */ /* 0x000fe200078e0a16 */
[C---:B------:R-:W-:Y:S01]  /*9990*/  ISETP.GT.U32.AND P5, PT, R24.reuse, R12, PT ;  /* 0x0000000c1800720c */ /* 0x040fe20003fa4070 */
[----:B------:R-:W-:Y:S01]  /*99a0*/  @!P3 IMAD.MOV R21, RZ, RZ, -R21 ;  /* 0x000000ffff15b224 */ /* 0x000fe200078e0a15 */
[C---:B------:R-:W-:Y:S01]  /*99b0*/  ISETP.GT.U32.AND P3, PT, R24.reuse, R16, PT ;  /* 0x000000101800720c */ /* 0x040fe20003f64070 */
[----:B------:R-:W-:Y:S01]  /*99c0*/  IMAD.MOV R20, RZ, RZ, -R20 ;  /* 0x000000ffff147224 */ /* 0x000fe200078e0a14 */
[----:B------:R-:W-:Y:S01]  /*99d0*/  STL [R1+0x560], R22 ;  /* 0x0005601601007387 */ /* 0x000fe20000100800 */
[----:B------:R-:W-:Y:S01]  /*99e0*/  @!P1 IMAD.MOV R9, RZ, RZ, -R9 ;  /* 0x000000ffff099224 */ /* 0x000fe200078e0a09 */
[C---:B------:R-:W-:Y:S01]  /*99f0*/  ISETP.GT.U32.AND P1, PT, R24.reuse, R17, PT ;  /* 0x000000111800720c */ /* 0x040fe20003f24070 */
[----:B------:R-:W-:Y:S01]  /*9a00*/  IMAD R3, R24, R20, R3 ;  /* 0x0000001418037224 */ /* 0x000fe200078e0203 */
[----:B------:R-:W-:Y:S01]  /*9a10*/  STL [R1+0x55c], R21 ;  /* 0x00055c1501007387 */ /* 0x000fe20000100800 */
[----:B------:R-:W-:-:S02]  /*9a20*/  @!P6 IMAD.IADD R14, R14, 0x1, -R24 ;  /* 0x000000010e0ee824 */ /* 0x000fc400078e0a18 */
[----:B------:R-:W-:Y:S01]  /*9a30*/  @!P2 IMAD.IADD R5, R5, 0x1, -R24 ;  /* 0x000000010505a824 */ /* 0x000fe200078e0a18 */
[----:B------:R-:W-:Y:S01]  /*9a40*/  ISETP.GT.U32.AND P6, PT, R24, R3, PT ;  /* 0x000000031800720c */ /* 0x000fe20003fc4070 */
[----:B------:R0:W-:Y:S01]  /*9a50*/  STL [R1+0x558], R9 ;  /* 0x0005580901007387 */ /* 0x0001e20000100800 */
[----:B------:R-:W-:Y:S01]  /*9a60*/  ISETP.GE.AND P2, PT, R11, RZ, PT ;  /* 0x000000ff0b00720c */ /* 0x000fe20003f46270 */
[----:B------:R-:W-:-:S04]  /*9a70*/  IMAD.HI.U32 R11, R2, R6, RZ ;  /* 0x00000006020b7227 */ /* 0x000fc800078e00ff */
[--C-:B------:R-:W-:Y:S01]  /*9a80*/  @!P5 IMAD.IADD R12, R12, 0x1, -R24.reuse ;  /* 0x000000010c0cd824 */ /* 0x100fe200078e0a18 */
[----:B------:R-:W-:Y:S01]  /*9a90*/  ISETP.GE.AND P5, PT, R13, RZ, PT ;  /* 0x000000ff0d00720c */ /* 0x000fe20003fa6270 */
[----:B------:R-:W-:Y:S01]  /*9aa0*/  @!P3 IMAD.IADD R16, R16, 0x1, -R24 ;  /* 0x000000011010b824 */ /* 0x000fe200078e0a18 */
[----:B------:R-:W-:Y:S01]  /*9ab0*/  ISETP.GE.AND P3, PT, R4, RZ, PT ;  /* 0x000000ff0400720c */ /* 0x000fe20003f66270 */
[----:B0-----:R-:W-:-:S04]  /*9ac0*/  IMAD.HI.U32 R9, R2, R0, RZ ;  /* 0x0000000002097227 */ /* 0x001fc800078e00ff */
[----:B------:R-:W-:Y:S01]  /*9ad0*/  @!P1 IMAD.IADD R17, R17, 0x1, -R24 ;  /* 0x0000000111119824 */ /* 0x000fe200078e0a18 */
[----:B------:R-:W-:Y:S01]  /*9ae0*/  ISETP.GE.AND P1, PT, R7, RZ, PT ;  /* 0x000000ff0700720c */ /* 0x000fe20003f26270 */
[----:B------:R-:W-:Y:S02]  /*9af0*/  IMAD.MOV.U32 R19, RZ, RZ, R5 ;  /* 0x000000ffff137224 */ /* 0x000fe400078e0005 */
[----:B------:R-:W-:Y:S01]  /*9b00*/  IMAD.MOV R4, RZ, RZ, -R11 ;  /* 0x000000ffff047224 */ /* 0x000fe200078e0a0b */
[C---:B------:R-:W-:Y:S01]  /*9b10*/  IADD3 R11, R29.reuse, 0x150, RZ ;  /* 0x000001501d0b7810 */ /* 0x040fe20007ffe0ff */
[----:B------:R-:W-:Y:S02]  /*9b20*/  IMAD.MOV R5, RZ, RZ, -R9 ;  /* 0x000000ffff057224 */ /* 0x000fe400078e0a09 */
[----:B------:R-:W-:Y:S01]  /*9b30*/  @!P0 IMAD.MOV R19, RZ, RZ, -R19 ;  /* 0x000000ffff138224 */ /* 0x000fe200078e0a13 */
[C---:B------:R-:W-:Y:S01]  /*9b40*/  ISETP.GT.U32.AND P0, PT, R24.reuse, R17, PT ;  /* 0x000000111800720c */ /* 0x040fe20003f04070 */
[C---:B------:R-:W-:Y:S01]  /*9b50*/  IMAD R6, R24.reuse, R4, R6 ;  /* 0x0000000418067224 */ /* 0x040fe200078e0206 */
[----:B------:R-:W-:Y:S01]  /*9b60*/  IADD3 R4, R29, 0x152, RZ ;  /* 0x000001521d047810 */ /* 0x000fe20007ffe0ff */
[----:B------:R-:W-:Y:S01]  /*9b70*/  IMAD.MOV.U32 R9, RZ, RZ, R12 ;  /* 0x000000ffff097224 */ /* 0x000fe200078e000c */
[----:B------:R-:W-:Y:S01]  /*9b80*/  STL [R1+0x554], R19 ;  /* 0x0005541301007387 */ /* 0x000fe20000100800 */
[----:B------:R-:W-:Y:S01]  /*9b90*/  IMAD.MOV.U32 R18, RZ, RZ, R14 ;  /* 0x000000ffff127224 */ /* 0x000fe200078e000e */
[----:B------:R-:W-:Y:S01]  /*9ba0*/  IABS R12, R4 ;  /* 0x00000004000c7213 */ /* 0x000fe20000000000 */
[----:B------:R-:W-:Y:S01]  /*9bb0*/  @!P6 IMAD.IADD R3, R3, 0x1, -R24 ;  /* 0x000000010303e824 */ /* 0x000fe200078e0a18 */
[----:B------:R-:W-:Y:S01]  /*9bc0*/  ISETP.GE.AND P6, PT, R15, RZ, PT ;  /* 0x000000ff0f00720c */ /* 0x000fe20003fc6270 */
[C---:B------:R-:W-:Y:S01]  /*9bd0*/  IMAD R5, R24.reuse, R5, R0 ;  /* 0x0000000518057224 */ /* 0x040fe200078e0200 */
[C---:B------:R-:W-:Y:S01]  /*9be0*/  IADD3 R0, R29.reuse, 0x151, RZ ;  /* 0x000001511d007810 */ /* 0x040fe20007ffe0ff */
[----:B------:R-:W-:Y:S01]  /*9bf0*/  IMAD.MOV.U32 R7, RZ, RZ, R16 ;  /* 0x000000ffff077224 */ /* 0x000fe200078e0010 */
[----:B------:R-:W-:Y:S01]  /*9c00*/  IADD3 R14, R29, 0x14b, RZ ;  /* 0x0000014b1d0e7810 */ /* 0x000fe20007ffe0ff */
[----:B------:R-:W-:Y:S01]  /*9c10*/  @!P2 IMAD.MOV R9, RZ, RZ, -R9 ;  /* 0x000000ffff09a224 */ /* 0x000fe200078e0a09 */
[C---:B------:R-:W-:Y:S01]  /*9c20*/  ISETP.GT.U32.AND P2, PT, R24.reuse, R6, PT ;  /* 0x000000061800720c */ /* 0x040fe20003f44070 */
[----:B------:R-:W-:Y:S01]  /*9c30*/  @!P4 IMAD.MOV R18, RZ, RZ, -R18 ;  /* 0x000000ffff12c224 */ /* 0x000fe200078e0a12 */
[C---:B------:R-:W-:Y:S01]  /*9c40*/  ISETP.GT.U32.AND P4, PT, R24.reuse, R3, PT ;  /* 0x000000031800720c */ /* 0x040fe20003f84070 */
[----:B------:R-:W-:Y:S01]  /*9c50*/  @!P5 IMAD.MOV R7, RZ, RZ, -R7 ;  /* 0x000000ffff07d224 */ /* 0x000fe200078e0a07 */
[----:B------:R-:W-:Y:S01]  /*9c60*/  ISETP.GT.U32.AND P5, PT, R24, R5, PT ;  /* 0x000000051800720c */ /* 0x000fe20003fa4070 */
[----:B------:R-:W-:Y:S01]  /*9c70*/  @!P0 IMAD.IADD R17, R17, 0x1, -R24 ;  /* 0x0000000111118824 */ /* 0x000fe200078e0a18 */
[----:B------:R-:W-:Y:S01]  /*9c80*/  STL [R1+0x550], R18 ;  /* 0x0005501201007387 */ /* 0x000fe20000100800 */
[----:B------:R-:W-:-:S02]  /*9c90*/  ISETP.GE.AND P0, PT, R10, RZ, PT ;  /* 0x000000ff0a00720c */ /* 0x000fc40003f06270 */
[----:B------:R-:W-:Y:S01]  /*9ca0*/  IADD3 R10, R29, 0x14e, RZ ;  /* 0x0000014e1d0a7810 */ /* 0x000fe20007ffe0ff */
[----:B------:R0:W-:Y:S03]  /*9cb0*/  STL [R1+0x54c], R9 ;  /* 0x00054c0901007387 */ /* 0x0001e60000100800 */
[--C-:B------:R-:W-:Y:S01]  /*9cc0*/  @!P2 IMAD.IADD R6, R6, 0x1, -R24.reuse ;  /* 0x000000010606a824 */ /* 0x100fe200078e0a18 */
[----:B------:R1:W-:Y:S01]  /*9cd0*/  STL [R1+0x530], R7 ;  /* 0x0005300701007387 */ /* 0x0003e20000100800 */
[--C-:B------:R-:W-:Y:S01]  /*9ce0*/  @!P4 IMAD.IADD R3, R3, 0x1, -R24.reuse ;  /* 0x000000010303c824 */ /* 0x100fe200078e0a18 */
[----:B------:R-:W-:Y:S01]  /*9cf0*/  ISETP.GE.AND P4, PT, R4, RZ, PT ;  /* 0x000000ff0400720c */ /* 0x000fe20003f86270 */
[----:B------:R-:W-:Y:S01]  /*9d00*/  @!P5 IMAD.IADD R5, R5, 0x1, -R24 ;  /* 0x000000010505d824 */ /* 0x000fe200078e0a18 */
[----:B------:R-:W-:Y:S01]  /*9d10*/  ISETP.GT.U32.AND P5, PT, R24, R6, PT ;  /* 0x000000061800720c */ /* 0x000fe20003fa4070 */
[----:B0-----:R-:W-:Y:S01]  /*9d20*/  IMAD.MOV.U32 R9, RZ, RZ, R17 ;  /* 0x000000ffff097224 */ /* 0x001fe200078e0011 */
[----:B------:R-:W-:-:S02]  /*9d30*/  ISETP.GE.AND P2, PT, R0, RZ, PT ;  /* 0x000000ff0000720c */ /* 0x000fc40003f46270 */
[----:B------:R-:W-:Y:S01]  /*9d40*/  IADD3 R17, R29, 0x14c, RZ ;  /* 0x0000014c1d117810 */ /* 0x000fe20007ffe0ff */
[----:B------:R-:W-:Y:S01]  /*9d50*/  @!P3 IMAD.MOV R9, RZ, RZ, -R9 ;  /* 0x000000ffff09b224 */ /* 0x000fe200078e0a09 */
[----:B-1----:R-:W-:Y:S02]  /*9d60*/  IABS R7, R0 ;  /* 0x0000000000077213 */ /* 0x002fe40000000000 */
[----:B------:R-:W-:Y:S02]  /*9d70*/  ISETP.GT.U32.AND P3, PT, R24, R5, PT ;  /* 0x000000051800720c */ /* 0x000fe40003f64070 */
[----:B------:R0:W-:Y:S01]  /*9d80*/  STL [R1+0x534], R9 ;  /* 0x0005340901007387 */ /* 0x0001e20000100800 */
[----:B------:R-:W-:Y:S02]  /*9d90*/  IMAD.MOV.U32 R4, RZ, RZ, R7 ;  /* 0x000000ffff047224 */ /* 0x000fe400078e0007 */
[----:B------:R-:W-:-:S04]  /*9da0*/  IMAD.HI.U32 R7, R2, R12, RZ ;  /* 0x0000000c02077227 */ /* 0x000fc800078e00ff */
[----:B------:R-:W-:-:S04]  /*9db0*/  IMAD.HI.U32 R0, R2, R4, RZ ;  /* 0x0000000402007227 */ /* 0x000fc800078e00ff */
[----:B0-----:R-:W-:Y:S02]  /*9dc0*/  IMAD.MOV.U32 R9, RZ, RZ, R3 ;  /* 0x000000ffff097224 */ /* 0x001fe400078e0003 */
[----:B------:R-:W-:Y:S01]  /*9dd0*/  IMAD.MOV R3, RZ, RZ, -R7 ;  /* 0x000000ffff037224 */ /* 0x000fe200078e0a07 */
[C---:B------:R-:W-:Y:S01]  /*9de0*/  IADD3 R7, R29.reuse, 0x14f, RZ ;  /* 0x0000014f1d077810 */ /* 0x040fe20007ffe0ff */
[----:B------:R-:W-:Y:S02]  /*9df0*/  @!P5 IMAD.IADD R6, R6, 0x1, -R24 ;  /* 0x000000010606d824 */ /* 0x000fe400078e0a18 */
[C---:B------:R-:W-:Y:S02]  /*9e00*/  IMAD R12, R24.reuse, R3, R12 ;  /* 0x00000003180c7224 */ /* 0x040fe400078e020c */
[----:B------:R-:W-:Y:S02]  /*9e10*/  IMAD.MOV R0, RZ, RZ, -R0 ;  /* 0x000000ffff007224 */ /* 0x000fe400078e0a00 */
[----:B------:R-:W-:Y:S01]  /*9e20*/  IMAD.MOV.U32 R13, RZ, RZ, R6 ;  /* 0x000000ffff0d7224 */ /* 0x000fe200078e0006 */
[C---:B------:R-:W-:Y:S01]  /*9e30*/  ISETP.GT.U32.AND P5, PT, R24.reuse, R12, PT ;  /* 0x0000000c1800720c */ /* 0x040fe20003fa4070 */
[----:B------:R-:W-:Y:S01]  /*9e40*/  IMAD R4, R24, R0, R4 ;  /* 0x0000000018047224 */ /* 0x000fe200078e0204 */
[----:B------:R-:W-:Y:S01]  /*9e50*/  IADD3 R0, R29, 0x14d, RZ ;  /* 0x0000014d1d007810 */ /* 0x000fe20007ffe0ff */
[----:B------:R-:W-:-:S02]  /*9e60*/  @!P6 IMAD.MOV R13, RZ, RZ, -R13 ;  /* 0x000000ffff0de224 */ /* 0x000fc400078e0a0d */
[----:B------:R-:W-:Y:S01]  /*9e70*/  @!P1 IMAD.MOV R9, RZ, RZ, -R9 ;  /* 0x000000ffff099224 */ /* 0x000fe200078e0a09 */
[----:B------:R-:W-:Y:S01]  /*9e80*/  ISETP.GT.U32.AND P6, PT, R24, R4, PT ;  /* 0x000000041800720c */ /* 0x000fe20003fc4070 */
[--C-:B------:R-:W-:Y:S01]  /*9e90*/  @!P3 IMAD.IADD R5, R5, 0x1, -R24.reuse ;  /* 0x000000010505b824 */ /* 0x100fe200078e0a18 */
[----:B------:R-:W-:Y:S02]  /*9ea0*/  ISETP.GE.AND P1, PT, R11, RZ, PT ;  /* 0x000000ff0b00720c */ /* 0x000fe40003f26270 */
[----:B------:R-:W-:Y:S01]  /*9eb0*/  IABS R11, R11 ;  /* 0x0000000b000b7213 */ /* 0x000fe20000000000 */
[----:B------:R0:W-:Y:S01]  /*9ec0*/  STL [R1+0x538], R9 ;  /* 0x0005380901007387 */ /* 0x0001e20000100800 */
[----:B------:R-:W-:Y:S01]  /*9ed0*/  ISETP.GE.AND P3, PT, R7, RZ, PT ;  /* 0x000000ff0700720c */ /* 0x000fe20003f66270 */
[----:B------:R-:W-:Y:S01]  /*9ee0*/  @!P5 IMAD.IADD R12, R12, 0x1, -R24 ;  /* 0x000000010c0cd824 */ /* 0x000fe200078e0a18 */
[----:B------:R-:W-:Y:S01]  /*9ef0*/  IABS R7, R7 ;  /* 0x0000000700077213 */ /* 0x000fe20000000000 */
[----:B------:R-:W-:Y:S01]  /*9f00*/  IMAD.HI.U32 R3, R2, R11, RZ ;  /* 0x0000000b02037227 */ /* 0x000fe200078e00ff */
[----:B------:R-:W-:Y:S02]  /*9f10*/  STL [R1+0x53c], R13 ;  /* 0x00053c0d01007387 */ /* 0x000fe40000100800 */
[----:B------:R-:W-:Y:S01]  /*9f20*/  ISETP.GT.U32.AND P5, PT, R24, R12, PT ;  /* 0x0000000c1800720c */ /* 0x000fe20003fa4070 */
[----:B------:R-:W-:-:S02]  /*9f30*/  IMAD.MOV R6, RZ, RZ, -R3 ;  /* 0x000000ffff067224 */ /* 0x000fc400078e0a03 */
[----:B0-----:R-:W-:Y:S02]  /*9f40*/  IMAD.MOV.U32 R9, RZ, RZ, R5 ;  /* 0x000000ffff097224 */ /* 0x001fe400078e0005 */
[----:B------:R-:W-:Y:S02]  /*9f50*/  @!P6 IMAD.IADD R4, R4, 0x1, -R24 ;  /* 0x000000010404e824 */ /* 0x000fe400078e0a18 */
[----:B------:R-:W-:Y:S01]  /*9f60*/  @!P0 IMAD.MOV R9, RZ, RZ, -R9 ;  /* 0x000000ffff098224 */ /* 0x000fe200078e0a09 */
[----:B------:R-:W-:Y:S01]  /*9f70*/  ISETP.GE.AND P0, PT, R10, RZ, PT ;  /* 0x000000ff0a00720c */ /* 0x000fe20003f06270 */
[----:B------:R-:W-:Y:S01]  /*9f80*/  IMAD R11, R24, R6, R11 ;  /* 0x00000006180b7224 */ /* 0x000fe200078e020b */
[----:B------:R-:W-:Y:S01]  /*9f90*/  IABS R10, R10 ;  /* 0x0000000a000a7213 */ /* 0x000fe20000000000 */
[----:B------:R-:W-:Y:S01]  /*9fa0*/  IMAD.HI.U32 R3, R2, R7, RZ ;  /* 0x0000000702037227 */ /* 0x000fe200078e00ff */
[----:B------:R0:W-:Y:S01]  /*9fb0*/  STL [R1+0x548], R9 ;  /* 0x0005480901007387 */ /* 0x0001e20000100800 */
[----:B------:R-:W-:-:S02]  /*9fc0*/  ISETP.GT.U32.AND P6, PT, R24, R4, PT ;  /* 0x000000041800720c */ /* 0x000fc40003fc4070 */
[----:B------:R-:W-:-:S04]  /*9fd0*/  IMAD.HI.U32 R5, R2, R10, RZ ;  /* 0x0000000a02057227 */ /* 0x000fc800078e00ff */
[----:B------:R-:W-:Y:S01]  /*9fe0*/  @!P5 IMAD.IADD R12, R12, 0x1, -R24 ;  /* 0x000000010c0cd824 */ /* 0x000fe200078e0a18 */
[C---:B------:R-:W-:Y:S01]  /*9ff0*/  ISETP.GT.U32.AND P5, PT, R24.reuse, R11, PT ;  /* 0x0000000b1800720c */ /* 0x040fe20003fa4070 */
[----:B------:R-:W-:Y:S01]  /*a000*/  IMAD.MOV R5, RZ, RZ, -R5 ;  /* 0x000000ffff057224 */ /* 0x000fe200078e0a05 */
[----:B0-----:R-:W-:Y:S01]  /*a010*/  IABS R9, R0 ;  /* 0x0000000000097213 */ /* 0x001fe20000000000 */
[----:B------:R-:W-:Y:S02]  /*a020*/  IMAD.MOV R3, RZ, RZ, -R3 ;  /* 0x000000ffff037224 */ /* 0x000fe400078e0a03 */
[----:B------:R-:W-:Y:S02]  /*a030*/  IMAD R10, R24, R5, R10 ;  /* 0x00000005180a7224 */ /* 0x000fe400078e020a */
[----:B------:R-:W-:-:S04]  /*a040*/  IMAD.HI.U32 R6, R2, R9, RZ ;  /* 0x0000000902067227 */ /* 0x000fc800078e00ff */
[----:B------:R-:W-:Y:S02]  /*a050*/  IMAD.MOV R6, RZ, RZ, -R6 ;  /* 0x000000ffff067224 */ /* 0x000fe400078e0a06 */
        /* <DEDUP_REMOVED lines=233> */
[C---:B------:R-:W-:Y:S01]  /*aef0*/  IADD3 R7, R29.reuse, 0x137, RZ ;  /* 0x000001371d077810 */ /* 0x040fe20007ffe0ff */
[----:B------:R-:W-:Y:S01]  /*af00*/  IMAD.MOV.U32 R10, RZ, RZ, R5 ;  /* 0x000000ffff0a7224 */ /* 0x000fe200078e0005 */
[----:B------:R-:W-:Y:S01]  /*af10*/  ISETP.GT.U32.AND P4, PT, R24, R4, PT ;  /* 0x000000041800720c */ /* 0x000fe20003f84070 */
[----:B------:R-:W-:Y:S01]  /*af20*/  IMAD.HI.U32 R9, R2, R0, RZ ;  /* 0x0000000002097227 */ /* 0x000fe200078e00ff */
[C---:B------:R-:W-:Y:S01]  /*af30*/  IADD3 R5, R29.reuse, 0x139, RZ ;  /* 0x000001391d057810 */ /* 0x040fe20007ffe0ff */
[----:B------:R0:W-:Y:S01]  /*af40*/  STL [R1+0x4fc], R12 ;  /* 0x0004fc0c01007387 */ /* 0x0001e20000100800 */
        /* <DEDUP_REMOVED lines=8> */
[----:B------:R-:W-:Y:S01]  /*afd0*/  IADD3 R9, R29, 0x13a, RZ ;  /* 0x0000013a1d097810 */ /* 0x000fe20007ffe0ff */
[----:B------:R-:W-:Y:S01]  /*afe0*/  IMAD.MOV.U32 R15, RZ, RZ, R13 ;  /* 0x000000ffff0f7224 */ /* 0x000fe200078e000d */
[----:B0-----:R-:W-:Y:S01]  /*aff0*/  IABS R12, R7 ;  /* 0x00000007000c7213 */ /* 0x001fe20000000000 */
[--C-:B------:R-:W-:Y:S01]  /*b000*/  @!P4 IMAD.IADD R4, R4, 0x1, -R24.reuse ;  /* 0x000000010404c824 */ /* 0x100fe200078e0a18 */
[----:B------:R-:W-:Y:S01]  /*b010*/  ISETP.GE.AND P6, PT, R9, RZ, PT ;  /* 0x000000ff0900720c */ /* 0x000fe20003fc6270 */
[----:B------:R-:W-:Y:S01]  /*b020*/  @!P1 IMAD.MOV R15, RZ, RZ, -R15 ;  /* 0x000000ffff0f9224 */ /* 0x000fe200078e0a0f */
[----:B------:R-:W-:Y:S01]  /*b030*/  ISETP.GT.U32.AND P1, PT, R24, R0, PT ;  /* 0x000000001800720c */ /* 0x000fe20003f24070 */
[----:B------:R-:W-:Y:S01]  /*b040*/  @!P0 IMAD.IADD R3, R3, 0x1, -R24 ;  /* 0x0000000103038824 */ /* 0x000fe200078e0a18 */
[----:B------:R-:W-:-:S02]  /*b050*/  IABS R9, R9 ;  /* 0x0000000900097213 */ /* 0x000fc40000000000 */
[C---:B------:R-:W-:Y:S01]  /*b060*/  ISETP.GT.U32.AND P4, PT, R24.reuse, R4, PT ;  /* 0x000000041800720c */ /* 0x040fe20003f84070 */
[----:B------:R0:W-:Y:S01]  /*b070*/  STL [R1+0x4f8], R15 ;  /* 0x0004f80f01007387 */ /* 0x0001e20000100800 */
[----:B------:R-:W-:Y:S01]  /*b080*/  ISETP.GT.U32.AND P0, PT, R24, R3, PT ;  /* 0x000000031800720c */ /* 0x000fe20003f04070 */
[----:B------:R-:W-:Y:S01]  /*b090*/  IMAD.HI.U32 R13, R2, R9, RZ ;  /* 0x00000009020d7227 */ /* 0x000fe200078e00ff */
[----:B-1----:R-:W-:-:S03]  /*b0a0*/  IABS R10, R5 ;  /* 0x00000005000a7213 */ /* 0x002fc60000000000 */
[----:B------:R-:W-:Y:S02]  /*b0b0*/  IMAD.MOV R13, RZ, RZ, -R13 ;  /* 0x000000ffff0d7224 */ /* 0x000fe400078e0a0d */
[--C-:B------:R-:W-:Y:S02]  /*b0c0*/  @!P1 IMAD.IADD R0, R0, 0x1, -R24.reuse ;  /* 0x0000000100009824 */ /* 0x100fe400078e0a18 */
[----:B------:R-:W-:Y:S02]  /*b0d0*/  IMAD R9, R24, R13, R9 ;  /* 0x0000000d18097224 */ /* 0x000fe400078e0209 */
[--C-:B------:R-:W-:Y:S01]  /*b0e0*/  @!P4 IMAD.IADD R4, R4, 0x1, -R24.reuse ;  /* 0x000000010404c824 */ /* 0x100fe200078e0a18 */
[C---:B------:R-:W-:Y:S01]  /*b0f0*/  ISETP.GT.U32.AND P1, PT, R24.reuse, R0, PT ;  /* 0x000000001800720c */ /* 0x040fe20003f24070 */
[----:B------:R-:W-:Y:S01]  /*b100*/  @!P0 IMAD.IADD R3, R3, 0x1, -R24 ;  /* 0x0000000103038824 */ /* 0x000fe200078e0a18 */
[----:B------:R-:W-:Y:S01]  /*b110*/  ISETP.GT.U32.AND P0, PT, R24, R9, PT ;  /* 0x000000091800720c */ /* 0x000fe20003f04070 */
[----:B------:R-:W-:Y:S01]  /*b120*/  IMAD.MOV.U32 R17, RZ, RZ, R4 ;  /* 0x000000ffff117224 */ /* 0x000fe200078e0004 */
[----:B------:R-:W-:Y:S01]  /*b130*/  ISETP.GE.AND P4, PT, R5, RZ, PT ;  /* 0x000000ff0500720c */ /* 0x000fe20003f86270 */
[----:B------:R-:W-:Y:S01]  /*b140*/  IMAD.MOV.U32 R16, RZ, RZ, R3 ;  /* 0x000000ffff107224 */ /* 0x000fe200078e0003 */
[----:B------:R-:W-:Y:S01]  /*b150*/  IADD3 R5, R29, 0x136, RZ ;  /* 0x000001361d057810 */ /* 0x000fe20007ffe0ff */
[----:B------:R-:W-:-:S04]  /*b160*/  IMAD.HI.U32 R14, R2, R10, RZ ;  /* 0x0000000a020e7227 */ /* 0x000fc800078e00ff */
[----:B------:R-:W-:-:S04]  /*b170*/  IMAD.HI.U32 R13, R2, R12, RZ ;  /* 0x0000000c020d7227 */ /* 0x000fc800078e00ff */
[----:B0-----:R-:W-:-:S04]  /*b180*/  IMAD.HI.U32 R15, R2, R11, RZ ;  /* 0x0000000b020f7227 */ /* 0x001fc800078e00ff */
[----:B------:R-:W-:Y:S02]  /*b190*/  @!P2 IMAD.MOV R17, RZ, RZ, -R17 ;  /* 0x000000ffff11a224 */ /* 0x000fe400078e0a11 */
[----:B------:R-:W-:Y:S01]  /*b1a0*/  @!P5 IMAD.MOV R16, RZ, RZ, -R16 ;  /* 0x000000ffff10d224 */ /* 0x000fe200078e0a10 */
[----:B------:R-:W-:Y:S01]  /*b1b0*/  ISETP.GE.AND P5, PT, R6, RZ, PT ;  /* 0x000000ff0600720c */ /* 0x000fe20003fa6270 */
[----:B------:R-:W-:Y:S01]  /*b1c0*/  IMAD.MOV R14, RZ, RZ, -R14 ;  /* 0x000000ffff0e7224 */ /* 0x000fe200078e0a0e */
[----:B------:R-:W-:Y:S01]  /*b1d0*/  STL [R1+0x4ec], R17 ;  /* 0x0004ec1101007387 */ /* 0x000fe20000100800 */
[----:B------:R-:W-:Y:S01]  /*b1e0*/  IMAD.MOV R13, RZ, RZ, -R13 ;  /* 0x000000ffff0d7224 */ /* 0x000fe200078e0a0d */
[----:B------:R-:W-:Y:S01]  /*b1f0*/  IADD3 R6, R29, 0x135, RZ ;  /* 0x000001351d067810 */ /* 0x000fe20007ffe0ff */
[----:B------:R-:W-:Y:S01]  /*b200*/  @!P1 IMAD.IADD R0, R0, 0x1, -R24 ;  /* 0x0000000100009824 */ /* 0x000fe200078e0a18 */
[----:B------:R0:W-:Y:S01]  /*b210*/  STL [R1+0x4e8], R16 ;  /* 0x0004e81001007387 */ /* 0x0001e20000100800 */
[----:B------:R-:W-:-:S02]  /*b220*/  IMAD.MOV R15, RZ, RZ, -R15 ;  /* 0x000000ffff0f7224 */ /* 0x000fc400078e0a0f */
[C---:B------:R-:W-:Y:S02]  /*b230*/  IMAD R10, R24.reuse, R14, R10 ;  /* 0x0000000e180a7224 */ /* 0x040fe400078e020a */
[C---:B------:R-:W-:Y:S01]  /*b240*/  IMAD R3, R24.reuse, R13, R12 ;  /* 0x0000000d18037224 */ /* 0x040fe200078e020c */
[----:B------:R-:W-:Y:S01]  /*b250*/  IABS R12, R5 ;  /* 0x00000005000c7213 */ /* 0x000fe20000000000 */
[C---:B------:R-:W-:Y:S01]  /*b260*/  IMAD R4, R24.reuse, R15, R11 ;  /* 0x0000000f18047224 */ /* 0x040fe200078e020b */
[C---:B------:R-:W-:Y:S01]  /*b270*/  ISETP.GT.U32.AND P2, PT, R24.reuse, R10, PT ;  /* 0x0000000a1800720c */ /* 0x040fe20003f44070 */
[----:B------:R-:W-:Y:S01]  /*b280*/  @!P0 IMAD.IADD R9, R9, 0x1, -R24 ;  /* 0x0000000109098824 */ /* 0x000fe200078e0a18 */
[----:B------:R-:W-:Y:S01]  /*b290*/  IADD3 R11, R29, 0x134, RZ ;  /* 0x000001341d0b7810 */ /* 0x000fe20007ffe0ff */
[----:B0-----:R-:W-:Y:S01]  /*b2a0*/  IMAD.MOV.U32 R16, RZ, RZ, R0 ;  /* 0x000000ffff107224 */ /* 0x001fe200078e0000 */
[----:B------:R-:W-:Y:S01]  /*b2b0*/  ISETP.GT.U32.AND P1, PT, R24, R4, PT ;  /* 0x000000041800720c */ /* 0x000fe20003f24070 */
[----:B------:R-:W-:Y:S01]  /*b2c0*/  IMAD.HI.U32 R14, R2, R12, RZ ;  /* 0x0000000c020e7227 */ /* 0x000fe200078e00ff */
[----:B------:R-:W-:-:S02]  /*b2d0*/  ISETP.GT.U32.AND P0, PT, R24, R9, PT ;  /* 0x000000091800720c */ /* 0x000fc40003f04070 */
[----:B------:R-:W-:Y:S01]  /*b2e0*/  IABS R13, R6 ;  /* 0x00000006000d7213 */ /* 0x000fe20000000000 */
[----:B------:R-:W-:Y:S01]  /*b2f0*/  @!P3 IMAD.MOV R16, RZ, RZ, -R16 ;  /* 0x000000ffff10b224 */ /* 0x000fe200078e0a10 */
[----:B------:R-:W-:Y:S01]  /*b300*/  ISETP.GT.U32.AND P3, PT, R24, R3, PT ;  /* 0x000000031800720c */ /* 0x000fe20003f64070 */
[----:B------:R-:W-:Y:S01]  /*b310*/  IMAD.MOV R14, RZ, RZ, -R14 ;  /* 0x000000ffff0e7224 */ /* 0x000fe200078e0a0e */
[----:B------:R-:W-:Y:S01]  /*b320*/  IABS R0, R11 ;  /* 0x0000000b00007213 */ /* 0x000fe20000000000 */
[----:B------:R-:W-:Y:S01]  /*b330*/  @!P2 IMAD.IADD R10, R10, 0x1, -R24 ;  /* 0x000000010a0aa824 */ /* 0x000fe200078e0a18 */
[----:B------:R0:W-:Y:S01]  /*b340*/  STL [R1+0x4e4], R16 ;  /* 0x0004e41001007387 */ /* 0x0001e20000100800 */
[----:B------:R-:W-:Y:S01]  /*b350*/  IMAD R12, R24, R14, R12 ;  /* 0x0000000e180c7224 */ /* 0x000fe200078e020c */
[----:B------:R-:W-:Y:S01]  /*b360*/  IADD3 R17, R29, 0x12d, RZ ;  /* 0x0000012d1d117810 */ /* 0x000fe20007ffe0ff */
[--C-:B------:R-:W-:Y:S01]  /*b370*/  @!P1 IMAD.IADD R4, R4, 0x1, -R24.reuse ;  /* 0x0000000104049824 */ /* 0x100fe200078e0a18 */
[----:B------:R-:W-:Y:S01]  /*b380*/  ISETP.GT.U32.AND P2, PT, R24, R10, PT ;  /* 0x0000000a1800720c */ /* 0x000fe20003f44070 */
[----:B------:R-:W-:Y:S01]  /*b390*/  @!P0 IMAD.IADD R9, R9, 0x1, -R24 ;  /* 0x0000000109098824 */ /* 0x000fe200078e0a18 */
[----:B------:R-:W-:Y:S01]  /*b3a0*/  ISETP.GE.AND P0, PT, R7, RZ, PT ;  /* 0x000000ff0700720c */ /* 0x000fe20003f06270 */
[----:B------:R-:W-:Y:S01]  /*b3b0*/  IMAD.HI.U32 R7, R2, R13, RZ ;  /* 0x0000000d02077227 */ /* 0x000fe200078e00ff */
[----:B------:R-:W-:-:S02]  /*b3c0*/  ISETP.GT.U32.AND P1, PT, R24, R4, PT ;  /* 0x000000041800720c */ /* 0x000fc40003f24070 */
[----:B------:R-:W-:Y:S01]  /*b3d0*/  IABS R18, R17 ;  /* 0x0000001100127213 */ /* 0x000fe20000000000 */
[----:B------:R-:W-:Y:S02]  /*b3e0*/  @!P3 IMAD.IADD R3, R3, 0x1, -R24 ;  /* 0x000000010303b824 */ /* 0x000fe400078e0a18 */
[----:B0-----:R-:W-:Y:S02]  /*b3f0*/  IMAD.MOV.U32 R16, RZ, RZ, R9 ;  /* 0x000000ffff107224 */ /* 0x001fe400078e0009 */
[----:B------:R-:W-:Y:S01]  /*b400*/  IMAD.HI.U32 R9, R2, R0, RZ ;  /* 0x0000000002097227 */ /* 0x000fe200078e00ff */
[----:B------:R-:W-:-:S03]  /*b410*/  ISETP.GT.U32.AND P3, PT, R24, R3, PT ;  /* 0x000000031800720c */ /* 0x000fc60003f64070 */
[----:B------:R-:W-:Y:S02]  /*b420*/  IMAD.MOV R7, RZ, RZ, -R7 ;  /* 0x000000ffff077224 */ /* 0x000fe400078e0a07 */
[----:B------:R-:W-:Y:S01]  /*b430*/  @!P6 IMAD.MOV R16, RZ, RZ, -R16 ;  /* 0x000000ffff10e224 */ /* 0x000fe200078e0a10 */
[----:B------:R-:W-:Y:S01]  /*b440*/  ISETP.GE.AND P6, PT, R5, RZ, PT ;  /* 0x000000ff0500720c */ /* 0x000fe20003fc6270 */
[----:B------:R-:W-:Y:S02]  /*b450*/  IMAD.MOV R5, RZ, RZ, -R9 ;  /* 0x000000ffff057224 */ /* 0x000fe400078e0a09 */
[----:B------:R-:W-:Y:S01]  /*b460*/  IMAD R9, R24, R7, R13 ;  /* 0x0000000718097224 */ /* 0x000fe200078e020d */
[----:B------:R-:W-:Y:S01]  /*b470*/  STL [R1+0x4e0], R16 ;  /* 0x0004e01001007387 */ /* 0x000fe20000100800 */
[--C-:B------:R-:W-:Y:S01]  /*b480*/  @!P2 IMAD.IADD R10, R10, 0x1, -R24.reuse ;  /* 0x000000010a0aa824 */ /* 0x100fe200078e0a18 */
[C---:B------:R-:W-:Y:S01]  /*b490*/  ISETP.GT.U32.AND P2, PT, R24.reuse, R12, PT ;  /* 0x0000000c1800720c */ /* 0x040fe20003f44070 */
[--C-:B------:R-:W-:Y:S01]  /*b4a0*/  @!P3 IMAD.IADD R3, R3, 0x1, -R24.reuse ;  /* 0x000000010303b824 */ /* 0x100fe200078e0a18 */
[----:B------:R-:W-:Y:S01]  /*b4b0*/  ISETP.GT.U32.AND P3, PT, R24, R9, PT ;  /* 0x000000091800720c */ /* 0x000fe20003f64070 */
[----:B------:R-:W-:Y:S01]  /*b4c0*/  @!P1 IMAD.IADD R4, R4, 0x1, -R24 ;  /* 0x0000000104049824 */ /* 0x000fe200078e0a18 */
[----:B------:R-:W-:Y:S01]  /*b4d0*/  ISETP.GE.AND P1, PT, R11, RZ, PT ;  /* 0x000000ff0b00720c */ /* 0x000fe20003f26270 */
[----:B------:R-:W-:-:S02]  /*b4e0*/  IMAD.MOV.U32 R15, RZ, RZ, R10 ;  /* 0x000000ffff0f7224 */ /* 0x000fc400078e000a */
[----:B------:R-:W-:Y:S01]  /*b4f0*/  IMAD R11, R24, R5, R0 ;  /* 0x00000005180b7224 */ /* 0x000fe200078e0200 */
[C---:B------:R-:W-:Y:S01]  /*b500*/  IADD3 R0, R29.reuse, 0x133, RZ ;  /* 0x000001331d007810 */ /* 0x040fe20007ffe0ff */
[----:B------:R-:W-:Y:S01]  /*b510*/  IMAD.MOV.U32 R14, RZ, RZ, R4 ;  /* 0x000000ffff0e7224 */ /* 0x000fe200078e0004 */
[C---:B------:R-:W-:Y:S01]  /*b520*/  IADD3 R4, R29.reuse, 0x132, RZ ;  /* 0x000001321d047810 */ /* 0x040fe20007ffe0ff */
[----:B------:R-:W-:Y:S01]  /*b530*/  @!P4 IMAD.MOV R15, RZ, RZ, -R15 ;  /* 0x000000ffff0fc224 */ /* 0x000fe200078e0a0f */
[----:B------:R-:W-:Y:S01]  /*b540*/  ISETP.GE.AND P4, PT, R6, RZ, PT ;  /* 0x000000ff0600720c */ /* 0x000fe20003f86270 */
[----:B------:R-:W-:Y:S01]  /*b550*/  @!P5 IMAD.MOV R14, RZ, RZ, -R14 ;  /* 0x000000ffff0ed224 */ /* 0x000fe200078e0a0e */
[----:B------:R-:W-:Y:S01]  /*b560*/  ISETP.GE.AND P5, PT, R0, RZ, PT ;  /* 0x000000ff0000720c */ /* 0x000fe20003fa6270 */
[----:B------:R-:W-:Y:S01]  /*b570*/  IMAD.MOV.U32 R10, RZ, RZ, R3 ;  /* 0x000000ffff0a7224 */ /* 0x000fe200078e0003 */
[----:B------:R-:W-:Y:S01]  /*b580*/  IABS R0, R0 ;  /* 0x0000000000007213 */ /* 0x000fe20000000000 */
[----:B------:R0:W-:Y:S01]  /*b590*/  STL [R1+0x4cc], R15 ;  /* 0x0004cc0f01007387 */ /* 0x0001e20000100800 */
[----:B------:R-:W-:Y:S01]  /*b5a0*/  @!P2 IMAD.IADD R12, R12, 0x1, -R24 ;  /* 0x000000010c0ca824 */ /* 0x000fe200078e0a18 */
[----:B------:R-:W-:Y:S01]  /*b5b0*/  IADD3 R6, R29, 0x130, RZ ;  /* 0x000001301d067810 */ /* 0x000fe20007ffe0ff */
[----:B------:R-:W-:Y:S01]  /*b5c0*/  @!P0 IMAD.MOV R10, RZ, RZ, -R10 ;  /* 0x000000ffff0a8224 */ /* 0x000fe200078e0a0a */
[----:B------:R-:W-:Y:S01]  /*b5d0*/  ISETP.GE.AND P0, PT, R4, RZ, PT ;  /* 0x000000ff0400720c */ /* 0x000fe20003f06270 */
[----:B------:R-:W-:Y:S01]  /*b5e0*/  @!P3 IMAD.IADD R9, R9, 0x1, -R24 ;  /* 0x000000010909b824 */ /* 0x000fe200078e0a18 */
[----:B------:R-:W-:Y:S01]  /*b5f0*/  ISETP.GT.U32.AND P2, PT, R24, R12, PT ;  /* 0x0000000c1800720c */ /* 0x000fe20003f44070 */
[----:B------:R-:W-:Y:S01]  /*b600*/  STL [R1+0x4d8], R14 ;  /* 0x0004d80e01007387 */ /* 0x000fe20000100800 */
[----:B------:R-:W-:Y:S01]  /*b610*/  IMAD.HI.U32 R21, R2, R18, RZ ;  /* 0x0000001202157227 */ /* 0x000fe200078e00ff */
[----:B0-----:R-:W-:-:S02]  /*b620*/  IABS R15, R4 ;  /* 0x00000004000f7213 */ /* 0x001fc40000000000 */
[----:B------:R0:W-:Y:S01]  /*b630*/  STL [R1+0x4dc], R10 ;  /* 0x0004dc0a01007387 */ /* 0x0001e20000100800 */
[----:B------:R-:W-:Y:S01]  /*b640*/  IMAD.MOV.U32 R4, RZ, RZ, R0 ;  /* 0x000000ffff047224 */ /* 0x000fe200078e0000 */
[----:B------:R-:W-:Y:S01]  /*b650*/  ISETP.GT.U32.AND P3, PT, R24, R9, PT ;  /* 0x000000091800720c */ /* 0x000fe20003f64070 */
[----:B------:R-:W-:Y:S01]  /*b660*/  IMAD.MOV R21, RZ, RZ, -R21 ;  /* 0x000000ffff157224 */ /* 0x000fe200078e0a15 */
[----:B------:R-:W-:Y:S01]  /*b670*/  IADD3 R0, R29, 0x131, RZ ;  /* 0x000001311d007810 */ /* 0x000fe20007ffe0ff */
[----:B------:R-:W-:-:S03]  /*b680*/  IMAD.HI.U32 R7, R2, R4, RZ ;  /* 0x0000000402077227 */ /* 0x000fc600078e00ff */
[----:B------:R-:W-:Y:S01]  /*b690*/  IABS R5, R0 ;  /* 0x0000000000057213 */ /* 0x000fe20000000000 */
[----:B------:R-:W-:Y:S01]  /*b6a0*/  IMAD.MOV R7, RZ, RZ, -R7 ;  /* 0x000000ffff077224 */ /* 0x000fe200078e0a07 */
[----:B0-----:R-:W-:Y:S01]  /*b6b0*/  IABS R10, R6 ;  /* 0x00000006000a7213 */ /* 0x001fe20000000000 */
[----:B------:R-:W-:-:S04]  /*b6c0*/  IMAD.HI.U32 R3, R2, R15, RZ ;  /* 0x0000000f02037227 */ /* 0x000fc800078e00ff */
[----:B------:R-:W-:Y:S02]  /*b6d0*/  IMAD R4, R24, R7, R4 ;  /* 0x0000000718047224 */ /* 0x000fe400078e0204 */
[--C-:B------:R-:W-:Y:S01]  /*b6e0*/  @!P2 IMAD.IADD R12, R12, 0x1, -R24.reuse ;  /* 0x000000010c0ca824 */ /* 0x100fe200078e0a18 */
[C---:B------:R-:W-:Y:S01]  /*b6f0*/  ISETP.GT.U32.AND P2, PT, R24.reuse, R11, PT ;  /* 0x0000000b1800720c */ /* 0x040fe20003f44070 */
[----:B------:R-:W-:Y:S02]  /*b700*/  IMAD.MOV R3, RZ, RZ, -R3 ;  /* 0x000000ffff037224 */ /* 0x000fe400078e0a03 */
[----:B------:R-:W-:Y:S01]  /*b710*/  @!P3 IMAD.IADD R9, R9, 0x1, -R24 ;  /* 0x000000010909b824 */ /* 0x000fe200078e0a18 */
[C---:B------:R-:W-:Y:S01]  /*b720*/  ISETP.GT.U32.AND P3, PT, R24.reuse, R4, PT ;  /* 0x000000041800720c */ /* 0x040fe20003f64070 */
[----:B------:R-:W-:Y:S02]  /*b730*/  IMAD R15, R24, R3, R15 ;  /* 0x00000003180f7224 */ /* 0x000fe400078e020f */
[----:B------:R-:W-:-:S02]  /*b740*/  IMAD.MOV.U32 R14, RZ, RZ, R12 ;  /* 0x000000ffff0e7224 */ /* 0x000fc400078e000c */
[----:B------:R-:W-:Y:S01]  /*b750*/  IMAD.MOV.U32 R13, RZ, RZ, R9 ;  /* 0x000000ffff0d7224 */ /* 0x000fe200078e0009 */
[----:B------:R-:W-:Y:S01]  /*b760*/  IADD3 R9, R29, 0x12e, RZ ;  /* 0x0000012e1d097810 */ /* 0x000fe20007ffe0ff */
[----:B------:R-:W-:Y:S01]  /*b770*/  @!P6 IMAD.MOV R14, RZ, RZ, -R14 ;  /* 0x000000ffff0ee224 */ /* 0x000fe200078e0a0e */
[----:B------:R-:W-:Y:S01]  /*b780*/  ISETP.GT.U32.AND P6, PT, R24, R15, PT ;  /* 0x0000000f1800720c */ /* 0x000fe20003fc4070 */
[----:B------:R-:W-:Y:S01]  /*b790*/  @!P4 IMAD.MOV R13, RZ, RZ, -R13 ;  /* 0x000000ffff0dc224 */ /* 0x000fe200078e0a0d */
[----:B------:R-:W-:Y:S01]  /*b7a0*/  ISETP.GE.AND P4, PT, R0, RZ, PT ;  /* 0x000000ff0000720c */ /* 0x000fe20003f86270 */
[----:B------:R-:W-:Y:S01]  /*b7b0*/  IMAD.HI.U32 R7, R2, R5, RZ ;  /* 0x0000000502077227 */ /* 0x000fe200078e00ff */
[----:B------:R0:W-:Y:S01]  /*b7c0*/  STL [R1+0x4d0], R14 ;  /* 0x0004d00e01007387 */ /* 0x0001e20000100800 */
[----:B------:R-:W-:Y:S02]  /*b7d0*/  IABS R20, R9 ;  /* 0x0000000900147213 */ /* 0x000fe40000000000 */
[----:B------:R-:W-:Y:S01]  /*b7e0*/  @!P3 IMAD.IADD R4, R4, 0x1, -R24 ;  /* 0x000000010404b824 */ /* 0x000fe200078e0a18 */
[----:B------:R1:W-:Y:S01]  /*b7f0*/  STL [R1+0x4d4], R13 ;  /* 0x0004d40d01007387 */ /* 0x0003e20000100800 */
[----:B------:R-:W-:-:S03]  /*b800*/  IMAD.HI.U32 R3, R2, R10, RZ ;  /* 0x0000000a02037227 */ /* 0x000fc600078e00ff */
[C---:B------:R-:W-:Y:S01]  /*b810*/  ISETP.GT.U32.AND P3, PT, R24.reuse, R4, PT ;  /* 0x000000041800720c */ /* 0x040fe20003f64070 */
[----:B------:R-:W-:Y:S01]  /*b820*/  @!P6 IMAD.IADD R15, R15, 0x1, -R24 ;  /* 0x000000010f0fe824 */ /* 0x000fe200078e0a18 */
[C---:B0-----:R-:W-:Y:S01]  /*b830*/  IADD3 R14, R29.reuse, 0x12c, RZ ;  /* 0x0000012c1d0e7810 */ /* 0x041fe20007ffe0ff */
[----:B------:R-:W-:Y:S02]  /*b840*/  IMAD.MOV R7, RZ, RZ, -R7 ;  /* 0x000000ffff077224 */ /* 0x000fe400078e0a07 */
[----:B------:R-:W-:Y:S01]  /*b850*/  IMAD.MOV R3, RZ, RZ, -R3 ;  /* 0x000000ffff037224 */ /* 0x000fe200078e0a03 */
[----:B-1----:R-:W-:Y:S01]  /*b860*/  IADD3 R13, R29, 0x12f, RZ ;  /* 0x0000012f1d0d7810 */ /* 0x002fe20007ffe0ff */
[C---:B------:R-:W-:Y:S01]  /*b870*/  IMAD R0, R24.reuse, R7, R5 ;  /* 0x0000000718007224 */ /* 0x040fe200078e0205 */
[C---:B------:R-:W-:Y:S01]  /*b880*/  ISETP.GT.U32.AND P6, PT, R24.reuse, R15, PT ;  /* 0x0000000f1800720c */ /* 0x040fe20003fc4070 */
[----:B------:R-:W-:Y:S01]  /*b890*/  IMAD R10, R24, R3, R10 ;  /* 0x00000003180a7224 */ /* 0x000fe200078e020a */
[----:B------:R-:W-:Y:S01]  /*b8a0*/  IABS R3, R13 ;  /* 0x0000000d00037213 */ /* 0x000fe20000000000 */
[--C-:B------:R-:W-:Y:S01]  /*b8b0*/  @!P2 IMAD.IADD R11, R11, 0x1, -R24.reuse ;  /* 0x000000010b0ba824 */ /* 0x100fe200078e0a18 */
[----:B------:R-:W-:Y:S01]  /*b8c0*/  IADD3 R5, R29, 0x12b, RZ ;  /* 0x0000012b1d057810 */ /* 0x000fe20007ffe0ff */
[----:B------:R-:W-:Y:S01]  /*b8d0*/  @!P3 IMAD.IADD R4, R4, 0x1, -R24 ;  /* 0x000000010404b824 */ /* 0x000fe200078e0a18 */
[----:B------:R-:W-:Y:S01]  /*b8e0*/  ISETP.GT.U32.AND P3, PT, R24, R0, PT ;  /* 0x000000001800720c */ /* 0x000fe20003f64070 */
[----:B------:R-:W-:Y:S01]  /*b8f0*/  IMAD.HI.U32 R12, R2, R3, RZ ;  /* 0x00000003020c7227 */ /* 0x000fe200078e00ff */
[----:B------:R-:W-:-:S02]  /*b900*/  ISETP.GT.U32.AND P2, PT, R24, R11, PT ;  /* 0x0000000b1800720c */ /* 0x000fc40003f44070 */
[----:B------:R-:W-:Y:S01]  /*b910*/  IABS R7, R14 ;  /* 0x0000000e00077213 */ /* 0x000fe20000000000 */
[----:B------:R-:W-:Y:S02]  /*b920*/  IMAD.MOV R12, RZ, RZ, -R12 ;  /* 0x000000ffff0c7224 */ /* 0x000fe400078e0a0c */
[----:B------:R-:W-:Y:S01]  /*b930*/  @!P6 IMAD.IADD R15, R15, 0x1, -R24 ;  /* 0x000000010f0fe824 */ /* 0x000fe200078e0a18 */
[----:B------:R-:W-:Y:S01]  /*b940*/  ISETP.GT.U32.AND P6, PT, R24, R10, PT ;  /* 0x0000000a1800720c */ /* 0x000fe20003fc4070 */
[----:B------:R-:W-:-:S04]  /*b950*/  IMAD.HI.U32 R19, R2, R20, RZ ;  /* 0x0000001402137227 */ /* 0x000fc800078e00ff */
[----:B------:R-:W-:Y:S02]  /*b960*/  IMAD R3, R24, R12, R3 ;  /* 0x0000000c18037224 */ /* 0x000fe400078e0203 */
[----:B------:R-:W-:Y:S02]  /*b970*/  IMAD.MOV R19, RZ, RZ, -R19 ;  /* 0x000000ffff137224 */ /* 0x000fe400078e0a13 */
[----:B------:R-:W-:Y:S01]  /*b980*/  @!P3 IMAD.IADD R0, R0, 0x1, -R24 ;  /* 0x000000010000b824 */ /* 0x000fe200078e0a18 */
[C---:B------:R-:W-:Y:S01]  /*b990*/  ISETP.GT.U32.AND P3, PT, R24.reuse, R3, PT ;  /* 0x000000031800720c */ /* 0x040fe20003f64070 */
[----:B------:R-:W-:Y:S02]  /*b9a0*/  IMAD R19, R24, R19, R20 ;  /* 0x0000001318137224 */ /* 0x000fe400078e0214 */
[--C-:B------:R-:W-:Y:S02]  /*b9b0*/  @!P6 IMAD.IADD R10, R10, 0x1, -R24.reuse ;  /* 0x000000010a0ae824 */ /* 0x100fe400078e0a18 */
[----:B------:R-:W-:Y:S01]  /*b9c0*/  @!P2 IMAD.IADD R11, R11, 0x1, -R24 ;  /* 0x000000010b0ba824 */ /* 0x000fe200078e0a18 */
[C---:B------:R-:W-:Y:S01]  /*b9d0*/  ISETP.GT.U32.AND P6, PT, R24.reuse, R19, PT ;  /* 0x000000131800720c */ /* 0x040fe20003fc4070 */
[----:B------:R-:W-:Y:S01]  /*b9e0*/  IMAD R18, R24, R21, R18 ;  /* 0x0000001518127224 */ /* 0x000fe200078e0212 */
[----:B------:R-:W-:Y:S01]  /*b9f0*/  ISETP.GE.AND P2, PT, R6, RZ, PT ;  /* 0x000000ff0600720c */ /* 0x000fe20003f46270 */
[----:B------:R-:W-:Y:S01]  /*ba00*/  IMAD.HI.U32 R16, R2, R7, RZ ;  /* 0x0000000702107227 */ /* 0x000fe200078e00ff */
[----:B------:R-:W-:-:S03]  /*ba10*/  IABS R6, R5 ;  /* 0x0000000500067213 */ /* 0x000fc60000000000 */
[----:B------:R-:W-:Y:S01]  /*ba20*/  @!P3 IMAD.IADD R3, R3, 0x1, -R24 ;  /* 0x000000010303b824 */ /* 0x000fe200078e0a18 */
[C---:B------:R-:W-:Y:S01]  /*ba30*/  ISETP.GT.U32.AND P3, PT, R24.reuse, R0, PT ;  /* 0x000000001800720c */ /* 0x040fe20003f64070 */
[----:B------:R-:W-:Y:S02]  /*ba40*/  IMAD.MOV.U32 R22, RZ, RZ, R11 ;  /* 0x000000ffff167224 */ /* 0x000fe400078e000b */
[----:B------:R-:W-:Y:S01]  /*ba50*/  @!P0 IMAD.MOV R15, RZ, RZ, -R15 ;  /* 0x000000ffff0f8224 */ /* 0x000fe200078e0a0f */
[----:B------:R-:W-:Y:S01]  /*ba60*/  ISETP.GT.U32.AND P0, PT, R24, R18, PT ;  /* 0x000000121800720c */ /* 0x000fe20003f04070 */
[----:B------:R-:W-:-:S04]  /*ba70*/  IMAD.HI.U32 R12, R2, R6, RZ ;  /* 0x00000006020c7227 */ /* 0x000fc800078e00ff */
[----:B------:R-:W-:Y:S02]  /*ba80*/  IMAD.MOV R16, RZ, RZ, -R16 ;  /* 0x000000ffff107224 */ /* 0x000fe400078e0a10 */
[----:B------:R-:W-:Y:S01]  /*ba90*/  @!P1 IMAD.MOV R22, RZ, RZ, -R22 ;  /* 0x000000ffff169224 */ /* 0x000fe200078e0a16 */
[C---:B------:R-:W-:Y:S01]  /*baa0*/  ISETP.GT.U32.AND P1, PT, R24.reuse, R10, PT ;  /* 0x0000000a1800720c */ /* 0x040fe20003f24070 */
[----:B------:R-:W-:Y:S01]  /*bab0*/  @!P6 IMAD.IADD R19, R19, 0x1, -R24 ;  /* 0x000000011313e824 */ /* 0x000fe200078e0a18 */
[C---:B------:R-:W-:Y:S01]  /*bac0*/  ISETP.GT.U32.AND P6, PT, R24.reuse, R3, PT ;  /* 0x000000031800720c */ /* 0x040fe20003fc4070 */
[----:B------:R-:W-:Y:S01]  /*bad0*/  IMAD.MOV R12, RZ, RZ, -R12 ;  /* 0x000000ffff0c7224 */ /* 0x000fe200078e0a0c */
[----:B------:R-:W-:Y:S01]  /*bae0*/  STL [R1+0x4c4], R22 ;  /* 0x0004c41601007387 */ /* 0x000fe20000100800 */
[----:B------:R-:W-:Y:S01]  /*baf0*/  IMAD R7, R24, R16, R7 ;  /* 0x0000001018077224 */ /* 0x000fe200078e0207 */
[----:B------:R-:W-:Y:S01]  /*bb00*/  IADD3 R16, R29, 0x12a, RZ ;  /* 0x0000012a1d107810 */ /* 0x000fe20007ffe0ff */
[----:B------:R-:W-:-:S02]  /*bb10*/  IMAD.MOV.U32 R20, RZ, RZ, R4 ;  /* 0x000000ffff147224 */ /* 0x000fc400078e0004 */
[----:B------:R-:W-:Y:S01]  /*bb20*/  IMAD R6, R24, R12, R6 ;  /* 0x0000000c18067224 */ /* 0x000fe200078e0206 */
[----:B------:R-:W-:Y:S01]  /*bb30*/  IADD3 R12, R29, 0x129, RZ ;  /* 0x000001291d0c7810 */ /* 0x000fe20007ffe0ff */
[----:B------:R-:W-:Y:S01]  /*bb40*/  @!P3 IMAD.IADD R0, R0, 0x1, -R24 ;  /* 0x000000010000b824 */ /* 0x000fe200078e0a18 */
[C---:B------:R-:W-:Y:S01]  /*bb50*/  ISETP.GT.U32.AND P3, PT, R24.reuse, R7, PT ;  /* 0x000000071800720c */ /* 0x040fe20003f64070 */
[----:B------:R-:W-:Y:S01]  /*bb60*/  @!P5 IMAD.MOV R20, RZ, RZ, -R20 ;  /* 0x000000ffff14d224 */ /* 0x000fe200078e0a14 */
[----:B------:R-:W-:Y:S01]  /*bb70*/  ISETP.GT.U32.AND P5, PT, R24, R19, PT ;  /* 0x000000131800720c */ /* 0x000fe20003fa4070 */
[----:B------:R-:W-:Y:S01]  /*bb80*/  @!P0 IMAD.IADD R18, R18, 0x1, -R24 ;  /* 0x0000000112128824 */ /* 0x000fe200078e0a18 */
[----:B------:R-:W-:Y:S01]  /*bb90*/  IABS R11, R16 ;  /* 0x00000010000b7213 */ /* 0x000fe20000000000 */
[----:B------:R-:W-:Y:S01]  /*bba0*/  IMAD.MOV.U32 R21, RZ, RZ, R0 ;  /* 0x000000ffff157224 */ /* 0x000fe200078e0000 */
[----:B------:R-:W-:Y:S01]  /*bbb0*/  IABS R4, R12 ;  /* 0x0000000c00047213 */ /* 0x000fe20000000000 */
[--C-:B------:R-:W-:Y:S01]  /*bbc0*/  @!P1 IMAD.IADD R10, R10, 0x1, -R24.reuse ;  /* 0x000000010a0a9824 */ /* 0x100fe200078e0a18 */
[----:B------:R-:W-:Y:S01]  /*bbd0*/  STL [R1+0x4c0], R20 ;  /* 0x0004c01401007387 */ /* 0x000fe20000100800 */
[----:B------:R-:W-:Y:S01]  /*bbe0*/  ISETP.GE.AND P1, PT, R13, RZ, PT ;  /* 0x000000ff0d00720c */ /* 0x000fe20003f26270 */
[----:B------:R-:W-:Y:S01]  /*bbf0*/  @!P6 IMAD.IADD R3, R3, 0x1, -R24 ;  /* 0x000000010303e824 */ /* 0x000fe200078e0a18 */
[C---:B------:R-:W-:Y:S01]  /*bc00*/  ISETP.GT.U32.AND P6, PT, R24.reuse, R6, PT ;  /* 0x000000061800720c */ /* 0x040fe20003fc4070 */
[----:B------:R-:W-:Y:S01]  /*bc10*/  @!P4 IMAD.MOV R21, RZ, RZ, -R21 ;  /* 0x000000ffff15c224 */ /* 0x000fe200078e0a15 */
[----:B------:R0:W-:Y:S01]  /*bc20*/  STL [R1+0x4bc], R15 ;  /* 0x0004bc0f01007387 */ /* 0x0001e20000100800 */
[----:B------:R-:W-:Y:S01]  /*bc30*/  ISETP.GT.U32.AND P4, PT, R24, R18, PT ;  /* 0x000000121800720c */ /* 0x000fe20003f84070 */
[----:B------:R-:W-:Y:S01]  /*bc40*/  IMAD.HI.U32 R13, R2, R11, RZ ;  /* 0x0000000b020d7227 */ /* 0x000fe200078e00ff */
[----:B------:R-:W-:Y:S01]  /*bc50*/  IADD3 R0, R29, 0x128, RZ ;  /* 0x000001281d007810 */ /* 0x000fe20007ffe0ff */
[----:B------:R-:W-:Y:S01]  /*bc60*/  STL [R1+0x4ac], R21 ;  /* 0x0004ac1501007387 */ /* 0x000fe20000100800 */
[----:B------:R-:W-:Y:S01]  /*bc70*/  ISETP.GE.AND P0, PT, R17, RZ, PT ;  /* 0x000000ff1100720c */ /* 0x000fe20003f06270 */
[----:B------:R-:W-:-:S02]  /*bc80*/  IMAD.MOV R13, RZ, RZ, -R13 ;  /* 0x000000ffff0d7224 */ /* 0x000fc400078e0a0d */
[----:B------:R-:W-:Y:S01]  /*bc90*/  @!P3 IMAD.IADD R7, R7, 0x1, -R24 ;  /* 0x000000010707b824 */ /* 0x000fe200078e0a18 */
[----:B------:R-:W-:Y:S01]  /*bca0*/  ISETP.GE.AND P3, PT, R14, RZ, PT ;  /* 0x000000ff0e00720c */ /* 0x000fe20003f66270 */
[----:B0-----:R-:W-:-:S04]  /*bcb0*/  IMAD.HI.U32 R15, R2, R4, RZ ;  /* 0x00000004020f7227 */ /* 0x001fc800078e00ff */
[----:B------:R-:W-:Y:S02]  /*bcc0*/  IMAD.MOV R15, RZ, RZ, -R15 ;  /* 0x000000ffff0f7224 */ /* 0x000fe400078e0a0f */
[----:B------:R-:W-:Y:S02]  /*bcd0*/  IMAD.MOV.U32 R20, RZ, RZ, R10 ;  /* 0x000000ffff147224 */ /* 0x000fe400078e000a */
[----:B------:R-:W-:Y:S01]  /*bce0*/  @!P5 IMAD.IADD R19, R19, 0x1, -R24 ;  /* 0x000000011313d824 */ /* 0x000fe200078e0a18 */
[----:B------:R-:W-:Y:S01]  /*bcf0*/  ISETP.GE.AND P5, PT, R9, RZ, PT ;  /* 0x000000ff0900720c */ /* 0x000fe20003fa6270 */
[----:B------:R-:W-:Y:S01]  /*bd00*/  IMAD.MOV.U32 R10, RZ, RZ, R3 ;  /* 0x000000ffff0a7224 */ /* 0x000fe200078e0003 */
[----:B------:R-:W-:Y:S01]  /*bd10*/  IADD3 R3, R29, 0x127, RZ ;  /* 0x000001271d037810 */ /* 0x000fe20007ffe0ff */
[C---:B------:R-:W-:Y:S02]  /*bd20*/  IMAD R11, R24.reuse, R13, R11 ;  /* 0x0000000d180b7224 */ /* 0x040fe400078e020b */
[C---:B------:R-:W-:Y:S01]  /*bd30*/  IMAD R4, R24.reuse, R15, R4 ;  /* 0x0000000f18047224 */ /* 0x040fe200078e0204 */
[----:B------:R-:W-:Y:S01]  /*bd40*/  IABS R15, R3 ;  /* 0x00000003000f7213 */ /* 0x000fe20000000000 */
[----:B------:R-:W-:Y:S01]  /*bd50*/  @!P2 IMAD.MOV R20, RZ, RZ, -R20 ;  /* 0x000000ffff14a224 */ /* 0x000fe200078e0a14 */
[C---:B------:R-:W-:Y:S01]  /*bd60*/  ISETP.GT.U32.AND P2, PT, R24.reuse, R7, PT ;  /* 0x000000071800720c */ /* 0x040fe20003f44070 */
[----:B------:R-:W-:Y:S01]  /*bd70*/  @!P1 IMAD.MOV R10, RZ, RZ, -R10 ;  /* 0x000000ffff0a9224 */ /* 0x000fe200078e0a0a */
[----:B------:R-:W-:Y:S01]  /*bd80*/  ISETP.GT.U32.AND P1, PT, R24, R11, PT ;  /* 0x0000000b1800720c */ /* 0x000fe20003f24070 */
[--C-:B------:R-:W-:Y:S01]  /*bd90*/  @!P6 IMAD.IADD R6, R6, 0x1, -R24.reuse ;  /* 0x000000010606e824 */ /* 0x100fe200078e0a18 */
[----:B------:R-:W-:Y:S01]  /*bda0*/  STL [R1+0x4a8], R20 ;  /* 0x0004a81401007387 */ /* 0x000fe20000100800 */
[----:B------:R-:W-:Y:S01]  /*bdb0*/  @!P4 IMAD.IADD R18, R18, 0x1, -R24 ;  /* 0x000000011212c824 */ /* 0x000fe200078e0a18 */
[C---:B------:R-:W-:Y:S01]  /*bdc0*/  ISETP.GT.U32.AND P4, PT, R24.reuse, R4, PT ;  /* 0x000000041800720c */ /* 0x040fe20003f84070 */
[----:B------:R-:W-:Y:S01]  /*bdd0*/  IMAD.MOV.U32 R9, RZ, RZ, R19 ;  /* 0x000000ffff097224 */ /* 0x000fe200078e0013 */
[----:B------:R0:W-:Y:S01]  /*bde0*/  STL [R1+0x4a4], R10 ;  /* 0x0004a40a01007387 */ /* 0x0001e20000100800 */
[----:B------:R-:W-:Y:S01]  /*bdf0*/  ISETP.GT.U32.AND P6, PT, R24, R6, PT ;  /* 0x000000061800720c */ /* 0x000fe20003fc4070 */
[----:B------:R-:W-:-:S02]  /*be00*/  IMAD.MOV.U32 R13, RZ, RZ, R18 ;  /* 0x000000ffff0d7224 */ /* 0x000fc400078e0012 */
[----:B------:R-:W-:Y:S01]  /*be10*/  @!P5 IMAD.MOV R9, RZ, RZ, -R9 ;  /* 0x000000ffff09d224 */ /* 0x000fe200078e0a09 */
[----:B------:R-:W-:Y:S01]  /*be20*/  ISETP.GE.AND P5, PT, R5, RZ, PT ;  /* 0x000000ff0500720c */ /* 0x000fe20003fa6270 */
[--C-:B------:R-:W-:Y:S01]  /*be30*/  @!P2 IMAD.IADD R7, R7, 0x1, -R24.reuse ;  /* 0x000000010707a824 */ /* 0x100fe200078e0a18 */
[----:B------:R-:W-:Y:S01]  /*be40*/  ISETP.GE.AND P2, PT, R16, RZ, PT ;  /* 0x000000ff1000720c */ /* 0x000fe20003f46270 */
[--C-:B------:R-:W-:Y:S01]  /*be50*/  @!P1 IMAD.IADD R11, R11, 0x1, -R24.reuse ;  /* 0x000000010b0b9824 */ /* 0x100fe200078e0a18 */
[----:B------:R1:W-:Y:S01]  /*be60*/  STL [R1+0x4a0], R9 ;  /* 0x0004a00901007387 */ /* 0x0003e20000100800 */
[----:B0-----:R-:W-:Y:S01]  /*be70*/  IABS R10, R0 ;  /* 0x00000000000a7213 */ /* 0x001fe20000000000 */
[----:B------:R-:W-:Y:S01]  /*be80*/  @!P4 IMAD.IADD R4, R4, 0x1, -R24 ;  /* 0x000000010404c824 */ /* 0x000fe200078e0a18 */
[----:B------:R-:W-:Y:S01]  /*be90*/  ISETP.GE.AND P1, PT, R0, RZ, PT ;  /* 0x000000ff0000720c */ /* 0x000fe20003f26270 */
[----:B------:R-:W-:Y:S01]  /*bea0*/  @!P0 IMAD.MOV R13, RZ, RZ, -R13 ;  /* 0x000000ffff0d8224 */ /* 0x000fe200078e0a0d */
[----:B------:R-:W-:Y:S01]  /*beb0*/  ISETP.GT.U32.AND P0, PT, R24, R11, PT ;  /* 0x0000000b1800720c */ /* 0x000fe20003f04070 */
[----:B------:R-:W-:Y:S01]  /*bec0*/  IMAD.HI.U32 R5, R2, R10, RZ ;  /* 0x0000000a02057227 */ /* 0x000fe200078e00ff */
[----:B------:R-:W-:-:S02]  /*bed0*/  ISETP.GE.AND P4, PT, R3, RZ, PT ;  /* 0x000000ff0300720c */ /* 0x000fc40003f86270 */
[----:B------:R-:W-:Y:S01]  /*bee0*/  STL [R1+0x49c], R13 ;  /* 0x00049c0d01007387 */ /* 0x000fe20000100800 */
[----:B------:R-:W-:Y:S01]  /*bef0*/  IMAD.MOV R5, RZ, RZ, -R5 ;  /* 0x000000ffff057224 */ /* 0x000fe200078e0a05 */
[C---:B------:R-:W-:Y:S01]  /*bf00*/  IADD3 R3, R29.reuse, 0x125, RZ ;  /* 0x000001251d037810 */ /* 0x040fe20007ffe0ff */
[----:B-1----:R-:W-:Y:S02]  /*bf10*/  IMAD.MOV.U32 R9, RZ, RZ, R7 ;  /* 0x000000ffff097224 */ /* 0x002fe400078e0007 */
[----:B------:R-:W-:Y:S01]  /*bf20*/  @!P6 IMAD.IADD R6, R6, 0x1, -R24 ;  /* 0x000000010606e824 */ /* 0x000fe200078e0a18 */
[----:B------:R-:W-:Y:S01]  /*bf30*/  ISETP.GE.AND P6, PT, R12, RZ, PT ;  /* 0x000000ff0c00720c */ /* 0x000fe20003fc6270 */
[----:B------:R-:W-:Y:S01]  /*bf40*/  @!P3 IMAD.MOV R9, RZ, RZ, -R9 ;  /* 0x000000ffff09b224 */ /* 0x000fe200078e0a09 */
[C---:B------:R-:W-:Y:S01]  /*bf50*/  ISETP.GT.U32.AND P3, PT, R24.reuse, R4, PT ;  /* 0x000000041800720c */ /* 0x040fe20003f64070 */
[----:B------:R-:W-:Y:S01]  /*bf60*/  IMAD R10, R24, R5, R10 ;  /* 0x00000005180a7224 */ /* 0x000fe200078e020a */
[----:B------:R-:W-:Y:S01]  /*bf70*/  IADD3 R12, R29, 0x126, RZ ;  /* 0x000001261d0c7810 */ /* 0x000fe20007ffe0ff */
[----:B------:R-:W-:Y:S01]  /*bf80*/  IMAD.HI.U32 R0, R2, R15, RZ ;  /* 0x0000000f02007227 */ /* 0x000fe200078e00ff */
[----:B------:R0:W-:Y:S01]  /*bf90*/  STL [R1+0x498], R9 ;  /* 0x0004980901007387 */ /* 0x0001e20000100800 */
[----:B------:R-:W-:-:S02]  /*bfa0*/  IABS R7, R3 ;  /* 0x0000000300077213 */ /* 0x000fc40000000000 */
[----:B------:R-:W-:Y:S01]  /*bfb0*/  @!P5 IMAD.MOV R6, RZ, RZ, -R6 ;  /* 0x000000ffff06d224 */ /* 0x000fe200078e0a06 */
[----:B------:R-:W-:Y:S01]  /*bfc0*/  ISETP.GT.U32.AND P5, PT, R24, R10, PT ;  /* 0x0000000a1800720c */ /* 0x000fe20003fa4070 */
[----:B------:R-:W-:Y:S02]  /*bfd0*/  IMAD.MOV R0, RZ, RZ, -R0 ;  /* 0x000000ffff007224 */ /* 0x000fe400078e0a00 */
[--C-:B------:R-:W-:Y:S01]  /*bfe0*/  @!P0 IMAD.IADD R11, R11, 0x1, -R24.reuse ;  /* 0x000000010b0b8824 */ /* 0x100fe200078e0a18 */
[----:B------:R-:W-:Y:S01]  /*bff0*/  ISETP.GE.AND P0, PT, R12, RZ, PT ;  /* 0x000000ff0c00720c */ /* 0x000fe20003f06270 */
[----:B------:R-:W-:Y:S01]  /*c000*/  IMAD R15, R24, R0, R15 ;  /* 0x00000000180f7224 */ /* 0x000fe200078e020f */
[----:B------:R-:W-:Y:S01]  /*c010*/  IADD3 R0, R29, 0x124, RZ ;  /* 0x000001241d007810 */ /* 0x000fe20007ffe0ff */
[----:B------:R-:W-:Y:S01]  /*c020*/  @!P3 IMAD.IADD R4, R4, 0x1, -R24 ;  /* 0x000000010404b824 */ /* 0x000fe200078e0a18 */
[----:B------:R-:W-:Y:S01]  /*c030*/  IABS R12, R12 ;  /* 0x0000000c000c7213 */ /* 0x000fe20000000000 */
[----:B------:R-:W-:Y:S01]  /*c040*/  IMAD.MOV.U32 R5, RZ, RZ, R11 ;  /* 0x000000ffff057224 */ /* 0x000fe200078e000b */
[----:B------:R-:W-:Y:S01]  /*c050*/  ISETP.GT.U32.AND P3, PT, R24, R15, PT ;  /* 0x0000000f1800720c */ /* 0x000fe20003f64070 */
[----:B------:R1:W-:Y:S01]  /*c060*/  STL [R1+0x494], R6 ;  /* 0x0004940601007387 */ /* 0x0003e20000100800 */
[----:B------:R-:W-:Y:S01]  /*c070*/  @!P6 IMAD.MOV R4, RZ, RZ, -R4 ;  /* 0x000000ffff04e224 */ /* 0x000fe200078e0a04 */
[----:B------:R-:W-:Y:S01]  /*c080*/  ISETP.GE.AND P6, PT, R0, RZ, PT ;  /* 0x000000ff0000720c */ /* 0x000fe20003fc6270 */
[----:B------:R-:W-:Y:S01]  /*c090*/  @!P5 IMAD.IADD R10, R10, 0x1, -R24 ;  /* 0x000000010a0ad824 */ /* 0x000fe200078e0a18 */
[----:B------:R-:W-:Y:S01]  /*c0a0*/  ISETP.GE.AND P5, PT, R3, RZ, PT ;  /* 0x000000ff0300720c */ /* 0x000fe20003fa6270 */
[----:B------:R-:W-:Y:S01]  /*c0b0*/  @!P2 IMAD.MOV R5, RZ, RZ, -R5 ;  /* 0x000000ffff05a224 */ /* 0x000fe200078e0a05 */
[----:B------:R-:W-:Y:S01]  /*c0c0*/  IADD3 R11, R29, 0x122, RZ ;  /* 0x000001221d0b7810 */ /* 0x000fe20007ffe0ff */
[----:B0-----:R-:W-:Y:S01]  /*c0d0*/  IMAD.HI.U32 R9, R2, R12, RZ ;  /* 0x0000000c02097227 */ /* 0x001fe200078e00ff */
[----:B------:R-:W-:-:S02]  /*c0e0*/  ISETP.GT.U32.AND P2, PT, R24, R10, PT ;  /* 0x0000000a1800720c */ /* 0x000fc40003f44070 */
[----:B-1----:R-:W-:Y:S01]  /*c0f0*/  IABS R6, R0 ;  /* 0x0000000000067213 */ /* 0x002fe20000000000 */
[----:B------:R-:W-:Y:S01]  /*c100*/  IMAD.MOV R9, RZ, RZ, -R9 ;  /* 0x000000ffff097224 */ /* 0x000fe200078e0a09 */
[----:B------:R0:W-:Y:S01]  /*c110*/  STL [R1+0x40c], R5 ;  /* 0x00040c0501007387 */ /* 0x0001e20000100800 */
[----:B------:R-:W-:Y:S01]  /*c120*/  @!P3 IMAD.IADD R15, R15, 0x1, -R24 ;  /* 0x000000010f0fb824 */ /* 0x000fe200078e0a18 */
[----:B------:R-:W-:Y:S01]  /*c130*/  IADD3 R0, R29, 0x123, RZ ;  /* 0x000001231d007810 */ /* 0x000fe20007ffe0ff */
[----:B------:R-:W-:Y:S01]  /*c140*/  IMAD.HI.U32 R3, R2, R6, RZ ;  /* 0x0000000602037227 */ /* 0x000fe200078e00ff */
[----:B------:R1:W-:Y:S01]  /*c150*/  STL [R1+0x490], R4 ;  /* 0x0004900401007387 */ /* 0x0003e20000100800 */
[----:B------:R-:W-:Y:S02]  /*c160*/  IABS R14, R11 ;  /* 0x0000000b000e7213 */ /* 0x000fe40000000000 */
[C---:B------:R-:W-:Y:S01]  /*c170*/  ISETP.GT.U32.AND P3, PT, R24.reuse, R15, PT ;  /* 0x0000000f1800720c */ /* 0x040fe20003f64070 */
[----:B------:R-:W-:-:S02]  /*c180*/  IMAD R12, R24, R9, R12 ;  /* 0x00000009180c7224 */ /* 0x000fc400078e020c */
[----:B0-----:R-:W-:-:S04]  /*c190*/  IMAD.HI.U32 R5, R2, R7, RZ ;  /* 0x0000000702057227 */ /* 0x001fc800078e00ff */
[----:B------:R-:W-:Y:S01]  /*c1a0*/  IMAD.MOV R3, RZ, RZ, -R3 ;  /* 0x000000ffff037224 */ /* 0x000fe200078e0a03 */
[C---:B-1----:R-:W-:Y:S01]  /*c1b0*/  IADD3 R4, R29.reuse, 0x121, RZ ;  /* 0x000001211d047810 */ /* 0x042fe20007ffe0ff */
[----:B------:R-:W-:Y:S01]  /*c1c0*/  @!P2 IMAD.IADD R10, R10, 0x1, -R24 ;  /* 0x000000010a0aa824 */ /* 0x000fe200078e0a18 */
[C---:B------:R-:W-:Y:S01]  /*c1d0*/  ISETP.GT.U32.AND P2, PT, R24.reuse, R12, PT ;  /* 0x0000000c1800720c */ /* 0x040fe20003f44070 */
[----:B------:R-:W-:Y:S01]  /*c1e0*/  IMAD.MOV R5, RZ, RZ, -R5 ;  /* 0x000000ffff057224 */ /* 0x000fe200078e0a05 */
[----:B------:R-:W-:Y:S01]  /*c1f0*/  IABS R13, R4 ;  /* 0x00000004000d7213 */ /* 0x000fe20000000000 */
[C---:B------:R-:W-:Y:S01]  /*c200*/  IMAD R6, R24.reuse, R3, R6 ;  /* 0x0000000318067224 */ /* 0x040fe200078e0206 */
[----:B------:R-:W-:Y:S01]  /*c210*/  IADD3 R3, R29, 0x120, RZ ;  /* 0x000001201d037810 */ /* 0x000fe20007ffe0ff */
[----:B------:R-:W-:Y:S02]  /*c220*/  IMAD.MOV.U32 R16, RZ, RZ, R10 ;  /* 0x000000ffff107224 */ /* 0x000fe400078e000a */
[C---:B------:R-:W-:Y:S01]  /*c230*/  IMAD R7, R24.reuse, R5, R7 ;  /* 0x0000000518077224 */ /* 0x040fe200078e0207 */
[----:B------:R-:W-:Y:S01]  /*c240*/  IABS R5, R0 ;  /* 0x0000000000057213 */ /* 0x000fe20000000000 */
[----:B------:R-:W-:Y:S01]  /*c250*/  @!P1 IMAD.MOV R16, RZ, RZ, -R16 ;  /* 0x000000ffff109224 */ /* 0x000fe200078e0a10 */
[C---:B------:R-:W-:Y:S01]  /*c260*/  ISETP.GT.U32.AND P1, PT, R24.reuse, R6, PT ;  /* 0x000000061800720c */ /* 0x040fe20003f24070 */
[--C-:B------:R-:W-:Y:S01]  /*c270*/  @!P3 IMAD.IADD R15, R15, 0x1, -R24.reuse ;  /* 0x000000010f0fb824 */ /* 0x100fe200078e0a18 */
[----:B------:R-:W-:Y:S01]  /*c280*/  ISETP.GT.U32.AND P3, PT, R24, R7, PT ;  /* 0x000000071800720c */ /* 0x000fe20003f64070 */
[----:B------:R-:W-:Y:S01]  /*c290*/  @!P2 IMAD.IADD R12, R12, 0x1, -R24 ;  /* 0x000000010c0ca824 */ /* 0x000fe200078e0a18 */
[----:B------:R-:W-:Y:S01]  /*c2a0*/  IABS R9, R3 ;  /* 0x0000000300097213 */ /* 0x000fe20000000000 */
[----:B------:R-:W-:Y:S01]  /*c2b0*/  IMAD.HI.U32 R10, R2, R5, RZ ;  /* 0x00000005020a7227 */ /* 0x000fe200078e00ff */
[----:B------:R-:W-:Y:S02]  /*c2c0*/  STL [R1+0x458], R16 ;  /* 0x0004581001007387 */ /* 0x000fe40000100800 */
[----:B------:R-:W-:Y:S01]  /*c2d0*/  ISETP.GT.U32.AND P2, PT, R24, R12, PT ;  /* 0x0000000c1800720c */ /* 0x000fe20003f44070 */
[----:B------:R-:W-:-:S02]  /*c2e0*/  IMAD.MOV R10, RZ, RZ, -R10 ;  /* 0x000000ffff0a7224 */ /* 0x000fc400078e0a0a */
[----:B------:R-:W-:Y:S01]  /*c2f0*/  @!P4 IMAD.MOV R15, RZ, RZ, -R15 ;  /* 0x000000ffff0fc224 */ /* 0x000fe200078e0a0f */
[----:B------:R-:W-:Y:S01]  /*c300*/  ISETP.GE.AND P4, PT, R0, RZ, PT ;  /* 0x000000ff0000720c */ /* 0x000fe20003f86270 */
[--C-:B------:R-:W-:Y:S02]  /*c310*/  @!P1 IMAD.IADD R6, R6, 0x1, -R24.reuse ;  /* 0x0000000106069824 */ /* 0x100fe400078e0a18 */
[----:B------:R-:W-:Y:S01]  /*c320*/  @!P3 IMAD.IADD R7, R7, 0x1, -R24 ;  /* 0x000000010707b824 */ /* 0x000fe200078e0a18 */
[----:B------:R0:W-:Y:S01]  /*c330*/  STL [R1+0x48c], R15 ;  /* 0x00048c0f01007387 */ /* 0x0001e20000100800 */
[C---:B------:R-:W-:Y:S01]  /*c340*/  IMAD R0, R24.reuse, R10, R5 ;  /* 0x0000000a18007224 */ /* 0x040fe200078e0205 */
[----:B------:R-:W-:Y:S01]  /*c350*/  ISETP.GT.U32.AND P1, PT, R24, R6, PT ;  /* 0x000000061800720c */ /* 0x000fe20003f24070 */
[----:B------:R-:W-:Y:S01]  /*c360*/  IMAD.HI.U32 R5, R2, R13, RZ ;  /* 0x0000000d02057227 */ /* 0x000fe200078e00ff */
[----:B------:R-:W-:-:S03]  /*c370*/  ISETP.GT.U32.AND P3, PT, R24, R7, PT ;  /* 0x000000071800720c */ /* 0x000fc60003f64070 */
[----:B------:R-:W-:-:S04]  /*c380*/  IMAD.HI.U32 R10, R2, R9, RZ ;  /* 0x00000009020a7227 */ /* 0x000fc800078e00ff */
[----:B0-----:R-:W-:-:S04]  /*c390*/  IMAD.HI.U32 R15, R2, R14, RZ ;  /* 0x0000000e020f7227 */ /* 0x001fc800078e00ff */
[----:B------:R-:W-:Y:S01]  /*c3a0*/  @!P2 IMAD.IADD R12, R12, 0x1, -R24 ;  /* 0x000000010c0ca824 */ /* 0x000fe200078e0a18 */
[C---:B------:R-:W-:Y:S01]  /*c3b0*/  ISETP.GT.U32.AND P2, PT, R24.reuse, R0, PT ;  /* 0x000000001800720c */ /* 0x040fe20003f44070 */
[----:B------:R-:W-:Y:S02]  /*c3c0*/  IMAD.MOV R5, RZ, RZ, -R5 ;  /* 0x000000ffff057224 */ /* 0x000fe400078e0a05 */
[----:B------:R-:W-:Y:S02]  /*c3d0*/  IMAD.MOV R10, RZ, RZ, -R10 ;  /* 0x000000ffff0a7224 */ /* 0x000fe400078e0a0a */
[----:B------:R-:W-:Y:S02]  /*c3e0*/  IMAD.MOV R15, RZ, RZ, -R15 ;  /* 0x000000ffff0f7224 */ /* 0x000fe400078e0a0f */
[----:B------:R-:W-:Y:S01]  /*c3f0*/  IMAD R13, R24, R5, R13 ;  /* 0x00000005180d7224 */ /* 0x000fe200078e020d */
[----:B------:R-:W-:Y:S01]  /*c400*/  IADD3 R5, R29, 0x11f, RZ ;  /* 0x0000011f1d057810 */ /* 0x000fe20007ffe0ff */
[----:B------:R-:W-:-:S02]  /*c410*/  @!P1 IMAD.IADD R6, R6, 0x1, -R24 ;  /* 0x0000000106069824 */ /* 0x000fc400078e0a18 */
[----:B------:R-:W-:Y:S01]  /*c420*/  @!P3 IMAD.IADD R7, R7, 0x1, -R24 ;  /* 0x000000010707b824 */ /* 0x000fe200078e0a18 */
[----:B------:R-:W-:Y:S01]  /*c430*/  ISETP.GE.AND P3, PT, R11, RZ, PT ;  /* 0x000000ff0b00720c */ /* 0x000fe20003f66270 */
[C---:B------:R-:W-:Y:S01]  /*c440*/  IMAD R9, R24.reuse, R10, R9 ;  /* 0x0000000a18097224 */ /* 0x040fe200078e0209 */
[C---:B------:R-:W-:Y:S01]  /*c450*/  ISETP.GT.U32.AND P1, PT, R24.reuse, R13, PT ;  /* 0x0000000d1800720c */ /* 0x040fe20003f24070 */
[C---:B------:R-:W-:Y:S02]  /*c460*/  IMAD R11, R24.reuse, R15, R14 ;  /* 0x0000000f180b7224 */ /* 0x040fe400078e020e */
[----:B------:R-:W-:Y:S01]  /*c470*/  IMAD.MOV.U32 R16, RZ, RZ, R12 ;  /* 0x000000ffff107224 */ /* 0x000fe200078e000c */
[----:B------:R-:W-:Y:S01]  /*c480*/  IABS R12, R5 ;  /* 0x00000005000c7213 */ /* 0x000fe20000000000 */
[----:B------:R-:W-:Y:S02]  /*c490*/  IMAD.MOV.U32 R10, RZ, RZ, R6 ;  /* 0x000000ffff0a7224 */ /* 0x000fe400078e0006 */
[----:B------:R-:W-:Y:S01]  /*c4a0*/  @!P0 IMAD.MOV R16, RZ, RZ, -R16 ;  /* 0x000000ffff108224 */ /* 0x000fe200078e0a10 */
[C---:B------:R-:W-:Y:S01]  /*c4b0*/  ISETP.GT.U32.AND P0, PT, R24.reuse, R11, PT ;  /* 0x0000000b1800720c */ /* 0x040fe20003f04070 */
[----:B------:R-:W-:Y:S01]  /*c4c0*/  @!P6 IMAD.MOV R10, RZ, RZ, -R10 ;  /* 0x000000ffff0ae224 */ /* 0x000fe200078e0a0a */
[----:B------:R-:W-:Y:S01]  /*c4d0*/  ISETP.GT.U32.AND P6, PT, R24, R9, PT ;  /* 0x000000091800720c */ /* 0x000fe20003fc4070 */
[--C-:B------:R-:W-:Y:S01]  /*c4e0*/  @!P2 IMAD.IADD R0, R0, 0x1, -R24.reuse ;  /* 0x000000010000a824 */ /* 0x100fe200078e0a18 */
[----:B------:R-:W-:Y:S01]  /*c4f0*/  STL [R1+0x478], R16 ;  /* 0x0004781001007387 */ /* 0x000fe20000100800 */
[----:B------:R-:W-:Y:S01]  /*c500*/  @!P5 IMAD.MOV R7, RZ, RZ, -R7 ;  /* 0x000000ffff07d224 */ /* 0x000fe200078e0a07 */
[----:B------:R-:W-:Y:S01]  /*c510*/  ISETP.GE.AND P5, PT, R4, RZ, PT ;  /* 0x000000ff0400720c */ /* 0x000fe20003fa6270 */
[--C-:B------:R-:W-:Y:S01]  /*c520*/  @!P1 IMAD.IADD R13, R13, 0x1, -R24.reuse ;  /* 0x000000010d0d9824 */ /* 0x100fe200078e0a18 */
[----:B------:R-:W-:Y:S01]  /*c530*/  ISETP.GT.U32.AND P2, PT, R24, R0, PT ;  /* 0x000000001800720c */ /* 0x000fe20003f44070 */
[----:B------:R-:W-:Y:S01]  /*c540*/  IMAD.HI.U32 R6, R2, R12, RZ ;  /* 0x0000000c02067227 */ /* 0x000fe200078e00ff */
[----:B------:R-:W-:Y:S01]  /*c550*/  IADD3 R4, R29, 0x11e, RZ ;  /* 0x0000011e1d047810 */ /* 0x000fe20007ffe0ff */
[----:B------:R0:W-:Y:S02]  /*c560*/  STL [R1+0x480], R7 ;  /* 0x0004800701007387 */ /* 0x0001e40000100800 */
[--C-:B------:R-:W-:Y:S01]  /*c570*/  @!P0 IMAD.IADD R11, R11, 0x1, -R24.reuse ;  /* 0x000000010b0b8824 */ /* 0x100fe200078e0a18 */
[----:B------:R-:W-:Y:S01]  /*c580*/  ISETP.GE.AND P0, PT, R5, RZ, PT ;  /* 0x000000ff0500720c */ /* 0x000fe20003f06270 */
[----:B------:R-:W-:Y:S01]  /*c590*/  @!P6 IMAD.IADD R9, R9, 0x1, -R24 ;  /* 0x000000010909e824 */ /* 0x000fe200078e0a18 */
[C---:B------:R-:W-:Y:S01]  /*c5a0*/  ISETP.GT.U32.AND P6, PT, R24.reuse, R13, PT ;  /* 0x0000000d1800720c */ /* 0x040fe20003fc4070 */
[----:B------:R1:W-:Y:S01]  /*c5b0*/  STL [R1+0x484], R10 ;  /* 0x0004840a01007387 */ /* 0x0003e20000100800 */
[----:B------:R-:W-:Y:S01]  /*c5c0*/  ISETP.GT.U32.AND P1, PT, R24, R11, PT ;  /* 0x0000000b1800720c */ /* 0x000fe20003f24070 */
[----:B------:R-:W-:Y:S01]  /*c5d0*/  IMAD.MOV R6, RZ, RZ, -R6 ;  /* 0x000000ffff067224 */ /* 0x000fe200078e0a06 */
[----:B0-----:R-:W-:Y:S01]  /*c5e0*/  IABS R7, R4 ;  /* 0x0000000400077213 */ /* 0x001fe20000000000 */
[----:B------:R-:W-:Y:S01]  /*c5f0*/  @!P2 IMAD.IADD R0, R0, 0x1, -R24 ;  /* 0x000000010000a824 */ /* 0x000fe200078e0a18 */
[----:B------:R-:W-:Y:S01]  /*c600*/  ISETP.GE.AND P2, PT, R3, RZ, PT ;  /* 0x000000ff0300720c */ /* 0x000fe20003f46270 */
[----:B------:R-:W-:Y:S01]  /*c610*/  IMAD R12, R24, R6, R12 ;  /* 0x00000006180c7224 */ /* 0x000fe200078e020c */
[----:B------:R-:W-:Y:S01]  /*c620*/  IADD3 R3, R29, 0x11d, RZ ;  /* 0x0000011d1d037810 */ /* 0x000fe20007ffe0ff */
[----:B------:R-:W-:-:S03]  /*c630*/  IMAD.HI.U32 R5, R2, R7, RZ ;  /* 0x0000000702057227 */ /* 0x000fc600078e00ff */
[----:B------:R-:W-:Y:S01]  /*c640*/  IABS R6, R3 ;  /* 0x0000000300067213 */ /* 0x000fe20000000000 */
[----:B------:R-:W-:Y:S02]  /*c650*/  IMAD.MOV R5, RZ, RZ, -R5 ;  /* 0x000000ffff057224 */ /* 0x000fe400078e0a05 */
[----:B-1----:R-:W-:Y:S01]  /*c660*/  IMAD.MOV.U32 R10, RZ, RZ, R0 ;  /* 0x000000ffff0a7224 */ /* 0x002fe200078e0000 */
[----:B------:R-:W-:Y:S01]  /*c670*/  IADD3 R0, R29, 0x11c, RZ ;  /* 0x0000011c1d007810 */ /* 0x000fe20007ffe0ff */
[C---:B------:R-:W-:Y:S02]  /*c680*/  IMAD R7, R24.reuse, R5, R7 ;  /* 0x0000000518077224 */ /* 0x040fe400078e0207 */
[----:B------:R-:W-:Y:S01]  /*c690*/  @!P4 IMAD.MOV R10, RZ, RZ, -R10 ;  /* 0x000000ffff0ac224 */ /* 0x000fe200078e0a0a */
[C---:B------:R-:W-:Y:S01]  /*c6a0*/  ISETP.GT.U32.AND P4, PT, R24.reuse, R9, PT ;  /* 0x000000091800720c */ /* 0x040fe20003f84070 */
[--C-:B------:R-:W-:Y:S01]  /*c6b0*/  @!P6 IMAD.IADD R13, R13, 0x1, -R24.reuse ;  /* 0x000000010d0de824 */ /* 0x100fe200078e0a18 */
[C---:B------:R-:W-:Y:S01]  /*c6c0*/  ISETP.GT.U32.AND P6, PT, R24.reuse, R7, PT ;  /* 0x000000071800720c */ /* 0x040fe20003fc4070 */
[----:B------:R-:W-:Y:S01]  /*c6d0*/  @!P1 IMAD.IADD R11, R11, 0x1, -R24 ;  /* 0x000000010b0b9824 */ /* 0x000fe200078e0a18 */
[----:B------:R-:W-:Y:S01]  /*c6e0*/  ISETP.GT.U32.AND P1, PT, R24, R12, PT ;  /* 0x0000000c1800720c */ /* 0x000fe20003f24070 */
[----:B------:R0:W-:Y:S01]  /*c6f0*/  STL [R1+0x488], R10 ;  /* 0x0004880a01007387 */ /* 0x0001e20000100800 */
[----:B------:R-:W-:Y:S01]  /*c700*/  IABS R5, R0 ;  /* 0x0000000000057213 */ /* 0x000fe20000000000 */
[----:B------:R-:W-:-:S02]  /*c710*/  IMAD.MOV.U32 R16, RZ, RZ, R11 ;  /* 0x000000ffff107224 */ /* 0x000fc400078e000b */
[----:B------:R-:W-:Y:S02]  /*c720*/  @!P5 IMAD.MOV R13, RZ, RZ, -R13 ;  /* 0x000000ffff0dd224 */ /* 0x000fe400078e0a0d */
[----:B------:R-:W-:Y:S01]  /*c730*/  IMAD.HI.U32 R15, R2, R5, RZ ;  /* 0x00000005020f7227 */ /* 0x000fe200078e00ff */
[----:B0-----:R-:W-:-:S03]  /*c740*/  IADD3 R10, R29, 0x11b, RZ ;  /* 0x0000011b1d0a7810 */ /* 0x001fc60007ffe0ff */
[--C-:B------:R-:W-:Y:S01]  /*c750*/  @!P4 IMAD.IADD R9, R9, 0x1, -R24.reuse ;  /* 0x000000010909c824 */ /* 0x100fe200078e0a18 */
[----:B------:R-:W-:Y:S01]  /*c760*/  ISETP.GE.AND P4, PT, R4, RZ, PT ;  /* 0x000000ff0400720c */ /* 0x000fe20003f86270 */
[--C-:B------:R-:W-:Y:S01]  /*c770*/  @!P6 IMAD.IADD R7, R7, 0x1, -R24.reuse ;  /* 0x000000010707e824 */ /* 0x100fe200078e0a18 */
[----:B------:R-:W-:Y:S01]  /*c780*/  IABS R14, R10 ;  /* 0x0000000a000e7213 */ /* 0x000fe20000000000 */
[----:B------:R-:W-:Y:S01]  /*c790*/  @!P1 IMAD.IADD R12, R12, 0x1, -R24 ;  /* 0x000000010c0c9824 */ /* 0x000fe200078e0a18 */
[----:B------:R-:W-:Y:S01]  /*c7a0*/  ISETP.GE.AND P1, PT, R3, RZ, PT ;  /* 0x000000ff0300720c */ /* 0x000fe20003f26270 */
[----:B------:R-:W-:Y:S01]  /*c7b0*/  IMAD.MOV R11, RZ, RZ, -R15 ;  /* 0x000000ffff0b7224 */ /* 0x000fe200078e0a0f */
[----:B------:R-:W-:Y:S01]  /*c7c0*/  ISETP.GT.U32.AND P6, PT, R24, R7, PT ;  /* 0x000000071800720c */ /* 0x000fe20003fc4070 */
[----:B------:R-:W-:Y:S01]  /*c7d0*/  IMAD.MOV.U32 R4, RZ, RZ, R14 ;  /* 0x000000ffff047224 */ /* 0x000fe200078e000e */
[----:B------:R-:W-:Y:S01]  /*c7e0*/  IADD3 R15, R29, 0x11a, RZ ;  /* 0x0000011a1d0f7810 */ /* 0x000fe20007ffe0ff */
[----:B------:R-:W-:-:S04]  /*c7f0*/  IMAD.HI.U32 R14, R2, R6, RZ ;  /* 0x00000006020e7227 */ /* 0x000fc800078e00ff */
[----:B------:R-:W-:-:S04]  /*c800*/  IMAD.HI.U32 R3, R2, R4, RZ ;  /* 0x0000000402037227 */ /* 0x000fc800078e00ff */
[----:B------:R-:W-:Y:S02]  /*c810*/  IMAD.MOV R14, RZ, RZ, -R14 ;  /* 0x000000ffff0e7224 */ /* 0x000fe400078e0a0e */
[----:B------:R-:W-:Y:S02]  /*c820*/  IMAD.MOV R3, RZ, RZ, -R3 ;  /* 0x000000ffff037224 */ /* 0x000fe400078e0a03 */
[C---:B------:R-:W-:Y:S02]  /*c830*/  IMAD R5, R24.reuse, R11, R5 ;  /* 0x0000000b18057224 */ /* 0x040fe400078e0205 */
[----:B------:R-:W-:Y:S01]  /*c840*/  @!P3 IMAD.MOV R16, RZ, RZ, -R16 ;  /* 0x000000ffff10b224 */ /* 0x000fe200078e0a10 */
[C---:B------:R-:W-:Y:S01]  /*c850*/  ISETP.GT.U32.AND P3, PT, R24.reuse, R12, PT ;  /* 0x0000000c1800720c */ /* 0x040fe20003f64070 */
[C---:B------:R-:W-:Y:S02]  /*c860*/  IMAD R6, R24.reuse, R14, R6 ;  /* 0x0000000e18067224 */ /* 0x040fe400078e0206 */
[C---:B------:R-:W-:Y:S01]  /*c870*/  IMAD R4, R24.reuse, R3, R4 ;  /* 0x0000000318047224 */ /* 0x040fe200078e0204 */
[----:B------:R-:W-:Y:S01]  /*c880*/  STL [R1+0x47c], R16 ;  /* 0x00047c1001007387 */ /* 0x000fe20000100800 */
[----:B------:R-:W-:Y:S01]  /*c890*/  @!P2 IMAD.MOV R9, RZ, RZ, -R9 ;  /* 0x000000ffff09a224 */ /* 0x000fe200078e0a09 */
[C---:B------:R-:W-:Y:S01]  /*c8a0*/  ISETP.GT.U32.AND P2, PT, R24.reuse, R5, PT ;  /* 0x000000051800720c */ /* 0x040fe20003f44070 */
[--C-:B------:R-:W-:Y:S01]  /*c8b0*/  @!P6 IMAD.IADD R7, R7, 0x1, -R24.reuse ;  /* 0x000000010707e824 */ /* 0x100fe200078e0a18 */
[C---:B------:R-:W-:Y:S01]  /*c8c0*/  ISETP.GT.U32.AND P5, PT, R24.reuse, R6, PT ;  /* 0x000000061800720c */ /* 0x040fe20003fa4070 */
[----:B------:R-:W-:Y:S01]  /*c8d0*/  STL [R1+0x46c], R13 ;  /* 0x00046c0d01007387 */ /* 0x000fe20000100800 */
[----:B------:R-:W-:Y:S01]  /*c8e0*/  ISETP.GT.U32.AND P6, PT, R24, R4, PT ;  /* 0x000000041800720c */ /* 0x000fe20003fc4070 */
[----:B------:R-:W-:Y:S01]  /*c8f0*/  @!P4 IMAD.MOV R7, RZ, RZ, -R7 ;  /* 0x000000ffff07c224 */ /* 0x000fe200078e0a07 */
[----:B------:R-:W-:Y:S01]  /*c900*/  IABS R3, R15 ;  /* 0x0000000f00037213 */ /* 0x000fe20000000000 */
[----:B------:R0:W-:Y:S01]  /*c910*/  STL [R1+0x470], R9 ;  /* 0x0004700901007387 */ /* 0x0001e20000100800 */
[----:B------:R-:W-:Y:S01]  /*c920*/  @!P3 IMAD.IADD R12, R12, 0x1, -R24 ;  /* 0x000000010c0cb824 */ /* 0x000fe200078e0a18 */
[----:B------:R-:W-:-:S02]  /*c930*/  ISETP.GE.AND P3, PT, R0, RZ, PT ;  /* 0x000000ff0000720c */ /* 0x000fc40003f66270 */
[----:B------:R-:W-:-:S04]  /*c940*/  IMAD.HI.U32 R11, R2, R3, RZ ;  /* 0x00000003020b7227 */ /* 0x000fc800078e00ff */
[--C-:B------:R-:W-:Y:S01]  /*c950*/  @!P2 IMAD.IADD R5, R5, 0x1, -R24.reuse ;  /* 0x000000010505a824 */ /* 0x100fe200078e0a18 */
[C---:B0-----:R-:W-:Y:S01]  /*c960*/  IADD3 R9, R29.reuse, 0x119, RZ ;  /* 0x000001191d097810 */ /* 0x041fe20007ffe0ff */
[--C-:B------:R-:W-:Y:S01]  /*c970*/  @!P5 IMAD.IADD R6, R6, 0x1, -R24.reuse ;  /* 0x000000010606d824 */ /* 0x100fe200078e0a18 */
[----:B------:R-:W-:Y:S01]  /*c980*/  ISETP.GE.AND P5, PT, R10, RZ, PT ;  /* 0x000000ff0a00720c */ /* 0x000fe20003fa6270 */
[----:B------:R-:W-:Y:S01]  /*c990*/  @!P6 IMAD.IADD R4, R4, 0x1, -R24 ;  /* 0x000000010404e824 */ /* 0x000fe200078e0a18 */
[----:B------:R-:W-:Y:S01]  /*c9a0*/  IABS R0, R9 ;  /* 0x0000000900007213 */ /* 0x000fe20000000000 */
[----:B------:R-:W-:Y:S01]  /*c9b0*/  IMAD.MOV.U32 R14, RZ, RZ, R12 ;  /* 0x000000ffff0e7224 */ /* 0x000fe200078e000c */
[C---:B------:R-:W-:Y:S01]  /*c9c0*/  ISETP.GT.U32.AND P6, PT, R24.reuse, R5, PT ;  /* 0x000000051800720c */ /* 0x040fe20003fc4070 */
[----:B------:R-:W-:Y:S01]  /*c9d0*/  IMAD.MOV R11, RZ, RZ, -R11 ;  /* 0x000000ffff0b7224 */ /* 0x000fe200078e0a0b */
[----:B------:R-:W-:Y:S01]  /*c9e0*/  ISETP.GT.U32.AND P2, PT, R24, R6, PT ;  /* 0x000000061800720c */ /* 0x000fe20003f44070 */
[----:B------:R-:W-:Y:S01]  /*c9f0*/  IMAD.HI.U32 R13, R2, R0, RZ ;  /* 0x00000000020d7227 */ /* 0x000fe200078e00ff */
[----:B------:R-:W-:-:S03]  /*ca00*/  IADD3 R10, R29, 0x118, RZ ;  /* 0x000001181d0a7810 */ /* 0x000fc60007ffe0ff */
[----:B------:R-:W-:Y:S01]  /*ca10*/  IMAD.MOV R13, RZ, RZ, -R13 ;  /* 0x000000ffff0d7224 */ /* 0x000fe200078e0a0d */
[----:B------:R-:W-:Y:S01]  /*ca20*/  IABS R12, R10 ;  /* 0x0000000a000c7213 */ /* 0x000fe20000000000 */
[----:B------:R-:W-:Y:S01]  /*ca30*/  @!P0 IMAD.MOV R14, RZ, RZ, -R14 ;  /* 0x000000ffff0e8224 */ /* 0x000fe200078e0a0e */
[C---:B------:R-:W-:Y:S01]  /*ca40*/  ISETP.GT.U32.AND P0, PT, R24.reuse, R4, PT ;  /* 0x000000041800720c */ /* 0x040fe20003f04070 */
        /* <DEDUP_REMOVED lines=8> */
[----:B------:R-:W-:Y:S01]  /*cad0*/  IMAD.HI.U32 R16, R2, R12, RZ ;  /* 0x0000000c02107227 */ /* 0x000fe200078e00ff */
[----:B------:R0:W-:Y:S03]  /*cae0*/  STL [R1+0x474], R14 ;  /* 0x0004740e01007387 */ /* 0x0001e60000100800 */
[----:B------:R-:W-:Y:S01]  /*caf0*/  @!P0 IMAD.IADD R4, R4, 0x1, -R24 ;  /* 0x0000000104048824 */ /* 0x000fe200078e0a18 */
[----:B------:R-:W-:Y:S01]  /*cb00*/  ISETP.GE.AND P0, PT, R15, RZ, PT ;  /* 0x000000ff0f00720c */ /* 0x000fe20003f06270 */
[----:B------:R-:W-:Y:S01]  /*cb10*/  IMAD.MOV R15, RZ, RZ, -R16 ;  /* 0x000000ffff0f7224 */ /* 0x000fe200078e0a10 */
[----:B------:R-:W-:Y:S01]  /*cb20*/  IABS R16, R13 ;  /* 0x0000000d00107213 */ /* 0x000fe20000000000 */
[----:B------:R-:W-:Y:S01]  /*cb30*/  @!P1 IMAD.MOV R6, RZ, RZ, -R6 ;  /* 0x000000ffff069224 */ /* 0x000fe200078e0a06 */
[----:B------:R-:W-:Y:S01]  /*cb40*/  STL [R1+0x468], R7 ;  /* 0x0004680701007387 */ /* 0x000fe20000100800 */
[--C-:B------:R-:W-:Y:S01]  /*cb50*/  @!P6 IMAD.IADD R0, R0, 0x1, -R24.reuse ;  /* 0x000000010000e824 */ /* 0x100fe200078e0a18 */
[----:B0-----:R-:W-:Y:S01]  /*cb60*/  IABS R14, R11 ;  /* 0x0000000b000e7213 */ /* 0x001fe20000000000 */
[----:B------:R-:W-:Y:S01]  /*cb70*/  @!P2 IMAD.IADD R3, R3, 0x1, -R24 ;  /* 0x000000010303a824 */ /* 0x000fe200078e0a18 */
[----:B------:R-:W-:Y:S01]  /*cb80*/  STL [R1+0x464], R6 ;  /* 0x0004640601007387 */ /* 0x000fe20000100800 */
[C---:B------:R-:W-:Y:S01]  /*cb90*/  IMAD R12, R24.reuse, R15, R12 ;  /* 0x0000000f180c7224 */ /* 0x040fe200078e020c */
[C---:B------:R-:W-:Y:S01]  /*cba0*/  ISETP.GT.U32.AND P6, PT, R24.reuse, R0, PT ;  /* 0x000000001800720c */ /* 0x040fe20003fc4070 */
        /* <DEDUP_REMOVED lines=8> */
[----:B------:R-:W-:Y:S02]  /*cc30*/  ISETP.GE.AND P3, PT, R10, RZ, PT ;  /* 0x000000ff0a00720c */ /* 0x000fe40003f66270 */
[----:B------:R1:W-:Y:S01]  /*cc40*/  STL [R1+0x45c], R4 ;  /* 0x00045c0401007387 */ /* 0x0003e20000100800 */
[----:B------:R-:W-:Y:S01]  /*cc50*/  IMAD R14, R24, R17, R14 ;  /* 0x00000011180e7224 */ /* 0x000fe200078e020e */
[----:B------:R-:W-:Y:S01]  /*cc60*/  ISETP.GE.AND P5, PT, R11, RZ, PT ;  /* 0x000000ff0b00720c */ /* 0x000fe20003fa6270 */
[--C-:B------:R-:W-:Y:S01]  /*cc70*/  @!P6 IMAD.IADD R0, R0, 0x1, -R24.reuse ;  /* 0x000000010000e824 */ /* 0x100fe200078e0a18 */
[----:B0-----:R-:W-:Y:S01]  /*cc80*/  IADD3 R5, R29, 0x115, RZ ;  /* 0x000001151d057810 */ /* 0x001fe20007ffe0ff */
[--C-:B------:R-:W-:Y:S01]  /*cc90*/  @!P4 IMAD.IADD R3, R3, 0x1, -R24.reuse ;  /* 0x000000010303c824 */ /* 0x100fe200078e0a18 */
[----:B------:R-:W-:Y:S01]  /*cca0*/  ISETP.GT.U32.AND P6, PT, R24, R14, PT ;  /* 0x0000000e1800720c */ /* 0x000fe20003fc4070 */
[----:B------:R-:W-:Y:S01]  /*ccb0*/  @!P1 IMAD.IADD R12, R12, 0x1, -R24 ;  /* 0x000000010c0c9824 */ /* 0x000fe200078e0a18 */
[----:B------:R-:W-:Y:S01]  /*ccc0*/  ISETP.GE.AND P4, PT, R13, RZ, PT ;  /* 0x000000ff0d00720c */ /* 0x000fe20003f86270 */
[----:B------:R-:W-:Y:S01]  /*ccd0*/  IMAD.MOV.U32 R7, RZ, RZ, R0 ;  /* 0x000000ffff077224 */ /* 0x000fe200078e0000 */
[----:B------:R-:W-:Y:S01]  /*cce0*/  IABS R13, R5 ;  /* 0x00000005000d7213 */ /* 0x000fe20000000000 */
[----:B-1----:R-:W-:Y:S01]  /*ccf0*/  IMAD.HI.U32 R4, R2, R16, RZ ;  /* 0x0000001002047227 */ /* 0x002fe200078e00ff */
[----:B------:R-:W-:-:S02]  /*cd00*/  ISETP.GT.U32.AND P1, PT, R24, R12, PT ;  /* 0x0000000c1800720c */ /* 0x000fc40003f24070 */
[C---:B------:R-:W-:Y:S01]  /*cd10*/  IADD3 R0, R29.reuse, 0x114, RZ ;  /* 0x000001141d007810 */ /* 0x040fe20007ffe0ff */
[----:B------:R-:W-:Y:S02]  /*cd20*/  IMAD.MOV R4, RZ, RZ, -R4 ;  /* 0x000000ffff047224 */ /* 0x000fe400078e0a04 */
[----:B------:R-:W-:Y:S01]  /*cd30*/  IMAD.MOV.U32 R6, RZ, RZ, R3 ;  /* 0x000000ffff067224 */ /* 0x000fe200078e0003 */
[C---:B------:R-:W-:Y:S01]  /*cd40*/  IADD3 R3, R29.reuse, 0x113, RZ ;  /* 0x000001131d037810 */ /* 0x040fe20007ffe0ff */
[C---:B------:R-:W-:Y:S01]  /*cd50*/  IMAD R4, R24.reuse, R4, R16 ;  /* 0x0000000418047224 */ /* 0x040fe200078e0210 */
[----:B------:R-:W-:Y:S01]  /*cd60*/  IADD3 R16, R29, 0x109, RZ ;  /* 0x000001091d107810 */ /* 0x000fe20007ffe0ff */
[----:B------:R-:W-:Y:S01]  /*cd70*/  @!P2 IMAD.MOV R7, RZ, RZ, -R7 ;  /* 0x000000ffff07a224 */ /* 0x000fe200078e0a07 */
[----:B------:R-:W-:Y:S01]  /*cd80*/  IABS R9, R3 ;  /* 0x0000000300097213 */ /* 0x000fe20000000000 */
[----:B------:R-:W-:Y:S01]  /*cd90*/  @!P0 IMAD.MOV R6, RZ, RZ, -R6 ;  /* 0x000000ffff068224 */ /* 0x000fe200078e0a06 */
[----:B------:R-:W-:Y:S01]  /*cda0*/  ISETP.GT.U32.AND P2, PT, R24, R4, PT ;  /* 0x000000041800720c */ /* 0x000fe20003f44070 */
[--C-:B------:R-:W-:Y:S01]  /*cdb0*/  @!P6 IMAD.IADD R14, R14, 0x1, -R24.reuse ;  /* 0x000000010e0ee824 */ /* 0x100fe200078e0a18 */
[----:B------:R-:W-:Y:S01]  /*cdc0*/  ISETP.GE.AND P0, PT, R5, RZ, PT ;  /* 0x000000ff0500720c */ /* 0x000fe20003f06270 */
[----:B------:R-:W-:Y:S01]  /*cdd0*/  @!P1 IMAD.IADD R12, R12, 0x1, -R24 ;  /* 0x000000010c0c9824 */ /* 0x000fe200078e0a18 */
[----:B------:R0:W-:Y:S01]  /*cde0*/  STL [R1+0x448], R6 ;  /* 0x0004480601007387 */ /* 0x0001e20000100800 */
[----:B------:R-:W-:-:S02]  /*cdf0*/  IABS R5, R0 ;  /* 0x0000000000057213 */ /* 0x000fc40000000000 */
[----:B------:R-:W-:Y:S01]  /*ce00*/  ISETP.GT.U32.AND P6, PT, R24, R14, PT ;  /* 0x0000000e1800720c */ /* 0x000fe20003fc4070 */
[----:B------:R1:W-:Y:S01]  /*ce10*/  STL [R1+0x41c], R7 ;  /* 0x00041c0701007387 */ /* 0x0003e20000100800 */
[----:B------:R-:W-:Y:S02]  /*ce20*/  ISETP.GE.AND P1, PT, R0, RZ, PT ;  /* 0x000000ff0000720c */ /* 0x000fe40003f26270 */
[----:B------:R-:W-:Y:S02]  /*ce30*/  IADD3 R0, R29, 0x112, RZ ;  /* 0x000001121d007810 */ /* 0x000fe40007ffe0ff */
[----:B------:R-:W-:Y:S02]  /*ce40*/  @!P2 IMAD.IADD R4, R4, 0x1, -R24 ;  /* 0x000000010404a824 */ /* 0x000fe400078e0a18 */
[----:B0-----:R-:W-:-:S03]  /*ce50*/  IMAD.HI.U32 R6, R2, R13, RZ ;  /* 0x0000000d02067227 */ /* 0x001fc600078e00ff */
[C---:B------:R-:W-:Y:S01]  /*ce60*/  ISETP.GT.U32.AND P2, PT, R24.reuse, R4, PT ;  /* 0x000000041800720c */ /* 0x040fe20003f44070 */
[----:B------:R-:W-:Y:S02]  /*ce70*/  IMAD.MOV R6, RZ, RZ, -R6 ;  /* 0x000000ffff067224 */ /* 0x000fe400078e0a06 */
[----:B-1----:R-:W-:Y:S02]  /*ce80*/  IMAD.MOV.U32 R7, RZ, RZ, R12 ;  /* 0x000000ffff077224 */ /* 0x002fe400078e000c */
[----:B------:R-:W-:Y:S02]  /*ce90*/  IMAD R13, R24, R6, R13 ;  /* 0x00000006180d7224 */ /* 0x000fe400078e020d */
[----:B------:R-:W-:Y:S02]  /*cea0*/  @!P3 IMAD.MOV R7, RZ, RZ, -R7 ;  /* 0x000000ffff07b224 */ /* 0x000fe400078e0a07 */
[----:B------:R-:W-:Y:S01]  /*ceb0*/  @!P6 IMAD.IADD R14, R14, 0x1, -R24 ;  /* 0x000000010e0ee824 */ /* 0x000fe200078e0a18 */
[----:B------:R-:W-:Y:S01]  /*cec0*/  ISETP.GT.U32.AND P3, PT, R24, R13, PT ;  /* 0x0000000d1800720c */ /* 0x000fe20003f64070 */
[C---:B------:R-:W-:Y:S01]  /*ced0*/  IMAD.HI.U32 R6, R2.reuse, R5, RZ ;  /* 0x0000000502067227 */ /* 0x040fe200078e00ff */
[----:B------:R-:W-:Y:S01]  /*cee0*/  ISETP.GE.AND P6, PT, R3, RZ, PT ;  /* 0x000000ff0300720c */ /* 0x000fe20003fc6270 */
[----:B------:R0:W-:Y:S02]  /*cef0*/  STL [R1+0x420], R7 ;  /* 0x0004200701007387 */ /* 0x0001e40000100800 */
[----:B------:R-:W-:-:S04]  /*cf00*/  IMAD.HI.U32 R3, R2, R9, RZ ;  /* 0x0000000902037227 */ /* 0x000fc800078e00ff */
[----:B------:R-:W-:Y:S02]  /*cf10*/  IMAD.MOV R3, RZ, RZ, -R3 ;  /* 0x000000ffff037224 */ /* 0x000fe400078e0a03 */
[--C-:B------:R-:W-:Y:S01]  /*cf20*/  @!P2 IMAD.IADD R4, R4, 0x1, -R24.reuse ;  /* 0x000000010404a824 */ /* 0x100fe200078e0a18 */
[----:B------:R-:W-:Y:S01]  /*cf30*/  ISETP.GE.AND P2, PT, R0, RZ, PT ;  /* 0x000000ff0000720c */ /* 0x000fe20003f46270 */
[----:B------:R-:W-:Y:S01]  /*cf40*/  @!P3 IMAD.IADD R13, R13, 0x1, -R24 ;  /* 0x000000010d0db824 */ /* 0x000fe200078e0a18 */
[----:B0-----:R-:W-:Y:S01]  /*cf50*/  IABS R7, R0 ;  /* 0x0000000000077213 */ /* 0x001fe20000000000 */
[C---:B------:R-:W-:Y:S02]  /*cf60*/  IMAD R9, R24.reuse, R3, R9 ;  /* 0x0000000318097224 */ /* 0x040fe400078e0209 */
[----:B------:R-:W-:Y:S01]  /*cf70*/  IMAD.MOV.U32 R10, RZ, RZ, R4 ;  /* 0x000000ffff0a7224 */ /* 0x000fe200078e0004 */
[C---:B------:R-:W-:Y:S01]  /*cf80*/  ISETP.GT.U32.AND P3, PT, R24.reuse, R13, PT ;  /* 0x0000000d1800720c */ /* 0x040fe20003f64070 */
[----:B------:R-:W-:Y:S01]  /*cf90*/  IMAD.MOV R12, RZ, RZ, -R6 ;  /* 0x000000ffff0c7224 */ /* 0x000fe200078e0a06 */
[----:B------:R-:W-:Y:S01]  /*cfa0*/  IADD3 R4, R29, 0x110, RZ ;  /* 0x000001101d047810 */ /* 0x000fe20007ffe0ff */
[----:B------:R-:W-:Y:S01]  /*cfb0*/  @!P4 IMAD.MOV R10, RZ, RZ, -R10 ;  /* 0x000000ffff0ac224 */ /* 0x000fe200078e0a0a */
[----:B------:R-:W-:Y:S01]  /*cfc0*/  ISETP.GT.U32.AND P4, PT, R24, R9, PT ;  /* 0x000000091800720c */ /* 0x000fe20003f84070 */
[----:B------:R-:W-:-:S04]  /*cfd0*/  IMAD.HI.U32 R0, R2, R7, RZ ;  /* 0x0000000702007227 */ /* 0x000fc800078e00ff */
[----:B------:R-:W-:Y:S02]  /*cfe0*/  IMAD.MOV.U32 R6, RZ, RZ, R14 ;  /* 0x000000ffff067224 */ /* 0x000fe400078e000e */
[C---:B------:R-:W-:Y:S01]  /*cff0*/  IMAD R12, R24.reuse, R12, R5 ;  /* 0x0000000c180c7224 */ /* 0x040fe200078e0205 */
[C---:B------:R-:W-:Y:S01]  /*d000*/  IADD3 R5, R29.reuse, 0x111, RZ ;  /* 0x000001111d057810 */ /* 0x040fe20007ffe0ff */
[----:B------:R-:W-:Y:S02]  /*d010*/  IMAD.MOV R3, RZ, RZ, -R0 ;  /* 0x000000ffff037224 */ /* 0x000fe400078e0a00 */
[----:B------:R-:W-:Y:S01]  /*d020*/  @!P5 IMAD.MOV R6, RZ, RZ, -R6 ;  /* 0x000000ffff06d224 */ /* 0x000fe200078e0a06 */
[C---:B------:R-:W-:Y:S01]  /*d030*/  ISETP.GT.U32.AND P5, PT, R24.reuse, R12, PT ;  /* 0x0000000c1800720c */ /* 0x040fe20003fa4070 */
[C---:B------:R-:W-:Y:S01]  /*d040*/  IMAD R7, R24.reuse, R3, R7 ;  /* 0x0000000318077224 */ /* 0x040fe200078e0207 */
[----:B------:R-:W-:Y:S01]  /*d050*/  IADD3 R3, R29, 0x10f, RZ ;  /* 0x0000010f1d037810 */ /* 0x000fe20007ffe0ff */
[--C-:B------:R-:W-:Y:S01]  /*d060*/  @!P3 IMAD.IADD R13, R13, 0x1, -R24.reuse ;  /* 0x000000010d0db824 */ /* 0x100fe200078e0a18 */
[----:B------:R0:W-:Y:S01]  /*d070*/  STL [R1+0x450], R6 ;  /* 0x0004500601007387 */ /* 0x0001e20000100800 */
[----:B------:R-:W-:Y:S01]  /*d080*/  @!P4 IMAD.IADD R9, R9, 0x1, -R24 ;  /* 0x000000010909c824 */ /* 0x000fe200078e0a18 */
[----:B------:R-:W-:Y:S01]  /*d090*/  ISETP.GT.U32.AND P3, PT, R24, R7, PT ;  /* 0x000000071800720c */ /* 0x000fe20003f64070 */
[----:B------:R-:W-:Y:S01]  /*d0a0*/  IMAD.MOV.U32 R15, RZ, RZ, R13 ;  /* 0x000000ffff0f7224 */ /* 0x000fe200078e000d */
[----:B------:R1:W-:Y:S01]  /*d0b0*/  STL [R1+0x454], R10 ;  /* 0x0004540a01007387 */ /* 0x0003e20000100800 */
[----:B------:R-:W-:-:S02]  /*d0c0*/  IABS R11, R3 ;  /* 0x00000003000b7213 */ /* 0x000fc40000000000 */
[----:B------:R-:W-:Y:S01]  /*d0d0*/  ISETP.GT.U32.AND P4, PT, R24, R9, PT ;  /* 0x000000091800720c */ /* 0x000fe20003f84070 */
[----:B------:R-:W-:Y:S01]  /*d0e0*/  @!P0 IMAD.MOV R15, RZ, RZ, -R15 ;  /* 0x000000ffff0f8224 */ /* 0x000fe200078e0a0f */
[----:B------:R-:W-:Y:S01]  /*d0f0*/  ISETP.GE.AND P0, PT, R5, RZ, PT ;  /* 0x000000ff0500720c */ /* 0x000fe20003f06270 */
[--C-:B------:R-:W-:Y:S01]  /*d100*/  @!P5 IMAD.IADD R12, R12, 0x1, -R24.reuse ;  /* 0x000000010c0cd824 */ /* 0x100fe200078e0a18 */
[----:B0-----:R-:W-:Y:S01]  /*d110*/  IABS R6, R5 ;  /* 0x0000000500067213 */ /* 0x001fe20000000000 */
[----:B------:R-:W-:Y:S01]  /*d120*/  IMAD.HI.U32 R13, R2, R11, RZ ;  /* 0x0000000b020d7227 */ /* 0x000fe200078e00ff */
[----:B------:R-:W-:Y:S01]  /*d130*/  STL [R1+0x44c], R15 ;  /* 0x00044c0f01007387 */ /* 0x000fe20000100800 */
[----:B-1----:R-:W-:Y:S02]  /*d140*/  IABS R10, R4 ;  /* 0x00000004000a7213 */ /* 0x002fe40000000000 */
[----:B------:R-:W-:Y:S01]  /*d150*/  ISETP.GT.U32.AND P5, PT, R24, R12, PT ;  /* 0x0000000c1800720c */ /* 0x000fe20003fa4070 */
[----:B------:R-:W-:-:S02]  /*d160*/  @!P3 IMAD.IADD R7, R7, 0x1, -R24 ;  /* 0x000000010707b824 */ /* 0x000fc400078e0a18 */
[----:B------:R-:W-:-:S03]  /*d170*/  IMAD.HI.U32 R14, R2, R10, RZ ;  /* 0x0000000a020e7227 */ /* 0x000fc600078e00ff */
[----:B------:R-:W-:Y:S01]  /*d180*/  ISETP.GT.U32.AND P3, PT, R24, R7, PT ;  /* 0x000000071800720c */ /* 0x000fe20003f64070 */
[----:B------:R-:W-:Y:S02]  /*d190*/  IMAD.MOV R14, RZ, RZ, -R14 ;  /* 0x000000ffff0e7224 */ /* 0x000fe400078e0a0e */
[----:B------:R-:W-:-:S04]  /*d1a0*/  IMAD.HI.U32 R0, R2, R6, RZ ;  /* 0x0000000602007227 */ /* 0x000fc800078e00ff */
[C---:B------:R-:W-:Y:S02]  /*d1b0*/  IMAD R5, R24.reuse, R14, R10 ;  /* 0x0000000e18057224 */ /* 0x040fe400078e020a */
[----:B------:R-:W-:Y:S02]  /*d1c0*/  @!P4 IMAD.IADD R9, R9, 0x1, -R24 ;  /* 0x000000010909c824 */ /* 0x000fe400078e0a18 */
[----:B------:R-:W-:Y:S01]  /*d1d0*/  IMAD.MOV R0, RZ, RZ, -R0 ;  /* 0x000000ffff007224 */ /* 0x000fe200078e0a00 */
[----:B------:R-:W-:Y:S01]  /*d1e0*/  ISETP.GT.U32.AND P4, PT, R24, R5, PT ;  /* 0x000000051800720c */ /* 0x000fe20003f84070 */
[----:B------:R-:W-:Y:S02]  /*d1f0*/  @!P5 IMAD.IADD R12, R12, 0x1, -R24 ;  /* 0x000000010c0cd824 */ /* 0x000fe400078e0a18 */
[----:B------:R-:W-:Y:S01]  /*d200*/  IMAD R6, R24, R0, R6 ;  /* 0x0000000018067224 */ /* 0x000fe200078e0206 */
[----:B------:R-:W-:Y:S01]  /*d210*/  IADD3 R0, R29, 0x10e, RZ ;  /* 0x0000010e1d007810 */ /* 0x000fe20007ffe0ff */
[----:B------:R-:W-:Y:S01]  /*d220*/  @!P1 IMAD.MOV R12, RZ, RZ, -R12 ;  /* 0x000000ffff0c9224 */ /* 0x000fe200078e0a0c */
[----:B------:R-:W-:Y:S01]  /*d230*/  ISETP.GE.AND P1, PT, R4, RZ, PT ;  /* 0x000000ff0400720c */ /* 0x000fe20003f26270 */
[--C-:B------:R-:W-:Y:S01]  /*d240*/  @!P3 IMAD.IADD R7, R7, 0x1, -R24.reuse ;  /* 0x000000010707b824 */ /* 0x100fe200078e0a18 */
[----:B------:R-:W-:Y:S01]  /*d250*/  ISETP.GT.U32.AND P5, PT, R24, R6, PT ;  /* 0x000000061800720c */ /* 0x000fe20003fa4070 */
[----:B------:R-:W-:Y:S01]  /*d260*/  IMAD.MOV R13, RZ, RZ, -R13 ;  /* 0x000000ffff0d7224 */ /* 0x000fe200078e0a0d */
[----:B------:R-:W-:Y:S01]  /*d270*/  IABS R10, R0 ;  /* 0x00000000000a7213 */ /* 0x000fe20000000000 */
[----:B------:R0:W-:Y:S01]  /*d280*/  STL [R1+0x42c], R12 ;  /* 0x00042c0c01007387 */ /* 0x0001e20000100800 */
[----:B------:R-:W-:Y:S01]  /*d290*/  @!P2 IMAD.MOV R7, RZ, RZ, -R7 ;  /* 0x000000ffff07a224 */ /* 0x000fe200078e0a07 */
[----:B------:R-:W-:Y:S01]  /*d2a0*/  ISETP.GE.AND P3, PT, R28, RZ, PT ;  /* 0x000000ff1c00720c */ /* 0x000fe20003f66270 */
[----:B------:R-:W-:Y:S01]  /*d2b0*/  @!P4 IMAD.IADD R5, R5, 0x1, -R24 ;  /* 0x000000010505c824 */ /* 0x000fe200078e0a18 */
[----:B------:R-:W-:Y:S01]  /*d2c0*/  ISETP.GE.AND P4, PT, R3, RZ, PT ;  /* 0x000000ff0300720c */ /* 0x000fe20003f86270 */
[----:B------:R-:W-:Y:S01]  /*d2d0*/  IMAD R4, R24, R13, R11 ;  /* 0x0000000d18047224 */ /* 0x000fe200078e020b */
[----:B------:R-:W-:-:S02]  /*d2e0*/  IADD3 R11, R29, 0x108, RZ ;  /* 0x000001081d0b7810 */ /* 0x000fc40007ffe0ff */
[----:B------:R-:W-:Y:S01]  /*d2f0*/  ISETP.GT.U32.AND P2, PT, R24, R5, PT ;  /* 0x000000051800720c */ /* 0x000fe20003f44070 */
[----:B0-----:R-:W-:Y:S01]  /*d300*/  IMAD.MOV.U32 R12, RZ, RZ, R9 ;  /* 0x000000ffff0c7224 */ /* 0x001fe200078e0009 */
[----:B------:R-:W-:Y:S01]  /*d310*/  IABS R14, R11 ;  /* 0x0000000b000e7213 */ /* 0x000fe20000000000 */
[----:B------:R-:W-:-:S04]  /*d320*/  IMAD.HI.U32 R9, R2, R10, RZ ;  /* 0x0000000a02097227 */ /* 0x000fc800078e00ff */
[----:B------:R-:W-:Y:S02]  /*d330*/  @!P5 IMAD.IADD R6, R6, 0x1, -R24 ;  /* 0x000000010606d824 */ /* 0x000fe400078e0a18 */
[----:B------:R-:W-:Y:S01]  /*d340*/  @!P6 IMAD.MOV R12, RZ, RZ, -R12 ;  /* 0x000000ffff0ce224 */ /* 0x000fe200078e0a0c */
[C---:B------:R-:W-:Y:S01]  /*d350*/  ISETP.GT.U32.AND P6, PT, R24.reuse, R4, PT ;  /* 0x000000041800720c */ /* 0x040fe20003fc4070 */
[----:B------:R-:W-:Y:S01]  /*d360*/  IMAD.MOV R9, RZ, RZ, -R9 ;  /* 0x000000ffff097224 */ /* 0x000fe200078e0a09 */
[C---:B------:R-:W-:Y:S01]  /*d370*/  ISETP.GT.U32.AND P5, PT, R24.reuse, R6, PT ;  /* 0x000000061800720c */ /* 0x040fe20003fa4070 */
[----:B------:R-:W-:Y:S01]  /*d380*/  @!P2 IMAD.IADD R5, R5, 0x1, -R24 ;  /* 0x000000010505a824 */ /* 0x000fe200078e0a18 */
[----:B------:R0:W-:Y:S01]  /*d390*/  STL [R1+0x430], R12 ;  /* 0x0004300c01007387 */ /* 0x0001e20000100800 */
[C---:B------:R-:W-:Y:S01]  /*d3a0*/  IMAD R3, R24.reuse, R9, R10 ;  /* 0x0000000918037224 */ /* 0x040fe200078e020a */
[----:B------:R-:W-:Y:S02]  /*d3b0*/  IADD3 R9, R29, 0x10c, RZ ;  /* 0x0000010c1d097810 */ /* 0x000fe40007ffe0ff */
[----:B------:R1:W-:Y:S02]  /*d3c0*/  STL [R1+0x440], R7 ;  /* 0x0004400701007387 */ /* 0x0003e40000100800 */
[----:B------:R-:W-:-:S03]  /*d3d0*/  ISETP.GT.U32.AND P2, PT, R24, R3, PT ;  /* 0x000000031800720c */ /* 0x000fc60003f44070 */
[--C-:B------:R-:W-:Y:S01]  /*d3e0*/  @!P6 IMAD.IADD R4, R4, 0x1, -R24.reuse ;  /* 0x000000010404e824 */ /* 0x100fe200078e0a18 */
[C---:B0-----:R-:W-:Y:S01]  /*d3f0*/  IADD3 R12, R29.reuse, 0x10d, RZ ;  /* 0x0000010d1d0c7810 */ /* 0x041fe20007ffe0ff */
[----:B------:R-:W-:Y:S01]  /*d400*/  @!P5 IMAD.IADD R6, R6, 0x1, -R24 ;  /* 0x000000010606d824 */ /* 0x000fe200078e0a18 */
[----:B------:R-:W-:Y:S01]  /*d410*/  ISETP.GE.AND P5, PT, R0, RZ, PT ;  /* 0x000000ff0000720c */ /* 0x000fe20003fa6270 */
[----:B-1----:R-:W-:Y:S01]  /*d420*/  IMAD.MOV.U32 R7, RZ, RZ, R8 ;  /* 0x000000ffff077224 */ /* 0x002fe200078e0008 */
[----:B------:R-:W-:Y:S01]  /*d430*/  ISETP.GT.U32.AND P6, PT, R24, R4, PT ;  /* 0x000000041800720c */ /* 0x000fe20003fc4070 */
[----:B------:R-:W-:Y:S01]  /*d440*/  @!P0 IMAD.MOV R6, RZ, RZ, -R6 ;  /* 0x000000ffff068224 */ /* 0x000fe200078e0a06 */
[----:B------:R-:W-:Y:S01]  /*d450*/  IADD3 R0, R29, 0x10b, RZ ;  /* 0x0000010b1d007810 */ /* 0x000fe20007ffe0ff */
[----:B------:R-:W-:Y:S01]  /*d460*/  @!P3 IMAD.MOV R7, RZ, RZ, -R7 ;  /* 0x000000ffff07b224 */ /* 0x000fe200078e0a07 */
[----:B------:R-:W-:Y:S01]  /*d470*/  ISETP.GE.AND P3, PT, R12, RZ, PT ;  /* 0x000000ff0c00720c */ /* 0x000fe20003f66270 */
[----:B------:R-:W-:Y:S01]  /*d480*/  @!P2 IMAD.IADD R3, R3, 0x1, -R24 ;  /* 0x000000010303a824 */ /* 0x000fe200078e0a18 */
[----:B------:R-:W-:-:S02]  /*d490*/  IABS R12, R12 ;  /* 0x0000000c000c7213 */ /* 0x000fc40000000000 */
[----:B------:R0:W-:Y:S01]  /*d4a0*/  STL [R1+0x428], R7 ;  /* 0x0004280701007387 */ /* 0x0001e20000100800 */
[----:B------:R-:W-:Y:S02]  /*d4b0*/  ISETP.GE.AND P0, PT, R9, RZ, PT ;  /* 0x000000ff0900720c */ /* 0x000fe40003f06270 */
[----:B------:R-:W-:Y:S01]  /*d4c0*/  ISETP.GT.U32.AND P2, PT, R24, R3, PT ;  /* 0x000000031800720c */ /* 0x000fe20003f44070 */
[----:B------:R1:W-:Y:S01]  /*d4d0*/  STL [R1+0x434], R6 ;  /* 0x0004340601007387 */ /* 0x0003e20000100800 */
[----:B------:R-:W-:Y:S01]  /*d4e0*/  @!P6 IMAD.IADD R4, R4, 0x1, -R24 ;  /* 0x000000010404e824 */ /* 0x000fe200078e0a18 */
[----:B------:R-:W-:Y:S02]  /*d4f0*/  IABS R9, R9 ;  /* 0x0000000900097213 */ /* 0x000fe40000000000 */
[----:B------:R-:W-:Y:S01]  /*d500*/  IADD3 R8, R29, 0x10a, RZ ;  /* 0x0000010a1d087810 */ /* 0x000fe20007ffe0ff */
[----:B------:R-:W-:Y:S02]  /*d510*/  IMAD.MOV.U32 R10, RZ, RZ, R4 ;  /* 0x000000ffff0a7224 */ /* 0x000fe400078e0004 */
[----:B0-----:R-:W-:Y:S01]  /*d520*/  IMAD.MOV.U32 R7, RZ, RZ, R5 ;  /* 0x000000ffff077224 */ /* 0x001fe200078e0005 */
[----:B------:R-:W-:Y:S01]  /*d530*/  ISETP.GE.AND P6, PT, R8, RZ, PT ;  /* 0x000000ff0800720c */ /* 0x000fe20003fc6270 */
[----:B------:R-:W-:Y:S01]  /*d540*/  @!P4 IMAD.MOV R10, RZ, RZ, -R10 ;  /* 0x000000ffff0ac224 */ /* 0x000fe200078e0a0a */
[----:B------:R-:W-:Y:S01]  /*d550*/  IABS R8, R8 ;  /* 0x0000000800087213 */ /* 0x000fe20000000000 */
[----:B------:R-:W-:Y:S01]  /*d560*/  @!P1 IMAD.MOV R7, RZ, RZ, -R7 ;  /* 0x000000ffff079224 */ /* 0x000fe200078e0a07 */
[----:B------:R-:W-:Y:S01]  /*d570*/  ISETP.GE.AND P1, PT, R0, RZ, PT ;  /* 0x000000ff0000720c */ /* 0x000fe20003f26270 */
[----:B------:R-:W-:Y:S01]  /*d580*/  @!P2 IMAD.IADD R3, R3, 0x1, -R24 ;  /* 0x000000010303a824 */ /* 0x000fe200078e0a18 */
[----:B------:R-:W-:Y:S01]  /*d590*/  IABS R0, R0 ;  /* 0x0000000000007213 */ /* 0x000fe20000000000 */
[C---:B-1----:R-:W-:Y:S01]  /*d5a0*/  IMAD.HI.U32 R6, R2.reuse, R9, RZ ;  /* 0x0000000902067227 */ /* 0x042fe200078e00ff */
[----:B------:R0:W-:Y:S03]  /*d5b0*/  STL [R1+0x444], R7 ;  /* 0x0004440701007387 */ /* 0x0001e60000100800 */
[----:B------:R-:W-:Y:S01]  /*d5c0*/  IMAD.HI.U32 R5, R2, R0, RZ ;  /* 0x0000000002057227 */ /* 0x000fe200078e00ff */
[----:B------:R1:W-:Y:S03]  /*d5d0*/  STL [R1+0x438], R10 ;  /* 0x0004380a01007387 */ /* 0x0003e60000100800 */
[----:B------:R-:W-:-:S02]  /*d5e0*/  IMAD.MOV R5, RZ, RZ, -R5 ;  /* 0x000000ffff057224 */ /* 0x000fc400078e0a05 */
[----:B------:R-:W-:Y:S02]  /*d5f0*/  IMAD.MOV R6, RZ, RZ, -R6 ;  /* 0x000000ffff067224 */ /* 0x000fe400078e0a06 */
[----:B0-----:R-:W-:-:S04]  /*d600*/  IMAD.HI.U32 R7, R2, R12, RZ ;  /* 0x0000000c02077227 */ /* 0x001fc800078e00ff */
[----:B------:R-:W-:Y:S02]  /*d610*/  IMAD.MOV R7, RZ, RZ, -R7 ;  /* 0x000000ffff077224 */ /* 0x000fe400078e0a07 */
[C---:B------:R-:W-:Y:S01]  /*d620*/  IMAD R0, R24.reuse, R5, R0 ;  /* 0x0000000518007224 */ /* 0x040fe200078e0200 */
[----:B------:R-:W-:Y:S01]  /*d630*/  IADD3 R5, R29, 0x106, RZ ;  /* 0x000001061d057810 */ /* 0x000fe20007ffe0ff */
[C---:B------:R-:W-:Y:S02]  /*d640*/  IMAD R12, R24.reuse, R7, R12 ;  /* 0x00000007180c7224 */ /* 0x040fe400078e020c */
[----:B------:R-:W-:Y:S01]  /*d650*/  IMAD.MOV.U32 R7, RZ, RZ, R3 ;  /* 0x000000ffff077224 */ /* 0x000fe200078e0003 */
[----:B------:R-:W-:Y:S01]  /*d660*/  IABS R3, R16 ;  /* 0x0000001000037213 */ /* 0x000fe20000000000 */
[C---:B------:R-:W-:Y:S01]  /*d670*/  IMAD R9, R24.reuse, R6, R9 ;  /* 0x0000000618097224 */ /* 0x040fe200078e0209 */
[C---:B------:R-:W-:Y:S01]  /*d680*/  ISETP.GT.U32.AND P4, PT, R24.reuse, R12, PT ;  /* 0x0000000c1800720c */ /* 0x040fe20003f84070 */
[----:B------:R-:W-:Y:S01]  /*d690*/  @!P5 IMAD.MOV R7, RZ, RZ, -R7 ;  /* 0x000000ffff07d224 */ /* 0x000fe200078e0a07 */
[----:B------:R-:W-:Y:S01]  /*d6a0*/  ISETP.GT.U32.AND P5, PT, R24, R0, PT ;  /* 0x000000001800720c */ /* 0x000fe20003fa4070 */
[----:B------:R-:W-:Y:S01]  /*d6b0*/  IMAD.HI.U32 R4, R2, R8, RZ ;  /* 0x0000000802047227 */ /* 0x000fe200078e00ff */
[----:B------:R-:W-:-:S02]  /*d6c0*/  ISETP.GT.U32.AND P2, PT, R24, R9, PT ;  /* 0x000000091800720c */ /* 0x000fc40003f44070 */
[----:B------:R0:W-:Y:S01]  /*d6d0*/  STL [R1+0x43c], R7 ;  /* 0x00043c0701007387 */ /* 0x0001e20000100800 */
[----:B------:R-:W-:Y:S01]  /*d6e0*/  IMAD.MOV R4, RZ, RZ, -R4 ;  /* 0x000000ffff047224 */ /* 0x000fe200078e0a04 */
[----:B------:R-:W-:Y:S01]  /*d6f0*/  IABS R13, R5 ;  /* 0x00000005000d7213 */ /* 0x000fe20000000000 */
[----:B-1----:R-:W-:-:S04]  /*d700*/  IMAD.HI.U32 R10, R2, R3, RZ ;  /* 0x00000003020a7227 */ /* 0x002fc800078e00ff */
[--C-:B------:R-:W-:Y:S02]  /*d710*/  @!P4 IMAD.IADD R12, R12, 0x1, -R24.reuse ;  /* 0x000000010c0cc824 */ /* 0x100fe400078e0a18 */
[----:B------:R-:W-:Y:S01]  /*d720*/  @!P5 IMAD.IADD R0, R0, 0x1, -R24 ;  /* 0x000000010000d824 */ /* 0x000fe200078e0a18 */
[----:B0-----:R-:W-:Y:S01]  /*d730*/  IADD3 R7, R29, 0x107, RZ ;  /* 0x000001071d077810 */ /* 0x001fe20007ffe0ff */
[C---:B------:R-:W-:Y:S01]  /*d740*/  IMAD R8, R24.reuse, R4, R8 ;  /* 0x0000000418087224 */ /* 0x040fe200078e0208 */
[----:B------:R-:W-:Y:S01]  /*d750*/  ISETP.GT.U32.AND P4, PT, R24, R12, PT ;  /* 0x0000000c1800720c */ /* 0x000fe20003f84070 */
[----:B------:R-:W-:Y:S01]  /*d760*/  IMAD.HI.U32 R4, R2, R14, RZ ;  /* 0x0000000e02047227 */ /* 0x000fe200078e00ff */
[----:B------:R-:W-:Y:S02]  /*d770*/  ISETP.GT.U32.AND P5, PT, R24, R0, PT ;  /* 0x000000001800720c */ /* 0x000fe40003fa4070 */
[----:B------:R-:W-:Y:S01]  /*d780*/  IABS R6, R7 ;  /* 0x0000000700067213 */ /* 0x000fe20000000000 */
[----:B------:R-:W-:-:S02]  /*d790*/  @!P2 IMAD.IADD R9, R9, 0x1, -R24 ;  /* 0x000000010909a824 */ /* 0x000fc400078e0a18 */
[----:B------:R-:W-:Y:S02]  /*d7a0*/  IMAD.MOV R4, RZ, RZ, -R4 ;  /* 0x000000ffff047224 */ /* 0x000fe400078e0a04 */
[----:B------:R-:W-:Y:S01]  /*d7b0*/  IMAD.MOV R10, RZ, RZ, -R10 ;  /* 0x000000ffff0a7224 */ /* 0x000fe200078e0a0a */
[C---:B------:R-:W-:Y:S01]  /*d7c0*/  ISETP.GT.U32.AND P2, PT, R24.reuse, R9, PT ;  /* 0x000000091800720c */ /* 0x040fe20003f44070 */
[----:B------:R-:W-:Y:S01]  /*d7d0*/  IMAD R14, R24, R4, R14 ;  /* 0x00000004180e7224 */ /* 0x000fe200078e020e */
[----:B------:R-:W-:Y:S01]  /*d7e0*/  IADD3 R4, R29, 0x105, RZ ;  /* 0x000001051d047810 */ /* 0x000fe20007ffe0ff */
[--C-:B------:R-:W-:Y:S01]  /*d7f0*/  @!P4 IMAD.IADD R12, R12, 0x1, -R24.reuse ;  /* 0x000000010c0cc824 */ /* 0x100fe200078e0a18 */
[----:B------:R-:W-:Y:S01]  /*d800*/  ISETP.GT.U32.AND P4, PT, R24, R8, PT ;  /* 0x000000081800720c */ /* 0x000fe20003f84070 */
[----:B------:R-:W-:Y:S01]  /*d810*/  @!P5 IMAD.IADD R0, R0, 0x1, -R24 ;  /* 0x000000010000d824 */ /* 0x000fe200078e0a18 */
[C---:B------:R-:W-:Y:S01]  /*d820*/  ISETP.GT.U32.AND P5, PT, R24.reuse, R14, PT ;  /* 0x0000000e1800720c */ /* 0x040fe20003fa4070 */
[----:B------:R-:W-:-:S02]  /*d830*/  IMAD R3, R24, R10, R3 ;  /* 0x0000000a18037224 */ /* 0x000fc400078e0203 */
[----:B------:R-:W-:Y:S01]  /*d840*/  IMAD.MOV.U32 R17, RZ, RZ, R12 ;  /* 0x000000ffff117224 */ /* 0x000fe200078e000c */
[----:B------:R-:W-:Y:S01]  /*d850*/  IABS R12, R4 ;  /* 0x00000004000c7213 */ /* 0x000fe20000000000 */
[----:B------:R-:W-:-:S04]  /*d860*/  IMAD.HI.U32 R15, R2, R6, RZ ;  /* 0x00000006020f7227 */ /* 0x000fc800078e00ff */
[--C-:B------:R-:W-:Y:S01]  /*d870*/  @!P2 IMAD.IADD R9, R9, 0x1, -R24.reuse ;  /* 0x000000010909a824 */ /* 0x100fe200078e0a18 */
[----:B------:R-:W-:Y:S01]  /*d880*/  ISETP.GT.U32.AND P2, PT, R24, R3, PT ;  /* 0x000000031800720c */ /* 0x000fe20003f44070 */
[--C-:B------:R-:W-:Y:S01]  /*d890*/  @!P4 IMAD.IADD R8, R8, 0x1, -R24.reuse ;  /* 0x000000010808c824 */ /* 0x100fe200078e0a18 */
[----:B------:R-:W-:Y:S01]  /*d8a0*/  ISETP.GE.AND P4, PT, R16, RZ, PT ;  /* 0x000000ff1000720c */ /* 0x000fe20003f86270 */
[----:B------:R-:W-:Y:S02]  /*d8b0*/  @!P3 IMAD.MOV R17, RZ, RZ, -R17 ;  /* 0x000000ffff11b224 */ /* 0x000fe400078e0a11 */
[----:B------:R-:W-:Y:S01]  /*d8c0*/  @!P5 IMAD.IADD R14, R14, 0x1, -R24 ;  /* 0x000000010e0ed824 */ /* 0x000fe200078e0a18 */
[----:B------:R-:W-:Y:S01]  /*d8d0*/  ISETP.GT.U32.AND P3, PT, R24, R8, PT ;  /* 0x000000081800720c */ /* 0x000fe20003f64070 */
[----:B------:R-:W-:Y:S01]  /*d8e0*/  IMAD.HI.U32 R10, R2, R13, RZ ;  /* 0x0000000d020a7227 */ /* 0x000fe200078e00ff */
[----:B------:R0:W-:Y:S02]  /*d8f0*/  STL [R1+0x424], R17 ;  /* 0x0004241101007387 */ /* 0x0001e40000100800 */
[----:B------:R-:W-:Y:S01]  /*d900*/  ISETP.GT.U32.AND P5, PT, R24, R14, PT ;  /* 0x0000000e1800720c */ /* 0x000fe20003fa4070 */
[----:B------:R-:W-:-:S02]  /*d910*/  IMAD.MOV R15, RZ, RZ, -R15 ;  /* 0x000000ffff0f7224 */ /* 0x000fc400078e0a0f */
[----:B------:R-:W-:Y:S02]  /*d920*/  IMAD.MOV R10, RZ, RZ, -R10 ;  /* 0x000000ffff0a7224 */ /* 0x000fe400078e0a0a */
[----:B------:R-:W-:Y:S02]  /*d930*/  IMAD R6, R24, R15, R6 ;  /* 0x0000000f18067224 */ /* 0x000fe400078e0206 */
[----:B------:R-:W-:Y:S01]  /*d940*/  @!P2 IMAD.IADD R3, R3, 0x1, -R24 ;  /* 0x000000010303a824 */ /* 0x000fe200078e0a18 */
[----:B------:R-:W-:Y:S01]  /*d950*/  ISETP.GE.AND P2, PT, R11, RZ, PT ;  /* 0x000000ff0b00720c */ /* 0x000fe20003f46270 */
[----:B0-----:R-:W-:Y:S01]  /*d960*/  IMAD.MOV.U32 R17, RZ, RZ, R9 ;  /* 0x000000ffff117224 */ /* 0x001fe200078e0009 */
[----:B------:R-:W-:Y:S01]  /*d970*/  IADD3 R11, R29, 0x102, RZ ;  /* 0x000001021d0b7810 */ /* 0x000fe20007ffe0ff */
[----:B------:R-:W-:-:S04]  /*d980*/  IMAD.HI.U32 R9, R2, R12, RZ ;  /* 0x0000000c02097227 */ /* 0x000fc800078e00ff */
[----:B------:R-:W-:Y:S01]  /*d990*/  @!P3 IMAD.IADD R8, R8, 0x1, -R24 ;  /* 0x000000010808b824 */ /* 0x000fe200078e0a18 */
[C---:B------:R-:W-:Y:S01]  /*d9a0*/  ISETP.GT.U32.AND P3, PT, R24.reuse, R6, PT ;  /* 0x000000061800720c */ /* 0x040fe20003f64070 */
[----:B------:R-:W-:Y:S02]  /*d9b0*/  IMAD.MOV R9, RZ, RZ, -R9 ;  /* 0x000000ffff097224 */ /* 0x000fe400078e0a09 */
[C---:B------:R-:W-:Y:S02]  /*d9c0*/  IMAD R13, R24.reuse, R10, R13 ;  /* 0x0000000a180d7224 */ /* 0x040fe400078e020d */
[----:B------:R-:W-:Y:S01]  /*d9d0*/  @!P0 IMAD.MOV R17, RZ, RZ, -R17 ;  /* 0x000000ffff118224 */ /* 0x000fe200078e0a11 */
[C---:B------:R-:W-:Y:S01]  /*d9e0*/  ISETP.GT.U32.AND P0, PT, R24.reuse, R3, PT ;  /* 0x000000031800720c */ /* 0x040fe20003f04070 */
[----:B------:R-:W-:Y:S02]  /*d9f0*/  IMAD.MOV.U32 R10, RZ, RZ, R8 ;  /* 0x000000ffff0a7224 */ /* 0x000fe400078e0008 */
[C---:B------:R-:W-:Y:S01]  /*da00*/  IMAD R12, R24.reuse, R9, R12 ;  /* 0x00000009180c7224 */ /* 0x040fe200078e020c */
[----:B------:R-:W-:Y:S01]  /*da10*/  STL [R1+0x418], R17 ;  /* 0x0004181101007387 */ /* 0x000fe20000100800 */
[----:B------:R-:W-:Y:S01]  /*da20*/  @!P6 IMAD.MOV R10, RZ, RZ, -R10 ;  /* 0x000000ffff0ae224 */ /* 0x000fe200078e0a0a */
[----:B------:R-:W-:Y:S01]  /*da30*/  ISETP.GT.U32.AND P6, PT, R24, R13, PT ;  /* 0x0000000d1800720c */ /* 0x000fe20003fc4070 */
[----:B------:R-:W-:Y:S01]  /*da40*/  @!P5 IMAD.IADD R14, R14, 0x1, -R24 ;  /* 0x000000010e0ed824 */ /* 0x000fe200078e0a18 */
[----:B------:R-:W-:Y:S01]  /*da50*/  ISETP.GT.U32.AND P5, PT, R24, R12, PT ;  /* 0x0000000c1800720c */ /* 0x000fe20003fa4070 */
[----:B------:R-:W-:Y:S01]  /*da60*/  @!P1 IMAD.MOV R0, RZ, RZ, -R0 ;  /* 0x000000ffff009224 */ /* 0x000fe200078e0a00 */
[----:B------:R-:W-:Y:S01]  /*da70*/  ISETP.GE.AND P1, PT, R7, RZ, PT ;  /* 0x000000ff0700720c */ /* 0x000fe20003f26270 */
[--C-:B------:R-:W-:Y:S01]  /*da80*/  @!P3 IMAD.IADD R6, R6, 0x1, -R24.reuse ;  /* 0x000000010606b824 */ /* 0x100fe200078e0a18 */
[----:B------:R-:W-:Y:S01]  /*da90*/  IADD3 R7, R29, 0x103, RZ ;  /* 0x000001031d077810 */ /* 0x000fe20007ffe0ff */
[----:B------:R-:W-:Y:S01]  /*daa0*/  @!P0 IMAD.IADD R3, R3, 0x1, -R24 ;  /* 0x0000000103038824 */ /* 0x000fe200078e0a18 */
[----:B------:R0:W-:Y:S01]  /*dab0*/  STL [R1+0x414], R0 ;  /* 0x0004140001007387 */ /* 0x0001e20000100800 */
[----:B------:R-:W-:Y:S01]  /*dac0*/  ISETP.GE.AND P3, PT, R4, RZ, PT ;  /* 0x000000ff0400720c */ /* 0x000fe20003f66270 */
[----:B------:R-:W-:Y:S01]  /*dad0*/  @!P2 IMAD.MOV R14, RZ, RZ, -R14 ;  /* 0x000000ffff0ea224 */ /* 0x000fe200078e0a0e */
[----:B------:R-:W-:Y:S01]  /*dae0*/  IABS R4, R7 ;  /* 0x0000000700047213 */ /* 0x000fe20000000000 */
[----:B------:R-:W-:Y:S01]  /*daf0*/  IMAD.MOV.U32 R9, RZ, RZ, R3 ;  /* 0x000000ffff097224 */ /* 0x000fe200078e0003 */
[----:B------:R-:W-:Y:S01]  /*db00*/  ISETP.GE.AND P0, PT, R5, RZ, PT ;  /* 0x000000ff0500720c */ /* 0x000fe20003f06270 */
[--C-:B------:R-:W-:Y:S01]  /*db10*/  @!P6 IMAD.IADD R13, R13, 0x1, -R24.reuse ;  /* 0x000000010d0de824 */ /* 0x100fe200078e0a18 */
[----:B------:R-:W-:Y:S01]  /*db20*/  ISETP.GT.U32.AND P6, PT, R24, R6, PT ;  /* 0x000000061800720c */ /* 0x000fe20003fc4070 */
[----:B------:R-:W-:Y:S01]  /*db30*/  @!P5 IMAD.IADD R12, R12, 0x1, -R24 ;  /* 0x000000010c0cd824 */ /* 0x000fe200078e0a18 */
[----:B------:R1:W-:Y:S01]  /*db40*/  STL [R1+0x410], R10 ;  /* 0x0004100a01007387 */ /* 0x0003e20000100800 */
[----:B0-----:R-:W-:Y:S01]  /*db50*/  IADD3 R0, R29, 0x104, RZ ;  /* 0x000001041d007810 */ /* 0x001fe20007ffe0ff */
[----:B------:R-:W-:Y:S01]  /*db60*/  IMAD.MOV.U32 R3, RZ, RZ, R4 ;  /* 0x000000ffff037224 */ /* 0x000fe200078e0004 */
[----:B------:R-:W-:Y:S01]  /*db70*/  ISETP.GT.U32.AND P5, PT, R24, R13, PT ;  /* 0x0000000d1800720c */ /* 0x000fe20003fa4070 */
[----:B------:R-:W-:Y:S01]  /*db80*/  @!P4 IMAD.MOV R9, RZ, RZ, -R9 ;  /* 0x000000ffff09c224 */ /* 0x000fe200078e0a09 */
[----:B------:R-:W-:Y:S01]  /*db90*/  IABS R8, R0 ;  /* 0x0000000000087213 */ /* 0x000fe20000000000 */
[----:B------:R-:W-:Y:S01]  /*dba0*/  IMAD.HI.U32 R4, R2, R3, RZ ;  /* 0x0000000302047227 */ /* 0x000fe200078e00ff */
[----:B------:R-:W-:-:S02]  /*dbb0*/  ISETP.GT.U32.AND P4, PT, R24, R12, PT ;  /* 0x0000000c1800720c */ /* 0x000fc40003f84070 */
[----:B------:R0:W-:Y:S01]  /*dbc0*/  STL [R1+0x3e8], R9 ;  /* 0x0003e80901007387 */ /* 0x0001e20000100800 */
[----:B------:R-:W-:Y:S01]  /*dbd0*/  IMAD.HI.U32 R5, R2, R8, RZ ;  /* 0x0000000802057227 */ /* 0x000fe200078e00ff */
[----:B-1----:R-:W-:Y:S02]  /*dbe0*/  IADD3 R10, R29, 0x101, RZ ;  /* 0x000001011d0a7810 */ /* 0x002fe40007ffe0ff */
[----:B------:R1:W-:Y:S01]  /*dbf0*/  STL [R1+0x3ec], R14 ;  /* 0x0003ec0e01007387 */ /* 0x0003e20000100800 */
[----:B------:R-:W-:Y:S01]  /*dc00*/  IMAD.MOV R5, RZ, RZ, -R5 ;  /* 0x000000ffff057224 */ /* 0x000fe200078e0a05 */
[----:B------:R-:W-:Y:S01]  /*dc10*/  IABS R16, R10 ;  /* 0x0000000a00107213 */ /* 0x000fe20000000000 */
[----:B------:R-:W-:Y:S02]  /*dc20*/  IMAD.MOV R4, RZ, RZ, -R4 ;  /* 0x000000ffff047224 */ /* 0x000fe400078e0a04 */
[----:B------:R-:W-:Y:S01]  /*dc30*/  IMAD R8, R24, R5, R8 ;  /* 0x0000000518087224 */ /* 0x000fe200078e0208 */
[----:B0-----:R-:W-:Y:S01]  /*dc40*/  IABS R9, R11 ;  /* 0x0000000b00097213 */ /* 0x001fe20000000000 */
[----:B------:R-:W-:-:S02]  /*dc50*/  @!P6 IMAD.IADD R6, R6, 0x1, -R24 ;  /* 0x000000010606e824 */ /* 0x000fc400078e0a18 */
[C---:B------:R-:W-:Y:S01]  /*dc60*/  IMAD R3, R24.reuse, R4, R3 ;  /* 0x0000000418037224 */ /* 0x040fe200078e0203 */
[----:B------:R-:W-:Y:S01]  /*dc70*/  ISETP.GT.U32.AND P6, PT, R24, R8, PT ;  /* 0x000000081800720c */ /* 0x000fe20003fc4070 */
        /* <DEDUP_REMOVED lines=11> */
[----:B------:R-:W-:Y:S01]  /*dd30*/  @!P4 IMAD.IADD R3, R3, 0x1, -R24 ;  /* 0x000000010303c824 */ /* 0x000fe200078e0a18 */
[C---:B------:R-:W-:Y:S01]  /*dd40*/  ISETP.GT.U32.AND P4, PT, R24.reuse, R8, PT ;  /* 0x000000081800720c */ /* 0x040fe20003f84070 */
[----:B------:R-:W-:Y:S02]  /*dd50*/  IMAD.MOV R5, RZ, RZ, -R5 ;  /* 0x000000ffff057224 */ /* 0x000fe400078e0a05 */
[C---:B------:R-:W-:Y:S01]  /*dd60*/  IMAD R9, R24.reuse, R4, R9 ;  /* 0x0000000418097224 */ /* 0x040fe200078e0209 */
[----:B------:R-:W-:Y:S01]  /*dd70*/  IABS R4, R0 ;  /* 0x0000000000047213 */ /* 0x000fe20000000000 */
[----:B------:R-:W-:Y:S01]  /*dd80*/  IMAD.MOV.U32 R15, RZ, RZ, R6 ;  /* 0x000000ffff0f7224 */ /* 0x000fe200078e0006 */
[C---:B------:R-:W-:Y:S01]  /*dd90*/  ISETP.GT.U32.AND P2, PT, R24.reuse, R3, PT ;  /* 0x000000031800720c */ /* 0x040fe20003f44070 */
[C---:B------:R-:W-:Y:S01]  /*dda0*/  IMAD R16, R24.reuse, R5, R16 ;  /* 0x0000000518107224 */ /* 0x040fe200078e0210 */
[----:B------:R-:W-:Y:S01]  /*ddb0*/  IABS R5, R7 ;  /* 0x0000000700057213 */ /* 0x000fe20000000000 */
[----:B------:R-:W-:Y:S01]  /*ddc0*/  @!P1 IMAD.MOV R15, RZ, RZ, -R15 ;  /* 0x000000ffff0f9224 */ /* 0x000fe200078e0a0f */
[----:B------:R-:W-:Y:S01]  /*ddd0*/  ISETP.GT.U32.AND P1, PT, R24, R9, PT ;  /* 0x000000091800720c */ /* 0x000fe20003f24070 */
[----:B-1----:R-:W-:-:S02]  /*dde0*/  IMAD.MOV.U32 R14, RZ, RZ, R12 ;  /* 0x000000ffff0e7224 */ /* 0x002fc400078e000c */
[----:B------:R-:W-:Y:S01]  /*ddf0*/  IMAD.HI.U32 R6, R2, R4, RZ ;  /* 0x0000000402067227 */ /* 0x000fe200078e00ff */
[----:B------:R-:W-:Y:S03]  /*de00*/  STL [R1+0x408], R15 ;  /* 0x0004080f01007387 */ /* 0x000fe60000100800 */
[----:B------:R-:W-:Y:S01]  /*de10*/  @!P0 IMAD.MOV R13, RZ, RZ, -R13 ;  /* 0x000000ffff0d8224 */ /* 0x000fe200078e0a0d */
[----:B------:R-:W-:Y:S01]  /*de20*/  ISETP.GT.U32.AND P0, PT, R24, R16, PT ;  /* 0x000000101800720c */ /* 0x000fe20003f04070 */
[----:B------:R-:W-:Y:S01]  /*de30*/  @!P3 IMAD.MOV R14, RZ, RZ, -R14 ;  /* 0x000000ffff0eb224 */ /* 0x000fe200078e0a0e */
[----:B------:R-:W-:Y:S01]  /*de40*/  ISETP.GE.AND P3, PT, R11, RZ, PT ;  /* 0x000000ff0b00720c */ /* 0x000fe20003f66270 */
[----:B------:R-:W-:Y:S01]  /*de50*/  IMAD.HI.U32 R12, R2, R5, RZ ;  /* 0x00000005020c7227 */ /* 0x000fe200078e00ff */
[----:B------:R-:W-:Y:S01]  /*de60*/  STL [R1+0x3f4], R13 ;  /* 0x0003f40d01007387 */ /* 0x000fe20000100800 */
[----:B------:R-:W-:-:S02]  /*de70*/  IADD3 R11, R29, 0xfc, RZ ;  /* 0x000000fc1d0b7810 */ /* 0x000fc40007ffe0ff */
[----:B------:R-:W-:Y:S01]  /*de80*/  @!P4 IMAD.IADD R8, R8, 0x1, -R24 ;  /* 0x000000010808c824 */ /* 0x000fe200078e0a18 */
[----:B------:R0:W-:Y:S01]  /*de90*/  STL [R1+0x404], R14 ;  /* 0x0004040e01007387 */ /* 0x0001e20000100800 */
[----:B------:R-:W-:Y:S01]  /*dea0*/  IMAD.MOV R6, RZ, RZ, -R6 ;  /* 0x000000ffff067224 */ /* 0x000fe200078e0a06 */
[----:B------:R-:W-:Y:S01]  /*deb0*/  ISETP.GE.AND P4, PT, R10, RZ, PT ;  /* 0x000000ff0a00720c */ /* 0x000fe20003f86270 */
[----:B------:R-:W-:Y:S01]  /*dec0*/  IMAD.MOV R12, RZ, RZ, -R12 ;  /* 0x000000ffff0c7224 */ /* 0x000fe200078e0a0c */
[----:B------:R-:W-:Y:S01]  /*ded0*/  IABS R10, R11 ;  /* 0x0000000b000a7213 */ /* 0x000fe20000000000 */
[----:B------:R-:W-:Y:S01]  /*dee0*/  @!P2 IMAD.IADD R3, R3, 0x1, -R24 ;  /* 0x000000010303a824 */ /* 0x000fe200078e0a18 */
[----:B------:R-:W-:Y:S01]  /*def0*/  ISETP.GE.AND P2, PT, R0, RZ, PT ;  /* 0x000000ff0000720c */ /* 0x000fe20003f46270 */
[C---:B------:R-:W-:Y:S01]  /*df00*/  IMAD R4, R24.reuse, R6, R4 ;  /* 0x0000000618047224 */ /* 0x040fe200078e0204 */
[----:B------:R-:W-:Y:S01]  /*df10*/  IADD3 R0, R29, 0xfe, RZ ;  /* 0x000000fe1d007810 */ /* 0x000fe20007ffe0ff */
[----:B------:R-:W-:Y:S01]  /*df20*/  @!P1 IMAD.IADD R9, R9, 0x1, -R24 ;  /* 0x0000000109099824 */ /* 0x000fe200078e0a18 */
[----:B------:R-:W-:Y:S01]  /*df30*/  IADD3 R6, R29, 0xfd, RZ ;  /* 0x000000fd1d067810 */ /* 0x000fe20007ffe0ff */
[----:B0-----:R-:W-:Y:S01]  /*df40*/  IMAD.MOV.U32 R14, RZ, RZ, R8 ;  /* 0x000000ffff0e7224 */ /* 0x001fe200078e0008 */
[----:B------:R-:W-:Y:S01]  /*df50*/  IABS R8, R0 ;  /* 0x0000000000087213 */ /* 0x000fe20000000000 */
[C---:B------:R-:W-:Y:S01]  /*df60*/  IMAD R5, R24.reuse, R12, R5 ;  /* 0x0000000c18057224 */ /* 0x040fe200078e0205 */
[C---:B------:R-:W-:Y:S01]  /*df70*/  ISETP.GT.U32.AND P1, PT, R24.reuse, R9, PT ;  /* 0x000000091800720c */ /* 0x040fe20003f24070 */
[----:B------:R-:W-:Y:S01]  /*df80*/  IMAD.MOV.U32 R13, RZ, RZ, R3 ;  /* 0x000000ffff0d7224 */ /* 0x000fe200078e0003 */
[----:B------:R-:W-:Y:S01]  /*df90*/  IABS R3, R6 ;  /* 0x0000000600037213 */ /* 0x000fe20000000000 */
[----:B------:R-:W-:Y:S01]  /*dfa0*/  @!P5 IMAD.MOV R14, RZ, RZ, -R14 ;  /* 0x000000ffff0ed224 */ /* 0x000fe200078e0a0e */
[----:B------:R-:W-:Y:S01]  /*dfb0*/  ISETP.GT.U32.AND P5, PT, R24, R4, PT ;  /* 0x000000041800720c */ /* 0x000fe20003fa4070 */
[----:B------:R-:W-:-:S02]  /*dfc0*/  @!P0 IMAD.IADD R16, R16, 0x1, -R24 ;  /* 0x0000000110108824 */ /* 0x000fc400078e0a18 */
[----:B------:R-:W-:Y:S01]  /*dfd0*/  @!P6 IMAD.MOV R13, RZ, RZ, -R13 ;  /* 0x000000ffff0de224 */ /* 0x000fe200078e0a0d */
[C---:B------:R-:W-:Y:S01]  /*dfe0*/  ISETP.GT.U32.AND P6, PT, R24.reuse, R5, PT ;  /* 0x000000051800720c */ /* 0x040fe20003fc4070 */
[----:B------:R0:W-:Y:S01]  /*dff0*/  STL [R1+0x3f8], R14 ;  /* 0x0003f80e01007387 */ /* 0x0001e20000100800 */
[----:B------:R-:W-:-:S03]  /*e000*/  ISETP.GT.U32.AND P0, PT, R24, R16, PT ;  /* 0x000000101800720c */ /* 0x000fc60003f04070 */
[--C-:B------:R-:W-:Y:S01]  /*e010*/  @!P1 IMAD.IADD R9, R9, 0x1, -R24.reuse ;  /* 0x0000000109099824 */ /* 0x100fe200078e0a18 */
[----:B------:R-:W-:Y:S01]  /*e020*/  ISETP.GE.AND P1, PT, R7, RZ, PT ;  /* 0x000000ff0700720c */ /* 0x000fe20003f26270 */
[----:B------:R-:W-:Y:S01]  /*e030*/  IMAD.HI.U32 R7, R2, R8, RZ ;  /* 0x0000000802077227 */ /* 0x000fe200078e00ff */
[----:B------:R-:W-:Y:S03]  /*e040*/  STL [R1+0x400], R13 ;  /* 0x0004000d01007387 */ /* 0x000fe60000100800 */
[--C-:B------:R-:W-:Y:S02]  /*e050*/  @!P5 IMAD.IADD R4, R4, 0x1, -R24.reuse ;  /* 0x000000010404d824 */ /* 0x100fe400078e0a18 */
[--C-:B------:R-:W-:Y:S02]  /*e060*/  @!P6 IMAD.IADD R5, R5, 0x1, -R24.reuse ;  /* 0x000000010505e824 */ /* 0x100fe400078e0a18 */
[----:B------:R-:W-:Y:S01]  /*e070*/  @!P0 IMAD.IADD R16, R16, 0x1, -R24 ;  /* 0x0000000110108824 */ /* 0x000fe200078e0a18 */
[----:B------:R-:W-:Y:S01]  /*e080*/  ISETP.GT.U32.AND P5, PT, R24, R4, PT ;  /* 0x000000041800720c */ /* 0x000fe20003fa4070 */
[----:B------:R-:W-:Y:S01]  /*e090*/  IMAD.MOV R7, RZ, RZ, -R7 ;  /* 0x000000ffff077224 */ /* 0x000fe200078e0a07 */
[----:B------:R-:W-:Y:S01]  /*e0a0*/  ISETP.GE.AND P0, PT, R0, RZ, PT ;  /* 0x000000ff0000720c */ /* 0x000fe20003f06270 */
[----:B------:R-:W-:Y:S01]  /*e0b0*/  IMAD.HI.U32 R0, R2, R3, RZ ;  /* 0x0000000302007227 */ /* 0x000fe200078e00ff */
[----:B------:R-:W-:-:S03]  /*e0c0*/  ISETP.GT.U32.AND P6, PT, R24, R5, PT ;  /* 0x000000051800720c */ /* 0x000fc60003fc4070 */
[----:B------:R-:W-:Y:S01]  /*e0d0*/  IMAD.MOV.U32 R12, RZ, RZ, R9 ;  /* 0x000000ffff0c7224 */ /* 0x000fe200078e0009 */
[C---:B------:R-:W-:Y:S01]  /*e0e0*/  IADD3 R9, R29.reuse, 0xfb, RZ ;  /* 0x000000fb1d097810 */ /* 0x040fe20007ffe0ff */
[----:B------:R-:W-:Y:S02]  /*e0f0*/  IMAD.MOV R0, RZ, RZ, -R0 ;  /* 0x000000ffff007224 */ /* 0x000fe400078e0a00 */
[----:B------:R-:W-:Y:S01]  /*e100*/  IMAD R8, R24, R7, R8 ;  /* 0x0000000718087224 */ /* 0x000fe200078e0208 */
[----:B0-----:R-:W-:Y:S01]  /*e110*/  IABS R14, R9 ;  /* 0x00000009000e7213 */ /* 0x001fe20000000000 */
[----:B------:R-:W-:Y:S01]  /*e120*/  @!P3 IMAD.MOV R12, RZ, RZ, -R12 ;  /* 0x000000ffff0cb224 */ /* 0x000fe200078e0a0c */
[----:B------:R-:W-:Y:S01]  /*e130*/  ISETP.GE.AND P3, PT, R6, RZ, PT ;  /* 0x000000ff0600720c */ /* 0x000fe20003f66270 */
[----:B------:R-:W-:Y:S01]  /*e140*/  IMAD R3, R24, R0, R3 ;  /* 0x0000000018037224 */ /* 0x000fe200078e0203 */
[----:B------:R-:W-:Y:S01]  /*e150*/  IADD3 R0, R29, 0xf9, RZ ;  /* 0x000000f91d007810 */ /* 0x000fe20007ffe0ff */
[----:B------:R-:W-:Y:S01]  /*e160*/  @!P5 IMAD.IADD R4, R4, 0x1, -R24 ;  /* 0x000000010404d824 */ /* 0x000fe200078e0a18 */
[----:B------:R-:W-:Y:S01]  /*e170*/  ISETP.GT.U32.AND P5, PT, R24, R8, PT ;  /* 0x000000081800720c */ /* 0x000fe20003fa4070 */
[----:B------:R-:W-:Y:S01]  /*e180*/  IMAD.HI.U32 R6, R2, R10, RZ ;  /* 0x0000000a02067227 */ /* 0x000fe200078e00ff */
[----:B------:R0:W-:Y:S01]  /*e190*/  STL [R1+0x3fc], R12 ;  /* 0x0003fc0c01007387 */ /* 0x0001e20000100800 */
[----:B------:R-:W-:-:S02]  /*e1a0*/  IABS R7, R0 ;  /* 0x0000000000077213 */ /* 0x000fc40000000000 */
[----:B------:R-:W-:Y:S01]  /*e1b0*/  @!P6 IMAD.IADD R5, R5, 0x1, -R24 ;  /* 0x000000010505e824 */ /* 0x000fe200078e0a18 */
[----:B------:R-:W-:Y:S01]  /*e1c0*/  ISETP.GT.U32.AND P6, PT, R24, R3, PT ;  /* 0x000000031800720c */ /* 0x000fe20003fc4070 */
[----:B------:R-:W-:Y:S02]  /*e1d0*/  IMAD.MOV R6, RZ, RZ, -R6 ;  /* 0x000000ffff067224 */ /* 0x000fe400078e0a06 */
[----:B------:R-:W-:Y:S01]  /*e1e0*/  IMAD.HI.U32 R17, R2, R14, RZ ;  /* 0x0000000e02117227 */ /* 0x000fe200078e00ff */
[----:B0-----:R-:W-:-:S03]  /*e1f0*/  IADD3 R12, R29, 0xfa, RZ ;  /* 0x000000fa1d0c7810 */ /* 0x001fc60007ffe0ff */
[----:B------:R-:W-:Y:S01]  /*e200*/  IMAD R10, R24, R6, R10 ;  /* 0x00000006180a7224 */ /* 0x000fe200078e020a */
[----:B------:R-:W-:Y:S01]  /*e210*/  IADD3 R6, R29, 0xf8, RZ ;  /* 0x000000f81d067810 */ /* 0x000fe20007ffe0ff */
[--C-:B------:R-:W-:Y:S01]  /*e220*/  @!P5 IMAD.IADD R8, R8, 0x1, -R24.reuse ;  /* 0x000000010808d824 */ /* 0x100fe200078e0a18 */
[----:B------:R-:W-:Y:S01]  /*e230*/  IABS R13, R12 ;  /* 0x0000000c000d7213 */ /* 0x000fe20000000000 */
[----:B------:R-:W-:Y:S01]  /*e240*/  IMAD.MOV R17, RZ, RZ, -R17 ;  /* 0x000000ffff117224 */ /* 0x000fe200078e0a11 */
[C---:B------:R-:W-:Y:S01]  /*e250*/  ISETP.GT.U32.AND P5, PT, R24.reuse, R10, PT ;  /* 0x0000000a1800720c */ /* 0x040fe20003fa4070 */
[----:B------:R-:W-:Y:S01]  /*e260*/  @!P6 IMAD.IADD R3, R3, 0x1, -R24 ;  /* 0x000000010303e824 */ /* 0x000fe200078e0a18 */
[----:B------:R-:W-:Y:S01]  /*e270*/  ISETP.GT.U32.AND P6, PT, R24, R8, PT ;  /* 0x000000081800720c */ /* 0x000fe20003fc4070 */
[----:B------:R-:W-:-:S04]  /*e280*/  IMAD.HI.U32 R15, R2, R13, RZ ;  /* 0x0000000d020f7227 */ /* 0x000fc800078e00ff */
[----:B------:R-:W-:Y:S01]  /*e290*/  @!P4 IMAD.MOV R16, RZ, RZ, -R16 ;  /* 0x000000ffff10c224 */ /* 0x000fe200078e0a10 */
[----:B------:R-:W-:Y:S01]  /*e2a0*/  ISETP.GE.AND P4, PT, R11, RZ, PT ;  /* 0x000000ff0b00720c */ /* 0x000fe20003f86270 */
[----:B------:R-:W-:Y:S01]  /*e2b0*/  IMAD R11, R24, R17, R14 ;  /* 0x00000011180b7224 */ /* 0x000fe200078e020e */
[----:B------:R-:W-:Y:S01]  /*e2c0*/  IABS R14, R6 ;  /* 0x00000006000e7213 */ /* 0x000fe20000000000 */
[----:B------:R-:W-:Y:S01]  /*e2d0*/  IMAD.MOV R15, RZ, RZ, -R15 ;  /* 0x000000ffff0f7224 */ /* 0x000fe200078e0a0f */
[----:B------:R0:W-:Y:S01]  /*e2e0*/  STL [R1+0x3f0], R16 ;  /* 0x0003f01001007387 */ /* 0x0001e20000100800 */
[--C-:B------:R-:W-:Y:S01]  /*e2f0*/  @!P5 IMAD.IADD R10, R10, 0x1, -R24.reuse ;  /* 0x000000010a0ad824 */ /* 0x100fe200078e0a18 */
[----:B------:R-:W-:Y:S01]  /*e300*/  ISETP.GT.U32.AND P5, PT, R24, R3, PT ;  /* 0x000000031800720c */ /* 0x000fe20003fa4070 */
[----:B------:R-:W-:Y:S01]  /*e310*/  @!P6 IMAD.IADD R8, R8, 0x1, -R24 ;  /* 0x000000010808e824 */ /* 0x000fe200078e0a18 */
[----:B------:R-:W-:Y:S01]  /*e320*/  ISETP.GT.U32.AND P6, PT, R24, R11, PT ;  /* 0x0000000b1800720c */ /* 0x000fe20003fc4070 */
[----:B------:R-:W-:-:S04]  /*e330*/  IMAD.MOV.U32 R18, RZ, RZ, R4 ;  /* 0x000000ffff127224 */ /* 0x000fc800078e0004 */
[----:B------:R-:W-:Y:S01]  /*e340*/  @!P2 IMAD.MOV R18, RZ, RZ, -R18 ;  /* 0x000000ffff12a224 */ /* 0x000fe200078e0a12 */
[C---:B------:R-:W-:Y:S01]  /*e350*/  ISETP.GT.U32.AND P2, PT, R24.reuse, R10, PT ;  /* 0x0000000a1800720c */ /* 0x040fe20003f44070 */
[----:B0-----:R-:W-:Y:S02]  /*e360*/  IMAD.MOV.U32 R16, RZ, RZ, R7 ;  /* 0x000000ffff107224 */ /* 0x001fe400078e0007 */
[----:B------:R-:W-:Y:S01]  /*e370*/  IMAD R7, R24, R15, R13 ;  /* 0x0000000f18077224 */ /* 0x000fe200078e020d */
[----:B------:R-:W-:Y:S01]  /*e380*/  STL [R1+0x3e4], R18 ;  /* 0x0003e41201007387 */ /* 0x000fe20000100800 */
[----:B------:R-:W-:Y:S02]  /*e390*/  IMAD.MOV.U32 R15, RZ, RZ, R5 ;  /* 0x000000ffff0f7224 */ /* 0x000fe400078e0005 */
[----:B------:R-:W-:Y:S01]  /*e3a0*/  IMAD.MOV.U32 R13, RZ, RZ, R8 ;  /* 0x000000ffff0d7224 */ /* 0x000fe200078e0008 */
[----:B------:R-:W-:Y:S01]  /*e3b0*/  IADD3 R8, R29, 0xf7, RZ ;  /* 0x000000f71d087810 */ /* 0x000fe20007ffe0ff */
[----:B------:R-:W-:-:S04]  /*e3c0*/  IMAD.HI.U32 R4, R2, R16, RZ ;  /* 0x0000001002047227 */ /* 0x000fc800078e00ff */
[----:B------:R-:W-:Y:S01]  /*e3d0*/  @!P1 IMAD.MOV R15, RZ, RZ, -R15 ;  /* 0x000000ffff0f9224 */ /* 0x000fe200078e0a0f */
[----:B------:R-:W-:Y:S01]  /*e3e0*/  ISETP.GE.AND P1, PT, R9, RZ, PT ;  /* 0x000000ff0900720c */ /* 0x000fe20003f26270 */
[----:B------:R-:W-:Y:S01]  /*e3f0*/  @!P0 IMAD.MOV R13, RZ, RZ, -R13 ;  /* 0x000000ffff0d8224 */ /* 0x000fe200078e0a0d */
[----:B------:R-:W-:Y:S01]  /*e400*/  ISETP.GT.U32.AND P0, PT, R24, R7, PT ;  /* 0x000000071800720c */ /* 0x000fe20003f04070 */
[----:B------:R-:W-:Y:S01]  /*e410*/  IMAD.MOV R4, RZ, RZ, -R4 ;  /* 0x000000ffff047224 */ /* 0x000fe200078e0a04 */
[----:B------:R0:W-:Y:S01]  /*e420*/  STL [R1+0x3e0], R15 ;  /* 0x0003e00f01007387 */ /* 0x0001e20000100800 */
[--C-:B------:R-:W-:Y:S01]  /*e430*/  @!P5 IMAD.IADD R3, R3, 0x1, -R24.reuse ;  /* 0x000000010303d824 */ /* 0x100fe200078e0a18 */
[----:B------:R-:W-:Y:S01]  /*e440*/  IADD3 R9, R29, 0xf5, RZ ;  /* 0x000000f51d097810 */ /* 0x000fe20007ffe0ff */
[----:B------:R-:W-:Y:S01]  /*e450*/  @!P6 IMAD.IADD R11, R11, 0x1, -R24 ;  /* 0x000000010b0be824 */ /* 0x000fe200078e0a18 */
[----:B------:R1:W-:Y:S01]  /*e460*/  STL [R1+0x3dc], R13 ;  /* 0x0003dc0d01007387 */ /* 0x0003e20000100800 */
[----:B------:R-:W-:Y:S01]  /*e470*/  IMAD.HI.U32 R5, R2, R14, RZ ;  /* 0x0000000e02057227 */ /* 0x000fe200078e00ff */
[----:B------:R-:W-:-:S02]  /*e480*/  ISETP.GE.AND P5, PT, R12, RZ, PT ;  /* 0x000000ff0c00720c */ /* 0x000fc40003fa6270 */
[----:B------:R-:W-:Y:S01]  /*e490*/  IADD3 R12, R29, 0xf6, RZ ;  /* 0x000000f61d0c7810 */ /* 0x000fe20007ffe0ff */
[----:B------:R-:W-:Y:S02]  /*e4a0*/  IMAD.MOV R5, RZ, RZ, -R5 ;  /* 0x000000ffff057224 */ /* 0x000fe400078e0a05 */
[----:B0-----:R-:W-:Y:S02]  /*e4b0*/  IMAD.MOV.U32 R15, RZ, RZ, R3 ;  /* 0x000000ffff0f7224 */ /* 0x001fe400078e0003 */
[----:B------:R-:W-:Y:S02]  /*e4c0*/  @!P0 IMAD.IADD R7, R7, 0x1, -R24 ;  /* 0x0000000107078824 */ /* 0x000fe400078e0a18 */
[C---:B-1----:R-:W-:Y:S01]  /*e4d0*/  IMAD R13, R24.reuse, R4, R16 ;  /* 0x00000004180d7224 */ /* 0x042fe200078e0210 */
[----:B------:R-:W-:Y:S01]  /*e4e0*/  IABS R4, R9 ;  /* 0x0000000900047213 */ /* 0x000fe20000000000 */
[----:B------:R-:W-:Y:S01]  /*e4f0*/  @!P3 IMAD.MOV R15, RZ, RZ, -R15 ;  /* 0x000000ffff0fb224 */ /* 0x000fe200078e0a0f */
[----:B------:R-:W-:Y:S01]  /*e500*/  ISETP.GT.U32.AND P3, PT, R24, R11, PT ;  /* 0x0000000b1800720c */ /* 0x000fe20003f64070 */
[----:B------:R-:W-:Y:S01]  /*e510*/  @!P2 IMAD.IADD R10, R10, 0x1, -R24 ;  /* 0x000000010a0aa824 */ /* 0x000fe200078e0a18 */
[----:B------:R-:W-:Y:S01]  /*e520*/  ISETP.GT.U32.AND P6, PT, R24, R13, PT ;  /* 0x0000000d1800720c */ /* 0x000fe20003fc4070 */
[----:B------:R-:W-:Y:S01]  /*e530*/  IMAD.HI.U32 R17, R2, R4, RZ ;  /* 0x0000000402117227 */ /* 0x000fe200078e00ff */
[----:B------:R-:W-:Y:S01]  /*e540*/  ISETP.GE.AND P2, PT, R0, RZ, PT ;  /* 0x000000ff0000720c */ /* 0x000fe20003f46270 */
[----:B------:R0:W-:Y:S01]  /*e550*/  STL [R1+0x3d8], R15 ;  /* 0x0003d80f01007387 */ /* 0x0001e20000100800 */
[C---:B------:R-:W-:Y:S01]  /*e560*/  ISETP.GT.U32.AND P0, PT, R24.reuse, R7, PT ;  /* 0x000000071800720c */ /* 0x040fe20003f04070 */
[----:B------:R-:W-:Y:S01]  /*e570*/  IMAD R0, R24, R5, R14 ;  /* 0x0000000518007224 */ /* 0x000fe200078e020e */
[----:B------:R-:W-:Y:S01]  /*e580*/  IABS R14, R8 ;  /* 0x00000008000e7213 */ /* 0x000fe20000000000 */
[----:B------:R-:W-:Y:S01]  /*e590*/  IMAD.MOV R17, RZ, RZ, -R17 ;  /* 0x000000ffff117224 */ /* 0x000fe200078e0a11 */
[----:B------:R-:W-:Y:S01]  /*e5a0*/  IADD3 R5, R29, 0xf4, RZ ;  /* 0x000000f41d057810 */ /* 0x000fe20007ffe0ff */
[----:B------:R-:W-:-:S02]  /*e5b0*/  @!P4 IMAD.MOV R10, RZ, RZ, -R10 ;  /* 0x000000ffff0ac224 */ /* 0x000fc400078e0a0a */
[--C-:B------:R-:W-:Y:S01]  /*e5c0*/  @!P3 IMAD.IADD R11, R11, 0x1, -R24.reuse ;  /* 0x000000010b0bb824 */ /* 0x100fe200078e0a18 */
[----:B------:R-:W-:Y:S01]  /*e5d0*/  ISETP.GT.U32.AND P3, PT, R24, R0, PT ;  /* 0x000000001800720c */ /* 0x000fe20003f64070 */
[----:B------:R-:W-:Y:S01]  /*e5e0*/  @!P6 IMAD.IADD R13, R13, 0x1, -R24 ;  /* 0x000000010d0de824 */ /* 0x000fe200078e0a18 */
[----:B------:R-:W-:Y:S01]  /*e5f0*/  IABS R3, R5 ;  /* 0x0000000500037213 */ /* 0x000fe20000000000 */
[----:B------:R-:W-:Y:S01]  /*e600*/  IMAD.HI.U32 R16, R2, R14, RZ ;  /* 0x0000000e02107227 */ /* 0x000fe200078e00ff */
[----:B0-----:R-:W-:Y:S01]  /*e610*/  IABS R15, R12 ;  /* 0x0000000c000f7213 */ /* 0x001fe20000000000 */
[----:B------:R0:W-:Y:S01]  /*e620*/  STL [R1+0x3d4], R10 ;  /* 0x0003d40a01007387 */ /* 0x0001e20000100800 */
[----:B------:R-:W-:Y:S01]  /*e630*/  ISETP.GT.U32.AND P6, PT, R24, R13, PT ;  /* 0x0000000d1800720c */ /* 0x000fe20003fc4070 */
[----:B------:R-:W-:Y:S02]  /*e640*/  IMAD.MOV R16, RZ, RZ, -R16 ;  /* 0x000000ffff107224 */ /* 0x000fe400078e0a10 */
[----:B------:R-:W-:Y:S01]  /*e650*/  @!P0 IMAD.IADD R7, R7, 0x1, -R24 ;  /* 0x0000000107078824 */ /* 0x000fe200078e0a18 */
[----:B------:R-:W-:Y:S01]  /*e660*/  ISETP.GE.AND P0, PT, R6, RZ, PT ;  /* 0x000000ff0600720c */ /* 0x000fe20003f06270 */
[----:B------:R-:W-:-:S02]  /*e670*/  IMAD R6, R24, R16, R14 ;  /* 0x0000001018067224 */ /* 0x000fc400078e020e */
[----:B------:R-:W-:-:S04]  /*e680*/  IMAD.HI.U32 R16, R2, R3, RZ ;  /* 0x0000000302107227 */ /* 0x000fc800078e00ff */
[----:B------:R-:W-:Y:S01]  /*e690*/  @!P3 IMAD.IADD R0, R0, 0x1, -R24 ;  /* 0x000000010000b824 */ /* 0x000fe200078e0a18 */
[----:B------:R-:W-:Y:S01]  /*e6a0*/  ISETP.GE.AND P3, PT, R8, RZ, PT ;  /* 0x000000ff0800720c */ /* 0x000fe20003f66270 */
[----:B------:R-:W-:Y:S01]  /*e6b0*/  IMAD.MOV R16, RZ, RZ, -R16 ;  /* 0x000000ffff107224 */ /* 0x000fe200078e0a10 */
[----:B------:R-:W-:Y:S01]  /*e6c0*/  IADD3 R8, R29, 0xf3, RZ ;  /* 0x000000f31d087810 */ /* 0x000fe20007ffe0ff */
[----:B------:R-:W-:Y:S01]  /*e6d0*/  @!P6 IMAD.IADD R13, R13, 0x1, -R24 ;  /* 0x000000010d0de824 */ /* 0x000fe200078e0a18 */
[C---:B------:R-:W-:Y:S01]  /*e6e0*/  ISETP.GT.U32.AND P6, PT, R24.reuse, R6, PT ;  /* 0x000000061800720c */ /* 0x040fe20003fc4070 */
[----:B------:R-:W-:Y:S01]  /*e6f0*/  IMAD R3, R24, R16, R3 ;  /* 0x0000001018037224 */ /* 0x000fe200078e0203 */
[----:B------:R-:W-:Y:S01]  /*e700*/  IABS R16, R8 ;  /* 0x0000000800107213 */ /* 0x000fe20000000000 */
[----:B------:R-:W-:Y:S01]  /*e710*/  IMAD.HI.U32 R14, R2, R15, RZ ;  /* 0x0000000f020e7227 */ /* 0x000fe200078e00ff */
[----:B------:R-:W-:-:S03]  /*e720*/  ISETP.GT.U32.AND P4, PT, R24, R0, PT ;  /* 0x000000001800720c */ /* 0x000fc60003f84070 */
[----:B------:R-:W-:Y:S02]  /*e730*/  IMAD.MOV.U32 R18, RZ, RZ, R11 ;  /* 0x000000ffff127224 */ /* 0x000fe400078e000b */
[----:B------:R-:W-:Y:S02]  /*e740*/  IMAD.MOV.U32 R11, RZ, RZ, R16 ;  /* 0x000000ffff0b7224 */ /* 0x000fe400078e0010 */
[----:B------:R-:W-:Y:S02]  /*e750*/  IMAD.MOV R14, RZ, RZ, -R14 ;  /* 0x000000ffff0e7224 */ /* 0x000fe400078e0a0e */
[C---:B------:R-:W-:Y:S02]  /*e760*/  IMAD R4, R24.reuse, R17, R4 ;  /* 0x0000001118047224 */ /* 0x040fe400078e0204 */
[----:B------:R-:W-:Y:S02]  /*e770*/  IMAD.MOV.U32 R16, RZ, RZ, R7 ;  /* 0x000000ffff107224 */ /* 0x000fe400078e0007 */
[C---:B------:R-:W-:Y:S01]  /*e780*/  IMAD R14, R24.reuse, R14, R15 ;  /* 0x0000000e180e7224 */ /* 0x040fe200078e020f */
[----:B------:R-:W-:Y:S01]  /*e790*/  IADD3 R15, R29, 0xf2, RZ ;  /* 0x000000f21d0f7810 */ /* 0x000fe20007ffe0ff */
[----:B------:R-:W-:Y:S01]  /*e7a0*/  @!P5 IMAD.MOV R16, RZ, RZ, -R16 ;  /* 0x000000ffff10d224 */ /* 0x000fe200078e0a10 */
[----:B------:R-:W-:Y:S01]  /*e7b0*/  ISETP.GT.U32.AND P5, PT, R24, R4, PT ;  /* 0x000000041800720c */ /* 0x000fe20003fa4070 */
[----:B------:R-:W-:Y:S01]  /*e7c0*/  @!P6 IMAD.IADD R6, R6, 0x1, -R24 ;  /* 0x000000010606e824 */ /* 0x000fe200078e0a18 */
[C---:B------:R-:W-:Y:S01]  /*e7d0*/  ISETP.GT.U32.AND P6, PT, R24.reuse, R14, PT ;  /* 0x0000000e1800720c */ /* 0x040fe20003fc4070 */
[----:B------:R-:W-:Y:S01]  /*e7e0*/  @!P1 IMAD.MOV R18, RZ, RZ, -R18 ;  /* 0x000000ffff129224 */ /* 0x000fe200078e0a12 */
[----:B0-----:R-:W-:Y:S01]  /*e7f0*/  IABS R10, R15 ;  /* 0x0000000f000a7213 */ /* 0x001fe20000000000 */
[----:B------:R-:W-:Y:S01]  /*e800*/  @!P2 IMAD.MOV R13, RZ, RZ, -R13 ;  /* 0x000000ffff0da224 */ /* 0x000fe200078e0a0d */
[----:B------:R-:W-:Y:S01]  /*e810*/  ISETP.GT.U32.AND P1, PT, R24, R6, PT ;  /* 0x000000061800720c */ /* 0x000fe20003f24070 */
[----:B------:R-:W-:Y:S01]  /*e820*/  @!P4 IMAD.IADD R0, R0, 0x1, -R24 ;  /* 0x000000010000c824 */ /* 0x000fe200078e0a18 */
[----:B------:R-:W-:Y:S01]  /*e830*/  STL [R1+0x3d0], R18 ;  /* 0x0003d01201007387 */ /* 0x000fe20000100800 */
[----:B------:R-:W-:Y:S01]  /*e840*/  IMAD.HI.U32 R7, R2, R11, RZ ;  /* 0x0000000b02077227 */ /* 0x000fe200078e00ff */
[----:B------:R-:W-:-:S02]  /*e850*/  ISETP.GT.U32.AND P4, PT, R24, R3, PT ;  /* 0x000000031800720c */ /* 0x000fc40003f84070 */
[----:B------:R-:W-:Y:S01]  /*e860*/  STL [R1+0x3cc], R16 ;  /* 0x0003cc1001007387 */ /* 0x000fe20000100800 */
[--C-:B------:R-:W-:Y:S01]  /*e870*/  @!P5 IMAD.IADD R4, R4, 0x1, -R24.reuse ;  /* 0x000000010404d824 */ /* 0x100fe200078e0a18 */
[----:B------:R-:W-:Y:S01]  /*e880*/  ISETP.GE.AND P2, PT, R12, RZ, PT ;  /* 0x000000ff0c00720c */ /* 0x000fe20003f46270 */
[--C-:B------:R-:W-:Y:S01]  /*e890*/  @!P6 IMAD.IADD R14, R14, 0x1, -R24.reuse ;  /* 0x000000010e0ee824 */ /* 0x100fe200078e0a18 */
[----:B------:R0:W-:Y:S01]  /*e8a0*/  STL [R1+0x3c8], R13 ;  /* 0x0003c80d01007387 */ /* 0x0001e20000100800 */
[----:B------:R-:W-:Y:S01]  /*e8b0*/  ISETP.GE.AND P6, PT, R5, RZ, PT ;  /* 0x000000ff0500720c */ /* 0x000fe20003fc6270 */
[----:B------:R-:W-:Y:S02]  /*e8c0*/  IMAD.MOV R7, RZ, RZ, -R7 ;  /* 0x000000ffff077224 */ /* 0x000fe400078e0a07 */
[----:B------:R-:W-:Y:S01]  /*e8d0*/  @!P1 IMAD.IADD R6, R6, 0x1, -R24 ;  /* 0x0000000106069824 */ /* 0x000fe200078e0a18 */
[----:B------:R-:W-:Y:S01]  /*e8e0*/  ISETP.GE.AND P1, PT, R9, RZ, PT ;  /* 0x000000ff0900720c */ /* 0x000fe20003f26270 */
[----:B------:R-:W-:Y:S01]  /*e8f0*/  IMAD.HI.U32 R5, R2, R10, RZ ;  /* 0x0000000a02057227 */ /* 0x000fe200078e00ff */
[----:B------:R-:W-:-:S03]  /*e900*/  ISETP.GT.U32.AND P5, PT, R24, R14, PT ;  /* 0x0000000e1800720c */ /* 0x000fc60003fa4070 */
[----:B0-----:R-:W-:Y:S02]  /*e910*/  IMAD.MOV.U32 R13, RZ, RZ, R0 ;  /* 0x000000ffff0d7224 */ /* 0x001fe400078e0000 */
[C---:B------:R-:W-:Y:S01]  /*e920*/  IMAD R7, R24.reuse, R7, R11 ;  /* 0x0000000718077224 */ /* 0x040fe200078e020b */
[----:B------:R-:W-:Y:S01]  /*e930*/  IADD3 R11, R29, 0xf1, RZ ;  /* 0x000000f11d0b7810 */ /* 0x000fe20007ffe0ff */
[----:B------:R-:W-:Y:S01]  /*e940*/  @!P0 IMAD.MOV R13, RZ, RZ, -R13 ;  /* 0x000000ffff0d8224 */ /* 0x000fe200078e0a0d */
[C---:B------:R-:W-:Y:S01]  /*e950*/  ISETP.GT.U32.AND P0, PT, R24.reuse, R4, PT ;  /* 0x000000041800720c */ /* 0x040fe20003f04070 */
[----:B------:R-:W-:Y:S02]  /*e960*/  IMAD.MOV R5, RZ, RZ, -R5 ;  /* 0x000000ffff057224 */ /* 0x000fe400078e0a05 */
[----:B------:R-:W-:Y:S01]  /*e970*/  IMAD.MOV.U32 R9, RZ, RZ, R6 ;  /* 0x000000ffff097224 */ /* 0x000fe200078e0006 */
[----:B------:R0:W-:Y:S01]  /*e980*/  STL [R1+0x3c4], R13 ;  /* 0x0003c40d01007387 */ /* 0x0001e20000100800 */
[C---:B------:R-:W-:Y:S01]  /*e990*/  IMAD R0, R24.reuse, R5, R10 ;  /* 0x0000000518007224 */ /* 0x040fe200078e020a */
[----:B------:R-:W-:Y:S01]  /*e9a0*/  IABS R5, R11 ;  /* 0x0000000b00057213 */ /* 0x000fe20000000000 */
[----:B------:R-:W-:Y:S01]  /*e9b0*/  @!P3 IMAD.MOV R9, RZ, RZ, -R9 ;  /* 0x000000ffff09b224 */ /* 0x000fe200078e0a09 */
[----:B------:R-:W-:Y:S01]  /*e9c0*/  ISETP.GT.U32.AND P3, PT, R24, R7, PT ;  /* 0x000000071800720c */ /* 0x000fe20003f64070 */
[--C-:B------:R-:W-:Y:S01]  /*e9d0*/  @!P4 IMAD.IADD R3, R3, 0x1, -R24.reuse ;  /* 0x000000010303c824 */ /* 0x100fe200078e0a18 */
[----:B------:R-:W-:Y:S01]  /*e9e0*/  IADD3 R6, R29, 0xf0, RZ ;  /* 0x000000f01d067810 */ /* 0x000fe20007ffe0ff */
[--C-:B------:R-:W-:Y:S01]  /*e9f0*/  @!P5 IMAD.IADD R14, R14, 0x1, -R24.reuse ;  /* 0x000000010e0ed824 */ /* 0x100fe200078e0a18 */
[----:B------:R1:W-:Y:S01]  /*ea00*/  STL [R1+0x3c0], R9 ;  /* 0x0003c00901007387 */ /* 0x0003e20000100800 */
[----:B------:R-:W-:Y:S01]  /*ea10*/  @!P0 IMAD.IADD R4, R4, 0x1, -R24 ;  /* 0x0000000104048824 */ /* 0x000fe200078e0a18 */
[----:B------:R-:W-:Y:S01]  /*ea20*/  ISETP.GT.U32.AND P0, PT, R24, R0, PT ;  /* 0x000000001800720c */ /* 0x000fe20003f04070 */
[----:B0-----:R-:W-:Y:S01]  /*ea30*/  IMAD.HI.U32 R13, R2, R5, RZ ;  /* 0x00000005020d7227 */ /* 0x001fe200078e00ff */
[----:B------:R-:W-:-:S02]  /*ea40*/  ISETP.GT.U32.AND P4, PT, R24, R3, PT ;  /* 0x000000031800720c */ /* 0x000fc40003f84070 */
[----:B------:R-:W-:Y:S01]  /*ea50*/  IABS R10, R6 ;  /* 0x00000006000a7213 */ /* 0x000fe20000000000 */
[----:B------:R-:W-:Y:S01]  /*ea60*/  IMAD.MOV R13, RZ, RZ, -R13 ;  /* 0x000000ffff0d7224 */ /* 0x000fe200078e0a0d */
[----:B------:R-:W-:Y:S01]  /*ea70*/  ISETP.GE.AND P5, PT, R8, RZ, PT ;  /* 0x000000ff0800720c */ /* 0x000fe20003fa6270 */
[----:B------:R-:W-:Y:S01]  /*ea80*/  @!P3 IMAD.IADD R7, R7, 0x1, -R24 ;  /* 0x000000010707b824 */ /* 0x000fe200078e0a18 */
[----:B-1----:R-:W-:Y:S01]  /*ea90*/  IADD3 R9, R29, 0xef, RZ ;  /* 0x000000ef1d097810 */ /* 0x002fe20007ffe0ff */
[----:B------:R-:W-:Y:S01]  /*eaa0*/  IMAD.MOV.U32 R16, RZ, RZ, R14 ;  /* 0x000000ffff107224 */ /* 0x000fe200078e000e */
[----:B------:R-:W-:Y:S01]  /*eab0*/  ISETP.GE.AND P3, PT, R11, RZ, PT ;  /* 0x000000ff0b00720c */ /* 0x000fe20003f66270 */
[----:B------:R-:W-:Y:S01]  /*eac0*/  IMAD R5, R24, R13, R5 ;  /* 0x0000000d18057224 */ /* 0x000fe200078e0205 */
[----:B------:R-:W-:Y:S01]  /*ead0*/  IABS R8, R9 ;  /* 0x0000000900087213 */ /* 0x000fe20000000000 */
[----:B------:R-:W-:Y:S01]  /*eae0*/  @!P0 IMAD.IADD R0, R0, 0x1, -R24 ;  /* 0x0000000100008824 */ /* 0x000fe200078e0a18 */
[----:B------:R-:W-:Y:S01]  /*eaf0*/  ISETP.GT.U32.AND P0, PT, R24, R7, PT ;  /* 0x000000071800720c */ /* 0x000fe20003f04070 */
[----:B------:R-:W-:-:S02]  /*eb00*/  IMAD.MOV.U32 R14, RZ, RZ, R4 ;  /* 0x000000ffff0e7224 */ /* 0x000fc400078e0004 */
[----:B------:R-:W-:-:S04]  /*eb10*/  IMAD.HI.U32 R12, R2, R10, RZ ;  /* 0x0000000a020c7227 */ /* 0x000fc800078e00ff */
[----:B------:R-:W-:Y:S01]  /*eb20*/  @!P4 IMAD.IADD R3, R3, 0x1, -R24 ;  /* 0x000000010303c824 */ /* 0x000fe200078e0a18 */
[----:B------:R-:W-:Y:S01]  /*eb30*/  ISETP.GE.AND P4, PT, R15, RZ, PT ;  /* 0x000000ff0f00720c */ /* 0x000fe20003f86270 */
[----:B------:R-:W-:Y:S01]  /*eb40*/  @!P1 IMAD.MOV R14, RZ, RZ, -R14 ;  /* 0x000000ffff0e9224 */ /* 0x000fe200078e0a0e */
[C---:B------:R-:W-:Y:S01]  /*eb50*/  ISETP.GT.U32.AND P1, PT, R24.reuse, R5, PT ;  /* 0x000000051800720c */ /* 0x040fe20003f24070 */
[----:B------:R-:W-:Y:S02]  /*eb60*/  IMAD.MOV R11, RZ, RZ, -R12 ;  /* 0x000000ffff0b7224 */ /* 0x000fe400078e0a0c */
[----:B------:R-:W-:Y:S02]  /*eb70*/  IMAD.MOV.U32 R12, RZ, RZ, R3 ;  /* 0x000000ffff0c7224 */ /* 0x000fe400078e0003 */
[----:B------:R-:W-:Y:S01]  /*eb80*/  @!P2 IMAD.MOV R16, RZ, RZ, -R16 ;  /* 0x000000ffff10a224 */ /* 0x000fe200078e0a10 */
[----:B------:R-:W-:Y:S01]  /*eb90*/  ISETP.GT.U32.AND P2, PT, R24, R0, PT ;  /* 0x000000001800720c */ /* 0x000fe20003f44070 */
[----:B------:R-:W-:-:S03]  /*eba0*/  IMAD.HI.U32 R3, R2, R8, RZ ;  /* 0x0000000802037227 */ /* 0x000fc600078e00ff */
[----:B------:R-:W-:Y:S01]  /*ebb0*/  STL [R1+0x3bc], R16 ;  /* 0x0003bc1001007387 */ /* 0x000fe20000100800 */
[----:B------:R-:W-:Y:S01]  /*ebc0*/  @!P6 IMAD.MOV R12, RZ, RZ, -R12 ;  /* 0x000000ffff0ce224 */ /* 0x000fe200078e0a0c */
[----:B------:R-:W-:Y:S01]  /*ebd0*/  ISETP.GE.AND P6, PT, R6, RZ, PT ;  /* 0x000000ff0600720c */ /* 0x000fe20003fc6270 */
[----:B------:R-:W-:Y:S01]  /*ebe0*/  IMAD.MOV R6, RZ, RZ, -R3 ;  /* 0x000000ffff067224 */ /* 0x000fe200078e0a03 */
[----:B------:R-:W-:Y:S01]  /*ebf0*/  STL [R1+0x3a0], R14 ;  /* 0x0003a00e01007387 */ /* 0x000fe20000100800 */
[----:B------:R-:W-:Y:S02]  /*ec00*/  @!P0 IMAD.IADD R7, R7, 0x1, -R24 ;  /* 0x0000000107078824 */ /* 0x000fe400078e0a18 */
[C---:B------:R-:W-:Y:S01]  /*ec10*/  IMAD R6, R24.reuse, R6, R8 ;  /* 0x0000000618067224 */ /* 0x040fe200078e0208 */
[----:B------:R0:W-:Y:S01]  /*ec20*/  STL [R1+0x3a4], R12 ;  /* 0x0003a40c01007387 */ /* 0x0001e20000100800 */
[----:B------:R-:W-:Y:S01]  /*ec30*/  @!P1 IMAD.IADD R5, R5, 0x1, -R24 ;  /* 0x0000000105059824 */ /* 0x000fe200078e0a18 */
[C---:B------:R-:W-:Y:S01]  /*ec40*/  IADD3 R8, R29.reuse, 0xec, RZ ;  /* 0x000000ec1d087810 */ /* 0x040fe20007ffe0ff */
[----:B------:R-:W-:Y:S01]  /*ec50*/  IMAD R4, R24, R11, R10 ;  /* 0x0000000b18047224 */ /* 0x000fe200078e020a */
[----:B------:R-:W-:Y:S01]  /*ec60*/  IADD3 R10, R29, 0xee, RZ ;  /* 0x000000ee1d0a7810 */ /* 0x000fe20007ffe0ff */
[----:B------:R-:W-:Y:S01]  /*ec70*/  @!P2 IMAD.IADD R0, R0, 0x1, -R24 ;  /* 0x000000010000a824 */ /* 0x000fe200078e0a18 */
[----:B------:R-:W-:-:S02]  /*ec80*/  ISETP.GT.U32.AND P1, PT, R24, R5, PT ;  /* 0x000000051800720c */ /* 0x000fc40003f24070 */
[C---:B------:R-:W-:Y:S01]  /*ec90*/  ISETP.GT.U32.AND P0, PT, R24.reuse, R4, PT ;  /* 0x000000041800720c */ /* 0x040fe20003f04070 */
[----:B------:R-:W-:Y:S01]  /*eca0*/  IMAD.MOV.U32 R11, RZ, RZ, R0 ;  /* 0x000000ffff0b7224 */ /* 0x000fe200078e0000 */
[----:B------:R-:W-:Y:S01]  /*ecb0*/  IABS R17, R10 ;  /* 0x0000000a00117213 */ /* 0x000fe20000000000 */
[----:B0-----:R-:W-:Y:S01]  /*ecc0*/  IMAD.MOV.U32 R12, RZ, RZ, R7 ;  /* 0x000000ffff0c7224 */ /* 0x001fe200078e0007 */
[----:B------:R-:W-:Y:S01]  /*ecd0*/  ISETP.GE.AND P2, PT, R9, RZ, PT ;  /* 0x000000ff0900720c */ /* 0x000fe20003f46270 */
[----:B------:R-:W-:Y:S01]  /*ece0*/  @!P4 IMAD.MOV R11, RZ, RZ, -R11 ;  /* 0x000000ffff0bc224 */ /* 0x000fe200078e0a0b */
[----:B------:R-:W-:Y:S01]  /*ecf0*/  IADD3 R9, R29, 0xed, RZ ;  /* 0x000000ed1d097810 */ /* 0x000fe20007ffe0ff */
[----:B------:R-:W-:Y:S01]  /*ed00*/  @!P5 IMAD.MOV R12, RZ, RZ, -R12 ;  /* 0x000000ffff0cd224 */ /* 0x000fe200078e0a0c */
[----:B------:R-:W-:Y:S02]  /*ed10*/  ISETP.GT.U32.AND P5, PT, R24, R6, PT ;  /* 0x000000061800720c */ /* 0x000fe40003fa4070 */
[----:B------:R-:W-:Y:S01]  /*ed20*/  ISETP.GE.AND P4, PT, R10, RZ, PT ;  /* 0x000000ff0a00720c */ /* 0x000fe20003f86270 */
[----:B------:R-:W-:Y:S01]  /*ed30*/  IMAD.HI.U32 R10, R2, R17, RZ ;  /* 0x00000011020a7227 */ /* 0x000fe200078e00ff */
[----:B------:R-:W-:Y:S01]  /*ed40*/  IABS R18, R9 ;  /* 0x0000000900127213 */ /* 0x000fe20000000000 */
[----:B------:R-:W-:Y:S01]  /*ed50*/  STL [R1+0x3a8], R12 ;  /* 0x0003a80c01007387 */ /* 0x000fe20000100800 */
[----:B------:R-:W-:Y:S01]  /*ed60*/  IABS R3, R8 ;  /* 0x0000000800037213 */ /* 0x000fe20000000000 */
[----:B------:R-:W-:Y:S01]  /*ed70*/  @!P1 IMAD.IADD R5, R5, 0x1, -R24 ;  /* 0x0000000105059824 */ /* 0x000fe200078e0a18 */
[----:B------:R-:W-:Y:S01]  /*ed80*/  ISETP.GE.AND P1, PT, R9, RZ, PT ;  /* 0x000000ff0900720c */ /* 0x000fe20003f26270 */
[----:B------:R-:W-:Y:S01]  /*ed90*/  IMAD.MOV R9, RZ, RZ, -R10 ;  /* 0x000000ffff097224 */ /* 0x000fe200078e0a0a */
[----:B------:R0:W-:Y:S01]  /*eda0*/  STL [R1+0x3b0], R11 ;  /* 0x0003b00b01007387 */ /* 0x0001e20000100800 */
[--C-:B------:R-:W-:Y:S01]  /*edb0*/  @!P0 IMAD.IADD R4, R4, 0x1, -R24.reuse ;  /* 0x0000000104048824 */ /* 0x100fe200078e0a18 */
[----:B------:R-:W-:Y:S01]  /*edc0*/  IADD3 R14, R29, 0xe9, RZ ;  /* 0x000000e91d0e7810 */ /* 0x000fe20007ffe0ff */
[----:B------:R-:W-:-:S02]  /*edd0*/  @!P5 IMAD.IADD R6, R6, 0x1, -R24 ;  /* 0x000000010606d824 */ /* 0x000fc400078e0a18 */
[----:B------:R-:W-:Y:S01]  /*ede0*/  IMAD.HI.U32 R7, R2, R18, RZ ;  /* 0x0000001202077227 */ /* 0x000fe200078e00ff */
[C---:B------:R-:W-:Y:S02]  /*edf0*/  ISETP.GT.U32.AND P0, PT, R24.reuse, R4, PT ;  /* 0x000000041800720c */ /* 0x040fe40003f04070 */
[C---:B------:R-:W-:Y:S01]  /*ee00*/  ISETP.GT.U32.AND P5, PT, R24.reuse, R6, PT ;  /* 0x000000061800720c */ /* 0x040fe20003fa4070 */
[C---:B------:R-:W-:Y:S01]  /*ee10*/  IMAD R17, R24.reuse, R9, R17 ;  /* 0x0000000918117224 */ /* 0x040fe200078e0211 */
[----:B------:R-:W-:Y:S01]  /*ee20*/  IABS R9, R14 ;  /* 0x0000000e00097213 */ /* 0x000fe20000000000 */
[----:B0-----:R-:W-:Y:S02]  /*ee30*/  IMAD.MOV.U32 R11, RZ, RZ, R5 ;  /* 0x000000ffff0b7224 */ /* 0x001fe400078e0005 */
[----:B------:R-:W-:Y:S02]  /*ee40*/  IMAD.MOV R7, RZ, RZ, -R7 ;  /* 0x000000ffff077224 */ /* 0x000fe400078e0a07 */
[----:B------:R-:W-:Y:S01]  /*ee50*/  @!P3 IMAD.MOV R11, RZ, RZ, -R11 ;  /* 0x000000ffff0bb224 */ /* 0x000fe200078e0a0b */
[C---:B------:R-:W-:Y:S01]  /*ee60*/  ISETP.GT.U32.AND P3, PT, R24.reuse, R17, PT ;  /* 0x000000111800720c */ /* 0x040fe20003f64070 */
[----:B------:R-:W-:-:S02]  /*ee70*/  IMAD R18, R24, R7, R18 ;  /* 0x0000000718127224 */ /* 0x000fc400078e0212 */
[--C-:B------:R-:W-:Y:S01]  /*ee80*/  @!P0 IMAD.IADD R4, R4, 0x1, -R24.reuse ;  /* 0x0000000104048824 */ /* 0x100fe200078e0a18 */
[----:B------:R-:W-:Y:S01]  /*ee90*/  ISETP.GE.AND P0, PT, R8, RZ, PT ;  /* 0x000000ff0800720c */ /* 0x000fe20003f06270 */
[----:B------:R-:W-:Y:S01]  /*eea0*/  @!P5 IMAD.IADD R6, R6, 0x1, -R24 ;  /* 0x000000010606d824 */ /* 0x000fe200078e0a18 */
[----:B------:R-:W-:Y:S01]  /*eeb0*/  ISETP.GT.U32.AND P5, PT, R24, R18, PT ;  /* 0x000000121800720c */ /* 0x000fe20003fa4070 */
[----:B------:R-:W-:Y:S01]  /*eec0*/  IMAD.HI.U32 R0, R2, R3, RZ ;  /* 0x0000000302007227 */ /* 0x000fe200078e00ff */
[----:B------:R-:W-:Y:S01]  /*eed0*/  IADD3 R8, R29, 0xeb, RZ ;  /* 0x000000eb1d087810 */ /* 0x000fe20007ffe0ff */
[----:B------:R0:W-:Y:S02]  /*eee0*/  STL [R1+0x3b4], R11 ;  /* 0x0003b40b01007387 */ /* 0x0001e40000100800 */
[----:B------:R-:W-:Y:S02]  /*eef0*/  IMAD.MOV.U32 R12, RZ, RZ, R4 ;  /* 0x000000ffff0c7224 */ /* 0x000fe400078e0004 */
[----:B------:R-:W-:-:S02]  /*ef00*/  @!P3 IMAD.IADD R17, R17, 0x1, -R24 ;  /* 0x000000011111b824 */ /* 0x000fc400078e0a18 */
[----:B------:R-:W-:Y:S02]  /*ef10*/  IMAD.MOV R0, RZ, RZ, -R0 ;  /* 0x000000ffff007224 */ /* 0x000fe400078e0a00 */
[----:B------:R-:W-:Y:S01]  /*ef20*/  @!P6 IMAD.MOV R12, RZ, RZ, -R12 ;  /* 0x000000ffff0ce224 */ /* 0x000fe200078e0a0c */
[C---:B------:R-:W-:Y:S01]  /*ef30*/  ISETP.GT.U32.AND P3, PT, R24.reuse, R17, PT ;  /* 0x000000111800720c */ /* 0x040fe20003f64070 */
[----:B------:R-:W-:Y:S01]  /*ef40*/  IMAD R0, R24, R0, R3 ;  /* 0x0000000018007224 */ /* 0x000fe200078e0203 */
[----:B------:R-:W-:Y:S01]  /*ef50*/  ISETP.GE.AND P6, PT, R8, RZ, PT ;  /* 0x000000ff0800720c */ /* 0x000fe20003fc6270 */
[----:B------:R-:W-:Y:S01]  /*ef60*/  @!P5 IMAD.IADD R18, R18, 0x1, -R24 ;  /* 0x000000011212d824 */ /* 0x000fe200078e0a18 */
[----:B------:R-:W-:Y:S01]  /*ef70*/  IADD3 R3, R29, 0xea, RZ ;  /* 0x000000ea1d037810 */ /* 0x000fe20007ffe0ff */
[----:B------:R-:W-:Y:S01]  /*ef80*/  IMAD.MOV.U32 R15, RZ, RZ, R6 ;  /* 0x000000ffff0f7224 */ /* 0x000fe200078e0006 */
[----:B------:R-:W-:Y:S01]  /*ef90*/  IABS R8, R8 ;  /* 0x0000000800087213 */ /* 0x000fe20000000000 */
[----:B------:R-:W-:Y:S01]  /*efa0*/  STL [R1+0x3b8], R12 ;  /* 0x0003b80c01007387 */ /* 0x000fe20000100800 */
[----:B------:R-:W-:Y:S01]  /*efb0*/  IABS R4, R3 ;  /* 0x0000000300047213 */ /* 0x000fe20000000000 */
[----:B------:R-:W-:Y:S01]  /*efc0*/  @!P2 IMAD.MOV R15, RZ, RZ, -R15 ;  /* 0x000000ffff0fa224 */ /* 0x000fe200078e0a0f */
[----:B------:R-:W-:Y:S01]  /*efd0*/  ISETP.GT.U32.AND P5, PT, R24, R18, PT ;  /* 0x000000121800720c */ /* 0x000fe20003fa4070 */
[----:B------:R-:W-:Y:S01]  /*efe0*/  IMAD.HI.U32 R10, R2, R8, RZ ;  /* 0x00000008020a7227 */ /* 0x000fe200078e00ff */
[----:B------:R-:W-:-:S02]  /*eff0*/  ISETP.GT.U32.AND P2, PT, R24, R0, PT ;  /* 0x000000001800720c */ /* 0x000fc40003f44070 */
[----:B0-----:R-:W-:Y:S01]  /*f000*/  IADD3 R11, R29, 0xe8, RZ ;  /* 0x000000e81d0b7810 */ /* 0x001fe20007ffe0ff */
[----:B------:R-:W-:Y:S01]  /*f010*/  IMAD.HI.U32 R7, R2, R4, RZ ;  /* 0x0000000402077227 */ /* 0x000fe200078e00ff */
[----:B------:R0:W-:Y:S02]  /*f020*/  STL [R1+0x3ac], R15 ;  /* 0x0003ac0f01007387 */ /* 0x0001e40000100800 */
[----:B------:R-:W-:Y:S01]  /*f030*/  IABS R13, R11 ;  /* 0x0000000b000d7213 */ /* 0x000fe20000000000 */
[----:B------:R-:W-:Y:S02]  /*f040*/  IMAD.MOV R10, RZ, RZ, -R10 ;  /* 0x000000ffff0a7224 */ /* 0x000fe400078e0a0a */
[----:B------:R-:W-:Y:S01]  /*f050*/  @!P3 IMAD.IADD R17, R17, 0x1, -R24 ;  /* 0x000000011111b824 */ /* 0x000fe200078e0a18 */
[----:B------:R-:W-:Y:S01]  /*f060*/  ISETP.GE.AND P3, PT, R3, RZ, PT ;  /* 0x000000ff0300720c */ /* 0x000fe20003f66270 */
[----:B------:R-:W-:Y:S02]  /*f070*/  IMAD.MOV R7, RZ, RZ, -R7 ;  /* 0x000000ffff077224 */ /* 0x000fe400078e0a07 */
[C---:B------:R-:W-:Y:S01]  /*f080*/  IMAD R3, R24.reuse, R10, R8 ;  /* 0x0000000a18037224 */ /* 0x040fe200078e0208 */
[C---:B------:R-:W-:Y:S01]  /*f090*/  IADD3 R8, R29.reuse, 0xe6, RZ ;  /* 0x000000e61d087810 */ /* 0x040fe20007ffe0ff */
[----:B------:R-:W-:Y:S01]  /*f0a0*/  IMAD R4, R24, R7, R4 ;  /* 0x0000000718047224 */ /* 0x000fe200078e0204 */
[----:B------:R-:W-:Y:S01]  /*f0b0*/  IADD3 R7, R29, 0xe7, RZ ;  /* 0x000000e71d077810 */ /* 0x000fe20007ffe0ff */
[--C-:B------:R-:W-:Y:S01]  /*f0c0*/  @!P5 IMAD.IADD R18, R18, 0x1, -R24.reuse ;  /* 0x000000011212d824 */ /* 0x100fe200078e0a18 */
[----:B------:R-:W-:Y:S01]  /*f0d0*/  ISETP.GT.U32.AND P5, PT, R24, R3, PT ;  /* 0x000000031800720c */ /* 0x000fe20003fa4070 */
[----:B------:R-:W-:Y:S01]  /*f0e0*/  @!P2 IMAD.IADD R0, R0, 0x1, -R24 ;  /* 0x000000010000a824 */ /* 0x000fe200078e0a18 */
[----:B------:R-:W-:Y:S01]  /*f0f0*/  ISETP.GT.U32.AND P2, PT, R24, R4, PT ;  /* 0x000000041800720c */ /* 0x000fe20003f44070 */
[----:B------:R-:W-:Y:S01]  /*f100*/  IMAD.HI.U32 R5, R2, R13, RZ ;  /* 0x0000000d02057227 */ /* 0x000fe200078e00ff */
[----:B------:R-:W-:-:S02]  /*f110*/  IABS R10, R7 ;  /* 0x00000007000a7213 */ /* 0x000fc40000000000 */
[----:B0-----:R-:W-:Y:S01]  /*f120*/  IABS R15, R8 ;  /* 0x00000008000f7213 */ /* 0x001fe20000000000 */
[----:B------:R-:W-:Y:S02]  /*f130*/  IMAD.MOV.U32 R20, RZ, RZ, R17 ;  /* 0x000000ffff147224 */ /* 0x000fe400078e0011 */
[----:B------:R-:W-:-:S04]  /*f140*/  IMAD.HI.U32 R12, R2, R9, RZ ;  /* 0x00000009020c7227 */ /* 0x000fc800078e00ff */
[--C-:B------:R-:W-:Y:S01]  /*f150*/  @!P5 IMAD.IADD R3, R3, 0x1, -R24.reuse ;  /* 0x000000010303d824 */ /* 0x100fe200078e0a18 */
[----:B------:R-:W-:Y:S01]  /*f160*/  ISETP.GT.U32.AND P5, PT, R24, R0, PT ;  /* 0x000000001800720c */ /* 0x000fe20003fa4070 */
[----:B------:R-:W-:Y:S02]  /*f170*/  @!P2 IMAD.IADD R4, R4, 0x1, -R24 ;  /* 0x000000010404a824 */ /* 0x000fe400078e0a18 */
[----:B------:R-:W-:Y:S02]  /*f180*/  IMAD.MOV R5, RZ, RZ, -R5 ;  /* 0x000000ffff057224 */ /* 0x000fe400078e0a05 */
[----:B------:R-:W-:Y:S01]  /*f190*/  @!P4 IMAD.MOV R20, RZ, RZ, -R20 ;  /* 0x000000ffff14c224 */ /* 0x000fe200078e0a14 */
[C---:B------:R-:W-:Y:S01]  /*f1a0*/  ISETP.GT.U32.AND P4, PT, R24.reuse, R3, PT ;  /* 0x000000031800720c */ /* 0x040fe20003f84070 */
[----:B------:R-:W-:Y:S01]  /*f1b0*/  IMAD.MOV R6, RZ, RZ, -R12 ;  /* 0x000000ffff067224 */ /* 0x000fe200078e0a0c */
[C---:B------:R-:W-:Y:S01]  /*f1c0*/  ISETP.GT.U32.AND P2, PT, R24.reuse, R4, PT ;  /* 0x000000041800720c */ /* 0x040fe20003f44070 */
[----:B------:R-:W-:Y:S01]  /*f1d0*/  IMAD R13, R24, R5, R13 ;  /* 0x00000005180d7224 */ /* 0x000fe200078e020d */
[----:B------:R-:W-:Y:S01]  /*f1e0*/  IADD3 R5, R29, 0xe5, RZ ;  /* 0x000000e51d057810 */ /* 0x000fe20007ffe0ff */
[C---:B------:R-:W-:Y:S01]  /*f1f0*/  IMAD.HI.U32 R19, R2.reuse, R10, RZ ;  /* 0x0000000a02137227 */ /* 0x040fe200078e00ff */
[----:B------:R-:W-:Y:S02]  /*f200*/  STL [R1+0x39c], R20 ;  /* 0x00039c1401007387 */ /* 0x000fe40000100800 */
[----:B------:R-:W-:Y:S01]  /*f210*/  IABS R16, R5 ;  /* 0x0000000500107213 */ /* 0x000fe20000000000 */
[----:B------:R-:W-:-:S04]  /*f220*/  IMAD.HI.U32 R17, R2, R15, RZ ;  /* 0x0000000f02117227 */ /* 0x000fc800078e00ff */
[----:B------:R-:W-:Y:S01]  /*f230*/  IMAD R9, R24, R6, R9 ;  /* 0x0000000618097224 */ /* 0x000fe200078e0209 */
[----:B------:R-:W-:Y:S01]  /*f240*/  IADD3 R6, R29, 0xe4, RZ ;  /* 0x000000e41d067810 */ /* 0x000fe20007ffe0ff */
[----:B------:R-:W-:Y:S02]  /*f250*/  IMAD.MOV R19, RZ, RZ, -R19 ;  /* 0x000000ffff137224 */ /* 0x000fe400078e0a13 */
[----:B------:R-:W-:Y:S01]  /*f260*/  IMAD.MOV R17, RZ, RZ, -R17 ;  /* 0x000000ffff117224 */ /* 0x000fe200078e0a11 */
[----:B------:R-:W-:Y:S01]  /*f270*/  IABS R12, R6 ;  /* 0x00000006000c7213 */ /* 0x000fe20000000000 */
[----:B------:R-:W-:Y:S01]  /*f280*/  @!P5 IMAD.IADD R0, R0, 0x1, -R24 ;  /* 0x000000010000d824 */ /* 0x000fe200078e0a18 */
[C---:B------:R-:W-:Y:S01]  /*f290*/  ISETP.GT.U32.AND P5, PT, R24.reuse, R13, PT ;  /* 0x0000000d1800720c */ /* 0x040fe20003fa4070 */
[----:B------:R-:W-:Y:S01]  /*f2a0*/  @!P1 IMAD.MOV R18, RZ, RZ, -R18 ;  /* 0x000000ffff129224 */ /* 0x000fe200078e0a12 */
[C---:B------:R-:W-:Y:S01]  /*f2b0*/  ISETP.GT.U32.AND P1, PT, R24.reuse, R9, PT ;  /* 0x000000091800720c */ /* 0x040fe20003f24070 */
[----:B------:R-:W-:-:S02]  /*f2c0*/  IMAD R10, R24, R19, R10 ;  /* 0x00000013180a7224 */ /* 0x000fc400078e020a */
[C---:B------:R-:W-:Y:S01]  /*f2d0*/  IMAD R15, R24.reuse, R17, R15 ;  /* 0x00000011180f7224 */ /* 0x040fe200078e020f */
[----:B------:R0:W-:Y:S01]  /*f2e0*/  STL [R1+0x398], R18 ;  /* 0x0003981201007387 */ /* 0x0001e20000100800 */
[--C-:B------:R-:W-:Y:S01]  /*f2f0*/  @!P4 IMAD.IADD R3, R3, 0x1, -R24.reuse ;  /* 0x000000010303c824 */ /* 0x100fe200078e0a18 */
[----:B------:R-:W-:Y:S01]  /*f300*/  ISETP.GT.U32.AND P4, PT, R24, R10, PT ;  /* 0x0000000a1800720c */ /* 0x000fe20003f84070 */
[----:B------:R-:W-:Y:S01]  /*f310*/  @!P2 IMAD.IADD R4, R4, 0x1, -R24 ;  /* 0x000000010404a824 */ /* 0x000fe200078e0a18 */
[----:B------:R-:W-:Y:S01]  /*f320*/  ISETP.GT.U32.AND P2, PT, R24, R15, PT ;  /* 0x0000000f1800720c */ /* 0x000fe20003f44070 */
[----:B------:R-:W-:Y:S02]  /*f330*/  IMAD.MOV.U32 R21, RZ, RZ, R0 ;  /* 0x000000ffff157224 */ /* 0x000fe400078e0000 */
[--C-:B------:R-:W-:Y:S01]  /*f340*/  @!P5 IMAD.IADD R13, R13, 0x1, -R24.reuse ;  /* 0x000000010d0dd824 */ /* 0x100fe200078e0a18 */
[----:B------:R-:W-:Y:S01]  /*f350*/  ISETP.GE.AND P5, PT, R11, RZ, PT ;  /* 0x000000ff0b00720c */ /* 0x000fe20003fa6270 */
[----:B------:R-:W-:Y:S01]  /*f360*/  @!P1 IMAD.IADD R9, R9, 0x1, -R24 ;  /* 0x0000000109099824 */ /* 0x000fe200078e0a18 */
[----:B------:R-:W-:Y:S01]  /*f370*/  ISETP.GE.AND P1, PT, R14, RZ, PT ;  /* 0x000000ff0e00720c */ /* 0x000fe20003f26270 */
[----:B0-----:R-:W-:Y:S01]  /*f380*/  IMAD.HI.U32 R18, R2, R16, RZ ;  /* 0x0000001002127227 */ /* 0x001fe200078e00ff */
[----:B------:R-:W-:-:S02]  /*f390*/  IADD3 R14, R29, 0xe3, RZ ;  /* 0x000000e31d0e7810 */ /* 0x000fc40007ffe0ff */
[----:B------:R-:W-:Y:S01]  /*f3a0*/  IADD3 R11, R29, 0xe2, RZ ;  /* 0x000000e21d0b7810 */ /* 0x000fe20007ffe0ff */
[----:B------:R-:W-:Y:S01]  /*f3b0*/  @!P0 IMAD.MOV R21, RZ, RZ, -R21 ;  /* 0x000000ffff158224 */ /* 0x000fe200078e0a15 */
[----:B------:R-:W-:Y:S01]  /*f3c0*/  ISETP.GT.U32.AND P0, PT, R24, R13, PT ;  /* 0x0000000d1800720c */ /* 0x000fe20003f04070 */
[----:B------:R-:W-:Y:S01]  /*f3d0*/  IMAD.HI.U32 R19, R2, R12, RZ ;  /* 0x0000000c02137227 */ /* 0x000fe200078e00ff */
[----:B------:R-:W-:Y:S02]  /*f3e0*/  IABS R0, R14 ;  /* 0x0000000e00007213 */ /* 0x000fe40000000000 */
[----:B------:R-:W-:Y:S01]  /*f3f0*/  STL [R1+0x394], R21 ;  /* 0x0003941501007387 */ /* 0x000fe20000100800 */
[----:B------:R-:W-:Y:S02]  /*f400*/  IMAD.MOV R18, RZ, RZ, -R18 ;  /* 0x000000ffff127224 */ /* 0x000fe400078e0a12 */
[--C-:B------:R-:W-:Y:S01]  /*f410*/  @!P4 IMAD.IADD R10, R10, 0x1, -R24.reuse ;  /* 0x000000010a0ac824 */ /* 0x100fe200078e0a18 */
[C---:B------:R-:W-:Y:S01]  /*f420*/  ISETP.GT.U32.AND P4, PT, R24.reuse, R9, PT ;  /* 0x000000091800720c */ /* 0x040fe20003f84070 */
[----:B------:R-:W-:Y:S01]  /*f430*/  IMAD.MOV.U32 R20, RZ, RZ, R3 ;  /* 0x000000ffff147224 */ /* 0x000fe200078e0003 */
[----:B------:R-:W-:Y:S01]  /*f440*/  IABS R3, R11 ;  /* 0x0000000b00037213 */ /* 0x000fe20000000000 */
[----:B------:R-:W-:Y:S01]  /*f450*/  @!P2 IMAD.IADD R15, R15, 0x1, -R24 ;  /* 0x000000010f0fa824 */ /* 0x000fe200078e0a18 */
[----:B------:R-:W-:Y:S01]  /*f460*/  ISETP.GT.U32.AND P2, PT, R24, R10, PT ;  /* 0x0000000a1800720c */ /* 0x000fe20003f44070 */
[----:B------:R-:W-:-:S02]  /*f470*/  IMAD.MOV R19, RZ, RZ, -R19 ;  /* 0x000000ffff137224 */ /* 0x000fc400078e0a13 */
[C---:B------:R-:W-:Y:S02]  /*f480*/  IMAD R16, R24.reuse, R18, R16 ;  /* 0x0000001218107224 */ /* 0x040fe400078e0210 */
[----:B------:R-:W-:Y:S01]  /*f490*/  @!P6 IMAD.MOV R20, RZ, RZ, -R20 ;  /* 0x000000ffff14e224 */ /* 0x000fe200078e0a14 */
[C---:B------:R-:W-:Y:S01]  /*f4a0*/  ISETP.GT.U32.AND P6, PT, R24.reuse, R15, PT ;  /* 0x0000000f1800720c */ /* 0x040fe20003fc4070 */
[C---:B------:R-:W-:Y:S02]  /*f4b0*/  IMAD R12, R24.reuse, R19, R12 ;  /* 0x00000013180c7224 */ /* 0x040fe400078e020c */
[----:B------:R-:W-:Y:S01]  /*f4c0*/  @!P3 IMAD.MOV R4, RZ, RZ, -R4 ;  /* 0x000000ffff04b224 */ /* 0x000fe200078e0a04 */
[C---:B------:R-:W-:Y:S01]  /*f4d0*/  ISETP.GT.U32.AND P3, PT, R24.reuse, R16, PT ;  /* 0x000000101800720c */ /* 0x040fe20003f64070 */
[--C-:B------:R-:W-:Y:S01]  /*f4e0*/  @!P0 IMAD.IADD R13, R13, 0x1, -R24.reuse ;  /* 0x000000010d0d8824 */ /* 0x100fe200078e0a18 */
[----:B------:R-:W-:Y:S01]  /*f4f0*/  ISETP.GT.U32.AND P0, PT, R24, R12, PT ;  /* 0x0000000c1800720c */ /* 0x000fe20003f04070 */
[--C-:B------:R-:W-:Y:S01]  /*f500*/  @!P4 IMAD.IADD R9, R9, 0x1, -R24.reuse ;  /* 0x000000010909c824 */ /* 0x100fe200078e0a18 */
[----:B------:R-:W-:Y:S01]  /*f510*/  ISETP.GE.AND P4, PT, R7, RZ, PT ;  /* 0x000000ff0700720c */ /* 0x000fe20003f86270 */
[----:B------:R-:W-:Y:S01]  /*f520*/  IMAD.HI.U32 R7, R2, R0, RZ ;  /* 0x0000000002077227 */ /* 0x000fe200078e00ff */
[----:B------:R-:W-:Y:S03]  /*f530*/  STL [R1+0x390], R20 ;  /* 0x0003901401007387 */ /* 0x000fe60000100800 */
[--C-:B------:R-:W-:Y:S01]  /*f540*/  @!P6 IMAD.IADD R15, R15, 0x1, -R24.reuse ;  /* 0x000000010f0fe824 */ /* 0x100fe200078e0a18 */
[----:B------:R-:W-:Y:S01]  /*f550*/  ISETP.GE.AND P6, PT, R5, RZ, PT ;  /* 0x000000ff0500720c */ /* 0x000fe20003fc6270 */
[--C-:B------:R-:W-:Y:S01]  /*f560*/  @!P2 IMAD.IADD R10, R10, 0x1, -R24.reuse ;  /* 0x000000010a0aa824 */ /* 0x100fe200078e0a18 */
[----:B------:R-:W-:Y:S01]  /*f570*/  ISETP.GE.AND P2, PT, R8, RZ, PT ;  /* 0x000000ff0800720c */ /* 0x000fe20003f46270 */
[--C-:B------:R-:W-:Y:S01]  /*f580*/  @!P3 IMAD.IADD R16, R16, 0x1, -R24.reuse ;  /* 0x000000011010b824 */ /* 0x100fe200078e0a18 */
[----:B------:R0:W-:Y:S01]  /*f590*/  STL [R1+0x38c], R4 ;  /* 0x00038c0401007387 */ /* 0x0001e20000100800 */
[----:B------:R-:W-:Y:S01]  /*f5a0*/  IMAD.MOV R5, RZ, RZ, -R7 ;  /* 0x000000ffff057224 */ /* 0x000fe200078e0a07 */
[----:B------:R-:W-:Y:S01]  /*f5b0*/  ISETP.GE.AND P3, PT, R6, RZ, PT ;  /* 0x000000ff0600720c */ /* 0x000fe20003f66270 */
[----:B------:R-:W-:Y:S01]  /*f5c0*/  @!P0 IMAD.IADD R12, R12, 0x1, -R24 ;  /* 0x000000010c0c8824 */ /* 0x000fe200078e0a18 */
[C---:B------:R-:W-:Y:S01]  /*f5d0*/  ISETP.GT.U32.AND P0, PT, R24.reuse, R16, PT ;  /* 0x000000101800720c */ /* 0x040fe20003f04070 */
[C---:B------:R-:W-:Y:S01]  /*f5e0*/  IMAD R5, R24.reuse, R5, R0 ;  /* 0x0000000518057224 */ /* 0x040fe200078e0200 */
[C---:B------:R-:W-:Y:S01]  /*f5f0*/  IADD3 R0, R29.reuse, 0xe0, RZ ;  /* 0x000000e01d007810 */ /* 0x040fe20007ffe0ff */
[----:B------:R-:W-:Y:S01]  /*f600*/  IMAD.MOV.U32 R7, RZ, RZ, R10 ;  /* 0x000000ffff077224 */ /* 0x000fe200078e000a */
[C---:B------:R-:W-:Y:S01]  /*f610*/  IADD3 R10, R29.reuse, 0xdf, RZ ;  /* 0x000000df1d0a7810 */ /* 0x040fe20007ffe0ff */
[----:B------:R-:W-:Y:S01]  /*f620*/  IMAD.MOV.U32 R17, RZ, RZ, R13 ;  /* 0x000000ffff117224 */ /* 0x000fe200078e000d */
[C---:B------:R-:W-:Y:S01]  /*f630*/  IADD3 R13, R29.reuse, 0xda, RZ ;  /* 0x000000da1d0d7810 */ /* 0x040fe20007ffe0ff */
[----:B------:R-:W-:Y:S01]  /*f640*/  @!P4 IMAD.MOV R7, RZ, RZ, -R7 ;  /* 0x000000ffff07c224 */ /* 0x000fe200078e0a07 */
[----:B------:R-:W-:Y:S01]  /*f650*/  ISETP.GT.U32.AND P4, PT, R24, R5, PT ;  /* 0x000000051800720c */ /* 0x000fe20003f84070 */
[----:B------:R-:W-:Y:S01]  /*f660*/  IMAD.MOV.U32 R18, RZ, RZ, R9 ;  /* 0x000000ffff127224 */ /* 0x000fe200078e0009 */
[----:B------:R-:W-:Y:S01]  /*f670*/  IADD3 R9, R29, 0xdd, RZ ;  /* 0x000000dd1d097810 */ /* 0x000fe20007ffe0ff */
[----:B0-----:R-:W-:-:S04]  /*f680*/  IMAD.HI.U32 R4, R2, R3, RZ ;  /* 0x0000000302047227 */ /* 0x001fc800078e00ff */
[----:B------:R-:W-:Y:S01]  /*f690*/  @!P5 IMAD.MOV R17, RZ, RZ, -R17 ;  /* 0x000000ffff11d224 */ /* 0x000fe200078e0a11 */
[----:B------:R-:W-:Y:S01]  /*f6a0*/  ISETP.GT.U32.AND P5, PT, R24, R12, PT ;  /* 0x0000000c1800720c */ /* 0x000fe20003fa4070 */
[----:B------:R-:W-:Y:S02]  /*f6b0*/  IMAD.MOV.U32 R6, RZ, RZ, R15 ;  /* 0x000000ffff067224 */ /* 0x000fe400078e000f */
[----:B------:R-:W-:Y:S01]  /*f6c0*/  @!P1 IMAD.MOV R18, RZ, RZ, -R18 ;  /* 0x000000ffff129224 */ /* 0x000fe200078e0a12 */
[----:B------:R-:W-:Y:S01]  /*f6d0*/  ISETP.GE.AND P1, PT, R14, RZ, PT ;  /* 0x000000ff0e00720c */ /* 0x000fe20003f26270 */
[----:B------:R-:W-:Y:S02]  /*f6e0*/  IMAD.MOV R4, RZ, RZ, -R4 ;  /* 0x000000ffff047224 */ /* 0x000fe400078e0a04 */
[----:B------:R-:W-:Y:S01]  /*f6f0*/  @!P2 IMAD.MOV R6, RZ, RZ, -R6 ;  /* 0x000000ffff06a224 */ /* 0x000fe200078e0a06 */
[----:B------:R-:W-:Y:S01]  /*f700*/  STL [R1+0x388], R18 ;  /* 0x0003881201007387 */ /* 0x000fe20000100800 */
[----:B------:R-:W-:Y:S01]  /*f710*/  IMAD R3, R24, R4, R3 ;  /* 0x0000000418037224 */ /* 0x000fe200078e0203 */
[----:B------:R-:W-:Y:S01]  /*f720*/  IADD3 R4, R29, 0xe1, RZ ;  /* 0x000000e11d047810 */ /* 0x000fe20007ffe0ff */
[--C-:B------:R-:W-:Y:S01]  /*f730*/  @!P0 IMAD.IADD R16, R16, 0x1, -R24.reuse ;  /* 0x0000000110108824 */ /* 0x100fe200078e0a18 */
[----:B------:R-:W-:Y:S01]  /*f740*/  STL [R1+0x384], R17 ;  /* 0x0003841101007387 */ /* 0x000fe20000100800 */
[----:B------:R-:W-:Y:S01]  /*f750*/  ISETP.GE.AND P0, PT, R11, RZ, PT ;  /* 0x000000ff0b00720c */ /* 0x000fe20003f06270 */
[--C-:B------:R-:W-:Y:S01]  /*f760*/  @!P4 IMAD.IADD R5, R5, 0x1, -R24.reuse ;  /* 0x000000010505c824 */ /* 0x100fe200078e0a18 */
[----:B------:R-:W-:Y:S01]  /*f770*/  IABS R11, R4 ;  /* 0x00000004000b7213 */ /* 0x000fe20000000000 */
[----:B------:R0:W-:Y:S01]  /*f780*/  STL [R1+0x380], R7 ;  /* 0x0003800701007387 */ /* 0x0001e20000100800 */
[----:B------:R-:W-:Y:S01]  /*f790*/  ISETP.GT.U32.AND P2, PT, R24, R3, PT ;  /* 0x000000031800720c */ /* 0x000fe20003f44070 */
[----:B------:R-:W-:Y:S01]  /*f7a0*/  @!P5 IMAD.IADD R12, R12, 0x1, -R24 ;  /* 0x000000010c0cd824 */ /* 0x000fe200078e0a18 */
[----:B------:R-:W-:Y:S01]  /*f7b0*/  ISETP.GE.AND P5, PT, R4, RZ, PT ;  /* 0x000000ff0400720c */ /* 0x000fe20003fa6270 */
[----:B------:R1:W-:Y:S01]  /*f7c0*/  STL [R1+0x364], R6 ;  /* 0x0003640601007387 */ /* 0x0003e20000100800 */
[----:B------:R-:W-:Y:S01]  /*f7d0*/  ISETP.GE.AND P4, PT, R0, RZ, PT ;  /* 0x000000ff0000720c */ /* 0x000fe20003f86270 */
[----:B0-----:R-:W-:Y:S01]  /*f7e0*/  IMAD.MOV.U32 R7, RZ, RZ, R16 ;  /* 0x000000ffff077224 */ /* 0x001fe200078e0010 */
[----:B------:R-:W-:-:S02]  /*f7f0*/  IADD3 R16, R29, 0xdb, RZ ;  /* 0x000000db1d107810 */ /* 0x000fc40007ffe0ff */
[----:B-1----:R-:W-:Y:S01]  /*f800*/  IABS R6, R0 ;  /* 0x0000000000067213 */ /* 0x002fe20000000000 */
[----:B------:R-:W-:Y:S01]  /*f810*/  @!P6 IMAD.MOV R7, RZ, RZ, -R7 ;  /* 0x000000ffff07e224 */ /* 0x000fe200078e0a07 */
[----:B------:R-:W-:-:S03]  /*f820*/  ISETP.GT.U32.AND P6, PT, R24, R5, PT ;  /* 0x000000051800720c */ /* 0x000fc60003fc4070 */
[----:B------:R-:W-:Y:S02]  /*f830*/  @!P2 IMAD.IADD R3, R3, 0x1, -R24 ;  /* 0x000000010303a824 */ /* 0x000fe400078e0a18 */
[----:B------:R-:W-:Y:S01]  /*f840*/  IMAD.MOV.U32 R4, RZ, RZ, R6 ;  /* 0x000000ffff047224 */ /* 0x000fe200078e0006 */
[----:B------:R0:W-:Y:S01]  /*f850*/  STL [R1+0x368], R7 ;  /* 0x0003680701007387 */ /* 0x0001e20000100800 */
[----:B------:R-:W-:Y:S01]  /*f860*/  IMAD.HI.U32 R6, R2, R11, RZ ;  /* 0x0000000b02067227 */ /* 0x000fe200078e00ff */
[----:B------:R-:W-:-:S03]  /*f870*/  ISETP.GT.U32.AND P2, PT, R24, R3, PT ;  /* 0x000000031800720c */ /* 0x000fc60003f44070 */
[----:B------:R-:W-:Y:S02]  /*f880*/  IMAD.MOV R6, RZ, RZ, -R6 ;  /* 0x000000ffff067224 */ /* 0x000fe400078e0a06 */
[----:B------:R-:W-:-:S04]  /*f890*/  IMAD.HI.U32 R0, R2, R4, RZ ;  /* 0x0000000402007227 */ /* 0x000fc800078e00ff */
[C---:B------:R-:W-:Y:S02]  /*f8a0*/  IMAD R11, R24.reuse, R6, R11 ;  /* 0x00000006180b7224 */ /* 0x040fe400078e020b */
[----:B------:R-:W-:Y:S02]  /*f8b0*/  @!P6 IMAD.IADD R5, R5, 0x1, -R24 ;  /* 0x000000010505e824 */ /* 0x000fe400078e0a18 */
[----:B------:R-:W-:Y:S01]  /*f8c0*/  IMAD.MOV R0, RZ, RZ, -R0 ;  /* 0x000000ffff007224 */ /* 0x000fe200078e0a00 */
[C---:B------:R-:W-:Y:S01]  /*f8d0*/  ISETP.GT.U32.AND P6, PT, R24.reuse, R11, PT ;  /* 0x0000000b1800720c */ /* 0x040fe20003fc4070 */
[----:B0-----:R-:W-:Y:S02]  /*f8e0*/  IMAD.MOV.U32 R7, RZ, RZ, R12 ;  /* 0x000000ffff077224 */ /* 0x001fe400078e000c */
[----:B------:R-:W-:Y:S01]  /*f8f0*/  IMAD R4, R24, R0, R4 ;  /* 0x0000000018047224 */ /* 0x000fe200078e0204 */
[----:B------:R-:W-:Y:S01]  /*f900*/  IADD3 R0, R29, 0xdc, RZ ;  /* 0x000000dc1d007810 */ /* 0x000fe20007ffe0ff */
[----:B------:R-:W-:-:S02]  /*f910*/  IMAD.MOV.U32 R12, RZ, RZ, R5 ;  /* 0x000000ffff0c7224 */ /* 0x000fc400078e0005 */
[----:B------:R-:W-:Y:S01]  /*f920*/  @!P3 IMAD.MOV R7, RZ, RZ, -R7 ;  /* 0x000000ffff07b224 */ /* 0x000fe200078e0a07 */
[----:B------:R-:W-:Y:S01]  /*f930*/  ISETP.GE.AND P3, PT, R10, RZ, PT ;  /* 0x000000ff0a00720c */ /* 0x000fe20003f66270 */
[----:B------:R-:W-:Y:S01]  /*f940*/  @!P1 IMAD.MOV R12, RZ, RZ, -R12 ;  /* 0x000000ffff0c9224 */ /* 0x000fe200078e0a0c */
[----:B------:R-:W-:Y:S01]  /*f950*/  ISETP.GT.U32.AND P1, PT, R24, R4, PT ;  /* 0x000000041800720c */ /* 0x000fe20003f24070 */
[--C-:B------:R-:W-:Y:S01]  /*f960*/  @!P2 IMAD.IADD R3, R3, 0x1, -R24.reuse ;  /* 0x000000010303a824 */ /* 0x100fe200078e0a18 */
[----:B------:R-:W-:Y:S01]  /*f970*/  IABS R10, R10 ;  /* 0x0000000a000a7213 */ /* 0x000fe20000000000 */
[----:B------:R-:W-:Y:S01]  /*f980*/  @!P6 IMAD.IADD R11, R11, 0x1, -R24 ;  /* 0x000000010b0be824 */ /* 0x000fe200078e0a18 */
[----:B------:R0:W-:Y:S01]  /*f990*/  STL [R1+0x36c], R7 ;  /* 0x00036c0701007387 */ /* 0x0001e20000100800 */
[----:B------:R-:W-:Y:S02]  /*f9a0*/  IMAD.MOV.U32 R8, RZ, RZ, R3 ;  /* 0x000000ffff087224 */ /* 0x000fe400078e0003 */
[----:B------:R-:W-:Y:S01]  /*f9b0*/  IMAD.HI.U32 R6, R2, R10, RZ ;  /* 0x0000000a02067227 */ /* 0x000fe200078e00ff */
[----:B------:R-:W-:Y:S01]  /*f9c0*/  ISETP.GT.U32.AND P6, PT, R24, R11, PT ;  /* 0x0000000b1800720c */ /* 0x000fe20003fc4070 */
[----:B------:R-:W-:Y:S02]  /*f9d0*/  STL [R1+0x370], R12 ;  /* 0x0003700c01007387 */ /* 0x000fe40000100800 */
[----:B------:R-:W-:Y:S01]  /*f9e0*/  @!P0 IMAD.MOV R8, RZ, RZ, -R8 ;  /* 0x000000ffff088224 */ /* 0x000fe200078e0a08 */
[----:B------:R-:W-:Y:S01]  /*f9f0*/  ISETP.GE.AND P0, PT, R9, RZ, PT ;  /* 0x000000ff0900720c */ /* 0x000fe20003f06270 */
[----:B------:R-:W-:Y:S01]  /*fa00*/  IMAD.MOV R5, RZ, RZ, -R6 ;  /* 0x000000ffff057224 */ /* 0x000fe200078e0a06 */
[----:B0-----:R-:W-:Y:S01]  /*fa10*/  IADD3 R7, R29, 0xde, RZ ;  /* 0x000000de1d077810 */ /* 0x001fe20007ffe0ff */
        /* <DEDUP_REMOVED lines=22> */
[----:B------:R-:W-:Y:S01]  /*fb80*/  @!P1 IMAD.IADD R4, R4, 0x1, -R24 ;  /* 0x0000000104049824 */ /* 0x000fe200078e0a18 */
[C---:B------:R-:W-:Y:S01]  /*fb90*/  ISETP.GT.U32.AND P1, PT, R24.reuse, R9, PT ;  /* 0x000000091800720c */ /* 0x040fe20003f24070 */
[----:B------:R-:W-:Y:S01]  /*fba0*/  @!P5 IMAD.MOV R12, RZ, RZ, -R12 ;  /* 0x000000ffff0cd224 */ /* 0x000fe200078e0a0c */
[----:B------:R-:W-:Y:S01]  /*fbb0*/  ISETP.GT.U32.AND P5, PT, R24, R7, PT ;  /* 0x000000071800720c */ /* 0x000fe20003fa4070 */
        /* <DEDUP_REMOVED lines=21> */
[----:B------:R-:W-:Y:S01]  /*fd10*/  IMAD R12, R24, R4, R12 ;  /* 0x00000004180c7224 */ /* 0x000fe200078e020c */
[----:B------:R-:W-:Y:S01]  /*fd20*/  IADD3 R4, R29, 0xd7, RZ ;  /* 0x000000d71d047810 */ /* 0x000fe20007ffe0ff */
[--C-:B------:R-:W-:Y:S01]  /*fd30*/  @!P5 IMAD.IADD R10, R10, 0x1, -R24.reuse ;  /* 0x000000010a0ad824 */ /* 0x100fe200078e0a18 */
[C---:B------:R-:W-:Y:S01]  /*fd40*/  ISETP.GT.U32.AND P5, PT, R24.reuse, R3, PT ;  /* 0x000000031800720c */ /* 0x040fe20003fa4070 */
        /* <DEDUP_REMOVED lines=23> */
[C---:B------:R-:W-:Y:S02]  /*fec0*/  IMAD R13, R24.reuse, R7, R13 ;  /* 0x00000007180d7224 */ /* 0x040fe400078e020d */
[----:B------:R-:W-:Y:S01]  /*fed0*/  @!P2 IMAD.MOV R17, RZ, RZ, -R17 ;  /* 0x000000ffff11a224 */ /* 0x000fe200078e0a11 */
[----:B------:R-:W-:Y:S01]  /*fee0*/  ISETP.GT.U32.AND P2, PT, R24, R15, PT ;  /* 0x0000000f1800720c */ /* 0x000fe20003f44070 */
[--C-:B------:R-:W-:Y:S01]  /*fef0*/  @!P6 IMAD.IADD R12, R12, 0x1, -R24.reuse ;  /* 0x000000010c0ce824 */ /* 0x100fe200078e0a18 */
[----:B------:R-:W-:Y:S01]  /*ff00*/  ISETP.GT.U32.AND P6, PT, R24, R13, PT ;  /* 0x0000000d1800720c */ /* 0x000fe20003fc4070 */
[----:B------:R-:W-:Y:S01]  /*ff10*/  IMAD.HI.U32 R0, R2, R14, RZ ;  /* 0x0000000e02007227 */ /* 0x000fe200078e00ff */
[----:B------:R-:W-:Y:S03]  /*ff20*/  STL [R1+0x354], R17 ;  /* 0x0003541101007387 */ /* 0x000fe60000100800 */
[----:B------:R-:W-:Y:S01]  /*ff30*/  @!P3 IMAD.IADD R3, R3, 0x1, -R24 ;  /* 0x000000010303b824 */ /* 0x000fe200078e0a18 */
[----:B------:R-:W-:Y:S01]  /*ff40*/  ISETP.GE.AND P3, PT, R5, RZ, PT ;  /* 0x000000ff0500720c */ /* 0x000fe20003f66270 */
[----:B------:R-:W-:Y:S01]  /*ff50*/  IMAD.MOV R0, RZ, RZ, -R0 ;  /* 0x000000ffff007224 */ /* 0x000fe200078e0a00 */
[C---:B------:R-:W-:Y:S01]  /*ff60*/  IADD3 R5, R29.reuse, 0xd5, RZ ;  /* 0x000000d51d057810 */ /* 0x040fe20007ffe0ff */
[----:B------:R-:W-:Y:S01]  /*ff70*/  @!P0 IMAD.MOV R9, RZ, RZ, -R9 ;  /* 0x000000ffff098224 */ /* 0x000fe200078e0a09 */
[----:B------:R-:W-:Y:S01]  /*ff80*/  ISETP.GE.AND P0, PT, R6, RZ, PT ;  /* 0x000000ff0600720c */ /* 0x000fe20003f06270 */
[----:B------:R-:W-:Y:S01]  /*ff90*/  IMAD.MOV.U32 R6, RZ, RZ, R3 ;  /* 0x000000ffff067224 */ /* 0x000fe200078e0003 */
[C---:B------:R-:W-:Y:S01]  /*ffa0*/  IADD3 R3, R29.reuse, 0xd3, RZ ;  /* 0x000000d31d037810 */ /* 0x040fe20007ffe0ff */
[----:B------:R-:W-:Y:S01]  /*ffb0*/  IMAD R14, R24, R0, R14 ;  /* 0x00000000180e7224 */ /* 0x000fe200078e020e */
[----:B------:R-:W-:Y:S01]  /*ffc0*/  IADD3 R0, R29, 0xd6, RZ ;  /* 0x000000d61d007810 */ /* 0x000fe20007ffe0ff */
[----:B------:R-:W-:Y:S01]  /*ffd0*/  @!P1 IMAD.MOV R8, RZ, RZ, -R8 ;  /* 0x000000ffff089224 */ /* 0x000fe200078e0a08 */
[----:B------:R-:W-:Y:S01]  /*ffe0*/  STL [R1+0x358], R9 ;  /* 0x0003580901007387 */ /* 0x000fe20000100800 */
[----:B------:R-:W-:Y:S01]  /*fff0*/  @!P2 IMAD.IADD R15, R15, 0x1, -R24 ;  /* 0x000000010f0fa824 */ /* 0x000fe200078e0a18 */
[----:B------:R-:W-:Y:S01]  /*10000*/  ISETP.GE.AND P2, PT, R4, RZ, PT ;  /* 0x000000ff0400720c */ /* 0x000fe20003f46270 */
[----:B------:R-:W-:Y:S01]  /*10010*/  @!P4 IMAD.MOV R6, RZ, RZ, -R6 ;  /* 0x000000ffff06c224 */ /* 0x000fe200078e0a06 */
[----:B------:R-:W-:Y:S01]  /*10020*/  IABS R4, R5 ;  /* 0x0000000500047213 */ /* 0x000fe20000000000 */
[----:B------:R-:W-:Y:S01]  /*10030*/  @!P6 IMAD.IADD R13, R13, 0x1, -R24 ;  /* 0x000000010d0de824 */ /* 0x000fe200078e0a18 */
[C---:B------:R-:W-:Y:S01]  /*10040*/  ISETP.GT.U32.AND P1, PT, R24.reuse, R14, PT ;  /* 0x0000000e1800720c */ /* 0x040fe20003f24070 */
[----:B------:R1:W-:Y:S01]  /*10050*/  STL [R1+0x35c], R8 ;  /* 0x00035c0801007387 */ /* 0x0003e20000100800 */
[----:B------:R-:W-:Y:S01]  /*10060*/  IABS R10, R0 ;  /* 0x00000000000a7213 */ /* 0x000fe20000000000 */
[----:B0-----:R-:W-:Y:S01]  /*10070*/  IMAD.MOV.U32 R18, RZ, RZ, R12 ;  /* 0x000000ffff127224 */ /* 0x001fe200078e000c */
[C---:B------:R-:W-:Y:S01]  /*10080*/  ISETP.GT.U32.AND P6, PT, R24.reuse, R13, PT ;  /* 0x0000000d1800720c */ /* 0x040fe20003fc4070 */
[----:B------:R0:W-:Y:S01]  /*10090*/  STL [R1+0x360], R6 ;  /* 0x0003600601007387 */ /* 0x0001e20000100800 */
[----:B------:R-:W-:Y:S01]  /*100a0*/  ISETP.GT.U32.AND P4, PT, R24, R15, PT ;  /* 0x0000000f1800720c */ /* 0x000fe20003f84070 */
[----:B------:R-:W-:-:S04]  /*100b0*/  IMAD.HI.U32 R7, R2, R10, RZ ;  /* 0x0000000a02077227 */ /* 0x000fc800078e00ff */
[----:B------:R-:W-:Y:S01]  /*100c0*/  IMAD.MOV R7, RZ, RZ, -R7 ;  /* 0x000000ffff077224 */ /* 0x000fe200078e0a07 */
[----:B-1----:R-:W-:Y:S01]  /*100d0*/  IADD3 R8, R29, 0xd4, RZ ;  /* 0x000000d41d087810 */ /* 0x002fe20007ffe0ff */
[----:B------:R-:W-:Y:S02]  /*100e0*/  @!P1 IMAD.IADD R14, R14, 0x1, -R24 ;  /* 0x000000010e0e9824 */ /* 0x000fe400078e0a18 */
[----:B0-----:R-:W-:Y:S01]  /*100f0*/  IMAD.HI.U32 R6, R2, R4, RZ ;  /* 0x0000000402067227 */ /* 0x001fe200078e00ff */
[----:B------:R-:W-:Y:S02]  /*10100*/  IABS R11, R8 ;  /* 0x00000008000b7213 */ /* 0x000fe40000000000 */
[----:B------:R-:W-:Y:S01]  /*10110*/  ISETP.GT.U32.AND P1, PT, R24, R14, PT ;  /* 0x0000000e1800720c */ /* 0x000fe20003f24070 */
[----:B------:R-:W-:Y:S02]  /*10120*/  IMAD.MOV R6, RZ, RZ, -R6 ;  /* 0x000000ffff067224 */ /* 0x000fe400078e0a06 */
[----:B------:R-:W-:-:S02]  /*10130*/  @!P6 IMAD.IADD R13, R13, 0x1, -R24 ;  /* 0x000000010d0de824 */ /* 0x000fc400078e0a18 */
[C---:B------:R-:W-:Y:S01]  /*10140*/  IMAD R4, R24.reuse, R6, R4 ;  /* 0x0000000618047224 */ /* 0x040fe200078e0204 */
[----:B------:R-:W-:Y:S01]  /*10150*/  IADD3 R6, R29, 0xd2, RZ ;  /* 0x000000d21d067810 */ /* 0x000fe20007ffe0ff */
[C---:B------:R-:W-:Y:S01]  /*10160*/  IMAD R10, R24.reuse, R7, R10 ;  /* 0x00000007180a7224 */ /* 0x040fe200078e020a */
[----:B------:R-:W-:Y:S01]  /*10170*/  IABS R7, R3 ;  /* 0x0000000300077213 */ /* 0x000fe20000000000 */
[--C-:B------:R-:W-:Y:S01]  /*10180*/  @!P4 IMAD.IADD R15, R15, 0x1, -R24.reuse ;  /* 0x000000010f0fc824 */ /* 0x100fe200078e0a18 */
[----:B------:R-:W-:Y:S01]  /*10190*/  ISETP.GT.U32.AND P6, PT, R24, R4, PT ;  /* 0x000000041800720c */ /* 0x000fe20003fc4070 */
[----:B------:R-:W-:Y:S01]  /*101a0*/  IMAD.HI.U32 R16, R2, R11, RZ ;  /* 0x0000000b02107227 */ /* 0x000fe200078e00ff */
[----:B------:R-:W-:Y:S02]  /*101b0*/  ISETP.GT.U32.AND P4, PT, R24, R10, PT ;  /* 0x0000000a1800720c */ /* 0x000fe40003f84070 */
[----:B------:R-:W-:Y:S01]  /*101c0*/  IABS R9, R6 ;  /* 0x0000000600097213 */ /* 0x000fe20000000000 */
[----:B------:R-:W-:Y:S01]  /*101d0*/  @!P1 IMAD.IADD R14, R14, 0x1, -R24 ;  /* 0x000000010e0e9824 */ /* 0x000fe200078e0a18 */
[----:B------:R-:W-:Y:S01]  /*101e0*/  ISETP.GE.AND P1, PT, R0, RZ, PT ;  /* 0x000000ff0000720c */ /* 0x000fe20003f26270 */
[----:B------:R-:W-:-:S04]  /*101f0*/  IMAD.HI.U32 R0, R2, R7, RZ ;  /* 0x0000000702007227 */ /* 0x000fc800078e00ff */
[----:B------:R-:W-:Y:S02]  /*10200*/  IMAD.MOV R16, RZ, RZ, -R16 ;  /* 0x000000ffff107224 */ /* 0x000fe400078e0a10 */
[--C-:B------:R-:W-:Y:S02]  /*10210*/  @!P6 IMAD.IADD R4, R4, 0x1, -R24.reuse ;  /* 0x000000010404e824 */ /* 0x100fe400078e0a18 */
[----:B------:R-:W-:Y:S01]  /*10220*/  @!P4 IMAD.IADD R10, R10, 0x1, -R24 ;  /* 0x000000010a0ac824 */ /* 0x000fe200078e0a18 */
[----:B------:R-:W-:Y:S01]  /*10230*/  ISETP.GE.AND P4, PT, R5, RZ, PT ;  /* 0x000000ff0500720c */ /* 0x000fe20003f86270 */
[----:B------:R-:W-:Y:S01]  /*10240*/  IMAD.HI.U32 R12, R2, R9, RZ ;  /* 0x00000009020c7227 */ /* 0x000fe200078e00ff */
[----:B------:R-:W-:Y:S02]  /*10250*/  ISETP.GT.U32.AND P6, PT, R24, R4, PT ;  /* 0x000000041800720c */ /* 0x000fe40003fc4070 */
[----:B------:R-:W-:Y:S01]  /*10260*/  IADD3 R5, R29, 0xd1, RZ ;  /* 0x000000d11d057810 */ /* 0x000fe20007ffe0ff */
[----:B------:R-:W-:-:S02]  /*10270*/  IMAD.MOV R0, RZ, RZ, -R0 ;  /* 0x000000ffff007224 */ /* 0x000fc400078e0a00 */
[C---:B------:R-:W-:Y:S02]  /*10280*/  IMAD R11, R24.reuse, R16, R11 ;  /* 0x00000010180b7224 */ /* 0x040fe400078e020b */
[----:B------:R-:W-:Y:S02]  /*10290*/  IMAD.MOV.U32 R17, RZ, RZ, R15 ;  /* 0x000000ffff117224 */ /* 0x000fe400078e000f */
[----:B------:R-:W-:Y:S01]  /*102a0*/  @!P5 IMAD.MOV R18, RZ, RZ, -R18 ;  /* 0x000000ffff12d224 */ /* 0x000fe200078e0a12 */
[C---:B------:R-:W-:Y:S01]  /*102b0*/  ISETP.GT.U32.AND P5, PT, R24.reuse, R10, PT ;  /* 0x0000000a1800720c */ /* 0x040fe20003fa4070 */
[----:B------:R-:W-:Y:S02]  /*102c0*/  IMAD.MOV R12, RZ, RZ, -R12 ;  /* 0x000000ffff0c7224 */ /* 0x000fe400078e0a0c */
[C---:B------:R-:W-:Y:S01]  /*102d0*/  IMAD R7, R24.reuse, R0, R7 ;  /* 0x0000000018077224 */ /* 0x040fe200078e0207 */
[----:B------:R-:W-:Y:S01]  /*102e0*/  IABS R0, R5 ;  /* 0x0000000500007213 */ /* 0x000fe20000000000 */
[----:B------:R-:W-:Y:S01]  /*102f0*/  @!P0 IMAD.MOV R17, RZ, RZ, -R17 ;  /* 0x000000ffff118224 */ /* 0x000fe200078e0a11 */
[----:B------:R-:W-:Y:S01]  /*10300*/  ISETP.GT.U32.AND P0, PT, R24, R11, PT ;  /* 0x0000000b1800720c */ /* 0x000fe20003f04070 */
[----:B------:R-:W-:Y:S01]  /*10310*/  @!P3 IMAD.MOV R14, RZ, RZ, -R14 ;  /* 0x000000ffff0eb224 */ /* 0x000fe200078e0a0e */
[----:B------:R-:W-:Y:S01]  /*10320*/  ISETP.GE.AND P3, PT, R8, RZ, PT ;  /* 0x000000ff0800720c */ /* 0x000fe20003f66270 */
[C---:B------:R-:W-:Y:S01]  /*10330*/  IMAD R8, R24.reuse, R12, R9 ;  /* 0x0000000c18087224 */ /* 0x040fe200078e0209 */
[----:B------:R-:W-:Y:S01]  /*10340*/  STL [R1+0x2e8], R18 ;  /* 0x0002e81201007387 */ /* 0x000fe20000100800 */
[----:B------:R-:W-:Y:S01]  /*10350*/  @!P2 IMAD.MOV R13, RZ, RZ, -R13 ;  /* 0x000000ffff0da224 */ /* 0x000fe200078e0a0d */
[----:B------:R-:W-:Y:S01]  /*10360*/  ISETP.GT.U32.AND P2, PT, R24, R7, PT ;  /* 0x000000071800720c */ /* 0x000fe20003f44070 */
[--C-:B------:R-:W-:Y:S01]  /*10370*/  @!P6 IMAD.IADD R4, R4, 0x1, -R24.reuse ;  /* 0x000000010404e824 */ /* 0x100fe200078e0a18 */
[----:B------:R-:W-:Y:S01]  /*10380*/  ISETP.GT.U32.AND P6, PT, R24, R8, PT ;  /* 0x000000081800720c */ /* 0x000fe20003fc4070 */
[--C-:B------:R-:W-:Y:S01]  /*10390*/  @!P5 IMAD.IADD R10, R10, 0x1, -R24.reuse ;  /* 0x000000010a0ad824 */ /* 0x100fe200078e0a18 */
[----:B------:R-:W-:Y:S01]  /*103a0*/  ISETP.GE.AND P5, PT, R3, RZ, PT ;  /* 0x000000ff0300720c */ /* 0x000fe20003fa6270 */
[----:B------:R-:W-:Y:S01]  /*103b0*/  IMAD.HI.U32 R9, R2, R0, RZ ;  /* 0x0000000002097227 */ /* 0x000fe200078e00ff */
[----:B------:R-:W-:Y:S01]  /*103c0*/  IADD3 R3, R29, 0xd0, RZ ;  /* 0x000000d01d037810 */ /* 0x000fe20007ffe0ff */
[----:B------:R-:W-:Y:S02]  /*103d0*/  STL [R1+0x2ec], R17 ;  /* 0x0002ec1101007387 */ /* 0x000fe40000100800 */
[----:B------:R-:W-:Y:S01]  /*103e0*/  @!P0 IMAD.IADD R11, R11, 0x1, -R24 ;  /* 0x000000010b0b8824 */ /* 0x000fe200078e0a18 */
[----:B------:R-:W-:Y:S01]  /*103f0*/  ISETP.GE.AND P0, PT, R6, RZ, PT ;  /* 0x000000ff0600720c */ /* 0x000fe20003f06270 */
[----:B------:R-:W-:Y:S01]  /*10400*/  IMAD.MOV.U32 R12, RZ, RZ, R10 ;  /* 0x000000ffff0c7224 */ /* 0x000fe200078e000a */
[----:B------:R-:W-:Y:S01]  /*10410*/  IABS R10, R3 ;  /* 0x00000003000a7213 */ /* 0x000fe20000000000 */
[----:B------:R-:W-:Y:S01]  /*10420*/  @!P2 IMAD.IADD R7, R7, 0x1, -R24 ;  /* 0x000000010707a824 */ /* 0x000fe200078e0a18 */
[----:B------:R-:W-:Y:S01]  /*10430*/  ISETP.GT.U32.AND P2, PT, R24, R11, PT ;  /* 0x0000000b1800720c */ /* 0x000fe20003f44070 */
[----:B------:R-:W-:Y:S01]  /*10440*/  @!P1 IMAD.MOV R12, RZ, RZ, -R12 ;  /* 0x000000ffff0c9224 */ /* 0x000fe200078e0a0c */
[----:B------:R-:W-:Y:S01]  /*10450*/  STL [R1+0x2fc], R14 ;  /* 0x0002fc0e01007387 */ /* 0x000fe20000100800 */
[----:B------:R-:W-:Y:S01]  /*10460*/  @!P6 IMAD.IADD R8, R8, 0x1, -R24 ;  /* 0x000000010808e824 */ /* 0x000fe200078e0a18 */
[----:B------:R-:W-:Y:S01]  /*10470*/  ISETP.GT.U32.AND P1, PT, R24, R7, PT ;  /* 0x000000071800720c */ /* 0x000fe20003f24070 */
[----:B------:R-:W-:Y:S01]  /*10480*/  IMAD.MOV R9, RZ, RZ, -R9 ;  /* 0x000000ffff097224 */ /* 0x000fe200078e0a09 */
[----:B------:R0:W-:Y:S01]  /*10490*/  STL [R1+0x340], R13 ;  /* 0x0003400d01007387 */ /* 0x0001e20000100800 */
[----:B------:R-:W-:-:S02]  /*104a0*/  IADD3 R6, R29, 0xcf, RZ ;  /* 0x000000cf1d067810 */ /* 0x000fc40007ffe0ff */
[C---:B------:R-:W-:Y:S01]  /*104b0*/  ISETP.GT.U32.AND P6, PT, R24.reuse, R8, PT ;  /* 0x000000081800720c */ /* 0x040fe20003fc4070 */
[----:B------:R1:W-:Y:S01]  /*104c0*/  STL [R1+0x344], R12 ;  /* 0x0003440c01007387 */ /* 0x0003e20000100800 */
[----:B------:R-:W-:Y:S01]  /*104d0*/  IMAD R0, R24, R9, R0 ;  /* 0x0000000918007224 */ /* 0x000fe200078e0200 */
[----:B------:R-:W-:Y:S01]  /*104e0*/  IABS R9, R6 ;  /* 0x0000000600097213 */ /* 0x000fe20000000000 */
[----:B------:R-:W-:-:S03]  /*104f0*/  @!P2 IMAD.IADD R11, R11, 0x1, -R24 ;  /* 0x000000010b0ba824 */ /* 0x000fc600078e0a18 */
[----:B------:R-:W-:Y:S01]  /*10500*/  ISETP.GT.U32.AND P2, PT, R24, R0, PT ;  /* 0x000000001800720c */ /* 0x000fe20003f44070 */
[----:B------:R-:W-:Y:S01]  /*10510*/  @!P1 IMAD.IADD R7, R7, 0x1, -R24 ;  /* 0x0000000107079824 */ /* 0x000fe200078e0a18 */
[----:B------:R-:W-:Y:S01]  /*10520*/  ISETP.GE.AND P1, PT, R3, RZ, PT ;  /* 0x000000ff0300720c */ /* 0x000fe20003f26270 */
[----:B0-----:R-:W-:Y:S01]  /*10530*/  IMAD.HI.U32 R13, R2, R9, RZ ;  /* 0x00000009020d7227 */ /* 0x001fe200078e00ff */
[----:B------:R-:W-:-:S03]  /*10540*/  IADD3 R3, R29, 0xce, RZ ;  /* 0x000000ce1d037810 */ /* 0x000fc60007ffe0ff */
[----:B-1----:R-:W-:Y:S02]  /*10550*/  IMAD.MOV.U32 R12, RZ, RZ, R4 ;  /* 0x000000ffff0c7224 */ /* 0x002fe400078e0004 */
[----:B------:R-:W-:-:S04]  /*10560*/  IMAD.HI.U32 R4, R2, R10, RZ ;  /* 0x0000000a02047227 */ /* 0x000fc800078e00ff */
[----:B------:R-:W-:Y:S02]  /*10570*/  IMAD.MOV R4, RZ, RZ, -R4 ;  /* 0x000000ffff047224 */ /* 0x000fe400078e0a04 */
[----:B------:R-:W-:Y:S02]  /*10580*/  @!P6 IMAD.IADD R8, R8, 0x1, -R24 ;  /* 0x000000010808e824 */ /* 0x000fe400078e0a18 */
[----:B------:R-:W-:Y:S01]  /*10590*/  IMAD R10, R24, R4, R10 ;  /* 0x00000004180a7224 */ /* 0x000fe200078e020a */
[----:B------:R-:W-:Y:S01]  /*105a0*/  IADD3 R4, R29, 0xcd, RZ ;  /* 0x000000cd1d047810 */ /* 0x000fe20007ffe0ff */
[----:B------:R-:W-:Y:S02]  /*105b0*/  @!P2 IMAD.IADD R0, R0, 0x1, -R24 ;  /* 0x000000010000a824 */ /* 0x000fe400078e0a18 */
[----:B------:R-:W-:Y:S01]  /*105c0*/  @!P4 IMAD.MOV R12, RZ, RZ, -R12 ;  /* 0x000000ffff0cc224 */ /* 0x000fe200078e0a0c */
[C---:B------:R-:W-:Y:S01]  /*105d0*/  ISETP.GT.U32.AND P6, PT, R24.reuse, R10, PT ;  /* 0x0000000a1800720c */ /* 0x040fe20003fc4070 */
[----:B------:R-:W-:Y:S01]  /*105e0*/  IMAD.MOV.U32 R14, RZ, RZ, R11 ;  /* 0x000000ffff0e7224 */ /* 0x000fe200078e000b */
[----:B------:R-:W-:Y:S01]  /*105f0*/  ISETP.GT.U32.AND P2, PT, R24, R0, PT ;  /* 0x000000001800720c */ /* 0x000fe20003f44070 */
[----:B------:R-:W-:Y:S01]  /*10600*/  IMAD.MOV R13, RZ, RZ, -R13 ;  /* 0x000000ffff0d7224 */ /* 0x000fe200078e0a0d */
[----:B------:R-:W-:Y:S01]  /*10610*/  ISETP.GE.AND P4, PT, R5, RZ, PT ;  /* 0x000000ff0500720c */ /* 0x000fe20003f86270 */
[----:B------:R0:W-:Y:S01]  /*10620*/  STL [R1+0x34c], R12 ;  /* 0x00034c0c01007387 */ /* 0x0001e20000100800 */
[----:B------:R-:W-:Y:S01]  /*10630*/  IABS R5, R3 ;  /* 0x0000000300057213 */ /* 0x000fe20000000000 */
[----:B------:R-:W-:Y:S01]  /*10640*/  @!P3 IMAD.MOV R14, RZ, RZ, -R14 ;  /* 0x000000ffff0eb224 */ /* 0x000fe200078e0a0e */
[----:B------:R-:W-:Y:S01]  /*10650*/  ISETP.GE.AND P3, PT, R6, RZ, PT ;  /* 0x000000ff0600720c */ /* 0x000fe20003f66270 */
[----:B------:R-:W-:-:S02]  /*10660*/  IMAD.MOV.U32 R11, RZ, RZ, R7 ;  /* 0x000000ffff0b7224 */ /* 0x000fc400078e0007 */
[----:B------:R-:W-:Y:S01]  /*10670*/  IMAD.HI.U32 R6, R2, R5, RZ ;  /* 0x0000000502067227 */ /* 0x000fe200078e00ff */
[----:B------:R-:W-:Y:S03]  /*10680*/  STL [R1+0x348], R14 ;  /* 0x0003480e01007387 */ /* 0x000fe60000100800 */
[----:B------:R-:W-:Y:S01]  /*10690*/  @!P6 IMAD.IADD R10, R10, 0x1, -R24 ;  /* 0x000000010a0ae824 */ /* 0x000fe200078e0a18 */
[----:B0-----:R-:W-:Y:S01]  /*106a0*/  IABS R12, R4 ;  /* 0x00000004000c7213 */ /* 0x001fe20000000000 */
[C---:B------:R-:W-:Y:S02]  /*106b0*/  IMAD R9, R24.reuse, R13, R9 ;  /* 0x0000000d18097224 */ /* 0x040fe400078e0209 */
[----:B------:R-:W-:Y:S01]  /*106c0*/  IMAD.MOV R6, RZ, RZ, -R6 ;  /* 0x000000ffff067224 */ /* 0x000fe200078e0a06 */
[----:B------:R-:W-:Y:S01]  /*106d0*/  ISETP.GT.U32.AND P6, PT, R24, R10, PT ;  /* 0x0000000a1800720c */ /* 0x000fe20003fc4070 */
[----:B------:R-:W-:-:S04]  /*106e0*/  IMAD.HI.U32 R7, R2, R12, RZ ;  /* 0x0000000c02077227 */ /* 0x000fc800078e00ff */
[----:B------:R-:W-:Y:S02]  /*106f0*/  IMAD.MOV R7, RZ, RZ, -R7 ;  /* 0x000000ffff077224 */ /* 0x000fe400078e0a07 */
[----:B------:R-:W-:Y:S01]  /*10700*/  @!P2 IMAD.IADD R0, R0, 0x1, -R24 ;  /* 0x000000010000a824 */ /* 0x000fe200078e0a18 */
[----:B------:R-:W-:Y:S01]  /*10710*/  ISETP.GE.AND P2, PT, R4, RZ, PT ;  /* 0x000000ff0400720c */ /* 0x000fe20003f46270 */
[----:B------:R-:W-:Y:S01]  /*10720*/  @!P5 IMAD.MOV R11, RZ, RZ, -R11 ;  /* 0x000000ffff0bd224 */ /* 0x000fe200078e0a0b */
[C---:B------:R-:W-:Y:S01]  /*10730*/  ISETP.GT.U32.AND P5, PT, R24.reuse, R9, PT ;  /* 0x000000091800720c */ /* 0x040fe20003fa4070 */
[C---:B------:R-:W-:Y:S02]  /*10740*/  IMAD R5, R24.reuse, R6, R5 ;  /* 0x0000000618057224 */ /* 0x040fe400078e0205 */
[----:B------:R-:W-:Y:S01]  /*10750*/  IMAD R12, R24, R7, R12 ;  /* 0x00000007180c7224 */ /* 0x000fe200078e020c */
[----:B------:R0:W-:Y:S01]  /*10760*/  STL [R1+0x324], R11 ;  /* 0x0003240b01007387 */ /* 0x0001e20000100800 */
[----:B------:R-:W-:Y:S01]  /*10770*/  IMAD.MOV.U32 R13, RZ, RZ, R0 ;  /* 0x000000ffff0d7224 */ /* 0x000fe200078e0000 */
[----:B------:R-:W-:Y:S01]  /*10780*/  IADD3 R7, R29, 0xcb, RZ ;  /* 0x000000cb1d077810 */ /* 0x000fe20007ffe0ff */
[----:B------:R-:W-:Y:S01]  /*10790*/  @!P6 IMAD.IADD R10, R10, 0x1, -R24 ;  /* 0x000000010a0ae824 */ /* 0x000fe200078e0a18 */
[C---:B------:R-:W-:Y:S01]  /*107a0*/  ISETP.GT.U32.AND P6, PT, R24.reuse, R5, PT ;  /* 0x000000051800720c */ /* 0x040fe20003fc4070 */
[----:B------:R-:W-:Y:S01]  /*107b0*/  @!P4 IMAD.MOV R13, RZ, RZ, -R13 ;  /* 0x000000ffff0dc224 */ /* 0x000fe200078e0a0d */
[----:B------:R-:W-:Y:S01]  /*107c0*/  ISETP.GT.U32.AND P4, PT, R24, R12, PT ;  /* 0x0000000c1800720c */ /* 0x000fe20003f84070 */
[----:B------:R-:W-:Y:S01]  /*107d0*/  @!P0 IMAD.MOV R8, RZ, RZ, -R8 ;  /* 0x000000ffff088224 */ /* 0x000fe200078e0a08 */
[----:B------:R-:W-:Y:S01]  /*107e0*/  ISETP.GE.AND P0, PT, R3, RZ, PT ;  /* 0x000000ff0300720c */ /* 0x000fe20003f06270 */
[----:B------:R-:W-:Y:S01]  /*107f0*/  @!P5 IMAD.IADD R9, R9, 0x1, -R24 ;  /* 0x000000010909d824 */ /* 0x000fe200078e0a18 */
[----:B------:R-:W-:Y:S01]  /*10800*/  IADD3 R3, R29, 0xca, RZ ;  /* 0x000000ca1d037810 */ /* 0x000fe20007ffe0ff */
[----:B0-----:R-:W-:Y:S01]  /*10810*/  IMAD.MOV.U32 R11, RZ, RZ, R10 ;  /* 0x000000ffff0b7224 */ /* 0x001fe200078e000a */
[----:B------:R0:W-:Y:S01]  /*10820*/  STL [R1+0x328], R8 ;  /* 0x0003280801007387 */ /* 0x0001e20000100800 */
[----:B------:R-:W-:-:S02]  /*10830*/  IABS R6, R7 ;  /* 0x0000000700067213 */ /* 0x000fc40000000000 */
[----:B------:R-:W-:Y:S01]  /*10840*/  ISETP.GT.U32.AND P5, PT, R24, R9, PT ;  /* 0x000000091800720c */ /* 0x000fe20003fa4070 */
[----:B------:R-:W-:Y:S01]  /*10850*/  @!P1 IMAD.MOV R11, RZ, RZ, -R11 ;  /* 0x000000ffff0b9224 */ /* 0x000fe200078e0a0b */
[----:B------:R-:W-:Y:S01]  /*10860*/  IABS R0, R3 ;  /* 0x0000000300007213 */ /* 0x000fe20000000000 */
[--C-:B------:R-:W-:Y:S01]  /*10870*/  @!P6 IMAD.IADD R5, R5, 0x1, -R24.reuse ;  /* 0x000000010505e824 */ /* 0x100fe200078e0a18 */
[----:B------:R-:W-:Y:S01]  /*10880*/  STL [R1+0x33c], R13 ;  /* 0x00033c0d01007387 */ /* 0x000fe20000100800 */
[----:B------:R-:W-:Y:S01]  /*10890*/  @!P4 IMAD.IADD R12, R12, 0x1, -R24 ;  /* 0x000000010c0cc824 */ /* 0x000fe200078e0a18 */
[----:B0-----:R-:W-:Y:S02]  /*108a0*/  IADD3 R8, R29, 0xcc, RZ ;  /* 0x000000cc1d087810 */ /* 0x001fe40007ffe0ff */
[----:B------:R0:W-:Y:S01]  /*108b0*/  STL [R1+0x338], R11 ;  /* 0x0003380b01007387 */ /* 0x0001e20000100800 */
[----:B------:R-:W-:Y:S02]  /*108c0*/  ISETP.GT.U32.AND P6, PT, R24, R5, PT ;  /* 0x000000051800720c */ /* 0x000fe40003fc4070 */
[----:B------:R-:W-:-:S02]  /*108d0*/  IABS R4, R8 ;  /* 0x0000000800047213 */ /* 0x000fc40000000000 */
[----:B------:R-:W-:Y:S01]  /*108e0*/  ISETP.GT.U32.AND P4, PT, R24, R12, PT ;  /* 0x0000000c1800720c */ /* 0x000fe20003f84070 */
[----:B------:R-:W-:Y:S01]  /*108f0*/  @!P5 IMAD.IADD R9, R9, 0x1, -R24 ;  /* 0x000000010909d824 */ /* 0x000fe200078e0a18 */
[----:B------:R-:W-:Y:S01]  /*10900*/  ISETP.GE.AND P5, PT, R7, RZ, PT ;  /* 0x000000ff0700720c */ /* 0x000fe20003fa6270 */
[----:B------:R-:W-:Y:S01]  /*10910*/  IMAD.HI.U32 R10, R2, R4, RZ ;  /* 0x00000004020a7227 */ /* 0x000fe200078e00ff */
[----:B------:R-:W-:-:S03]  /*10920*/  ISETP.GE.AND P1, PT, R8, RZ, PT ;  /* 0x000000ff0800720c */ /* 0x000fc60003f26270 */
[----:B------:R-:W-:Y:S02]  /*10930*/  IMAD.MOV R10, RZ, RZ, -R10 ;  /* 0x000000ffff0a7224 */ /* 0x000fe400078e0a0a */
[----:B------:R-:W-:-:S04]  /*10940*/  IMAD.HI.U32 R7, R2, R6, RZ ;  /* 0x0000000602077227 */ /* 0x000fc800078e00ff */
[----:B------:R-:W-:-:S04]  /*10950*/  IMAD.HI.U32 R8, R2, R0, RZ ;  /* 0x0000000002087227 */ /* 0x000fc800078e00ff */
[----:B0-----:R-:W-:Y:S02]  /*10960*/  IMAD.MOV.U32 R11, RZ, RZ, R9 ;  /* 0x000000ffff0b7224 */ /* 0x001fe400078e0009 */
[C---:B------:R-:W-:Y:S02]  /*10970*/  IMAD R4, R24.reuse, R10, R4 ;  /* 0x0000000a18047224 */ /* 0x040fe400078e0204 */
[----:B------:R-:W-:Y:S02]  /*10980*/  IMAD.MOV R7, RZ, RZ, -R7 ;  /* 0x000000ffff077224 */ /* 0x000fe400078e0a07 */
[----:B------:R-:W-:Y:S01]  /*10990*/  @!P6 IMAD.IADD R5, R5, 0x1, -R24 ;  /* 0x000000010505e824 */ /* 0x000fe200078e0a18 */
[----:B------:R-:W-:Y:S01]  /*109a0*/  ISETP.GT.U32.AND P6, PT, R24, R4, PT ;  /* 0x000000041800720c */ /* 0x000fe20003fc4070 */
[----:B------:R-:W-:Y:S02]  /*109b0*/  IMAD.MOV R8, RZ, RZ, -R8 ;  /* 0x000000ffff087224 */ /* 0x000fe400078e0a08 */
[----:B------:R-:W-:-:S02]  /*109c0*/  @!P4 IMAD.IADD R12, R12, 0x1, -R24 ;  /* 0x000000010c0cc824 */ /* 0x000fc400078e0a18 */
[----:B------:R-:W-:Y:S01]  /*109d0*/  @!P3 IMAD.MOV R11, RZ, RZ, -R11 ;  /* 0x000000ffff0bb224 */ /* 0x000fe200078e0a0b */
[----:B------:R-:W-:Y:S01]  /*109e0*/  ISETP.GE.AND P3, PT, R3, RZ, PT ;  /* 0x000000ff0300720c */ /* 0x000fe20003f66270 */
[C---:B------:R-:W-:Y:S01]  /*109f0*/  IMAD R3, R24.reuse, R7, R6 ;  /* 0x0000000718037224 */ /* 0x040fe200078e0206 */
[C---:B------:R-:W-:Y:S01]  /*10a00*/  IADD3 R7, R29.reuse, 0xc6, RZ ;  /* 0x000000c61d077810 */ /* 0x040fe20007ffe0ff */
[----:B------:R-:W-:Y:S01]  /*10a10*/  IMAD.MOV.U32 R9, RZ, RZ, R5 ;  /* 0x000000ffff097224 */ /* 0x000fe200078e0005 */
[----:B------:R0:W-:Y:S01]  /*10a20*/  STL [R1+0x330], R11 ;  /* 0x0003300b01007387 */ /* 0x0001e20000100800 */
[C---:B------:R-:W-:Y:S01]  /*10a30*/  IMAD R0, R24.reuse, R8, R0 ;  /* 0x0000000818007224 */ /* 0x040fe200078e0200 */
[C---:B------:R-:W-:Y:S01]  /*10a40*/  IADD3 R8, R29.reuse, 0xc9, RZ ;  /* 0x000000c91d087810 */ /* 0x040fe20007ffe0ff */
[----:B------:R-:W-:Y:S01]  /*10a50*/  IMAD.MOV.U32 R14, RZ, RZ, R12 ;  /* 0x000000ffff0e7224 */ /* 0x000fe200078e000c */
[----:B------:R-:W-:Y:S01]  /*10a60*/  IADD3 R5, R29, 0xc8, RZ ;  /* 0x000000c81d057810 */ /* 0x000fe20007ffe0ff */
[----:B------:R-:W-:Y:S01]  /*10a70*/  @!P0 IMAD.MOV R9, RZ, RZ, -R9 ;  /* 0x000000ffff098224 */ /* 0x000fe200078e0a09 */
[C---:B------:R-:W-:Y:S01]  /*10a80*/  ISETP.GT.U32.AND P0, PT, R24.reuse, R3, PT ;  /* 0x000000031800720c */ /* 0x040fe20003f04070 */
[----:B------:R-:W-:Y:S01]  /*10a90*/  @!P2 IMAD.MOV R14, RZ, RZ, -R14 ;  /* 0x000000ffff0ea224 */ /* 0x000fe200078e0a0e */
[----:B------:R-:W-:Y:S01]  /*10aa0*/  ISETP.GT.U32.AND P2, PT, R24, R0, PT ;  /* 0x000000001800720c */ /* 0x000fe20003f44070 */
[----:B------:R-:W-:Y:S01]  /*10ab0*/  @!P6 IMAD.IADD R4, R4, 0x1, -R24 ;  /* 0x000000010404e824 */ /* 0x000fe200078e0a18 */
[----:B------:R-:W-:Y:S01]  /*10ac0*/  ISETP.GE.AND P4, PT, R8, RZ, PT ;  /* 0x000000ff0800720c */ /* 0x000fe20003f86270 */
[----:B------:R1:W-:Y:S01]  /*10ad0*/  STL [R1+0x334], R9 ;  /* 0x0003340901007387 */ /* 0x0003e20000100800 */
[----:B------:R-:W-:-:S02]  /*10ae0*/  IABS R8, R8 ;  /* 0x0000000800087213 */ /* 0x000fc40000000000 */
[----:B------:R-:W-:Y:S01]  /*10af0*/  ISETP.GT.U32.AND P6, PT, R24, R4, PT ;  /* 0x000000041800720c */ /* 0x000fe20003fc4070 */
[----:B------:R2:W-:Y:S01]  /*10b00*/  STL [R1+0x32c], R14 ;  /* 0x00032c0e01007387 */ /* 0x0005e20000100800 */
[----:B0-----:R-:W-:Y:S01]  /*10b10*/  IABS R11, R7 ;  /* 0x00000007000b7213 */ /* 0x001fe20000000000 */
[----:B------:R-:W-:Y:S01]  /*10b20*/  IMAD.HI.U32 R12, R2, R8, RZ ;  /* 0x00000008020c7227 */ /* 0x000fe200078e00ff */
[----:B------:R-:W-:-:S03]  /*10b30*/  IADD3 R6, R29, 0xc7, RZ ;  /* 0x000000c71d067810 */ /* 0x000fc60007ffe0ff */
[--C-:B------:R-:W-:Y:S01]  /*10b40*/  @!P0 IMAD.IADD R3, R3, 0x1, -R24.reuse ;  /* 0x0000000103038824 */ /* 0x100fe200078e0a18 */
[----:B-1----:R-:W-:Y:S01]  /*10b50*/  IABS R9, R5 ;  /* 0x0000000500097213 */ /* 0x002fe20000000000 */
[----:B------:R-:W-:Y:S01]  /*10b60*/  @!P2 IMAD.IADD R0, R0, 0x1, -R24 ;  /* 0x000000010000a824 */ /* 0x000fe200078e0a18 */
[----:B------:R-:W-:Y:S01]  /*10b70*/  IABS R10, R6 ;  /* 0x00000006000a7213 */ /* 0x000fe20000000000 */
[----:B------:R-:W-:Y:S01]  /*10b80*/  IMAD.MOV R12, RZ, RZ, -R12 ;  /* 0x000000ffff0c7224 */ /* 0x000fe200078e0a0c */
[----:B------:R-:W-:Y:S01]  /*10b90*/  ISETP.GT.U32.AND P0, PT, R24, R3, PT ;  /* 0x000000031800720c */ /* 0x000fe20003f04070 */
[----:B------:R-:W-:Y:S01]  /*10ba0*/  @!P6 IMAD.IADD R4, R4, 0x1, -R24 ;  /* 0x000000010404e824 */ /* 0x000fe200078e0a18 */
[C---:B------:R-:W-:Y:S01]  /*10bb0*/  ISETP.GT.U32.AND P2, PT, R24.reuse, R0, PT ;  /* 0x000000001800720c */ /* 0x040fe20003f44070 */
[----:B------:R-:W-:Y:S01]  /*10bc0*/  IMAD R8, R24, R12, R8 ;  /* 0x0000000c18087224 */ /* 0x000fe200078e0208 */
[----:B------:R-:W-:Y:S01]  /*10bd0*/  ISETP.GE.AND P6, PT, R5, RZ, PT ;  /* 0x000000ff0500720c */ /* 0x000fe20003fc6270 */
[----:B------:R-:W-:-:S04]  /*10be0*/  IMAD.HI.U32 R5, R2, R11, RZ ;  /* 0x0000000b02057227 */ /* 0x000fc800078e00ff */
[----:B------:R-:W-:Y:S02]  /*10bf0*/  IMAD.MOV.U32 R16, RZ, RZ, R4 ;  /* 0x000000ffff107224 */ /* 0x000fe400078e0004 */
[----:B------:R-:W-:Y:S01]  /*10c00*/  IMAD.MOV R4, RZ, RZ, -R5 ;  /* 0x000000ffff047224 */ /* 0x000fe200078e0a05 */
[----:B------:R-:W-:Y:S01]  /*10c10*/  IADD3 R5, R29, 0xc3, RZ ;  /* 0x000000c31d057810 */ /* 0x000fe20007ffe0ff */
[--C-:B------:R-:W-:Y:S01]  /*10c20*/  @!P0 IMAD.IADD R3, R3, 0x1, -R24.reuse ;  /* 0x0000000103038824 */ /* 0x100fe200078e0a18 */
[----:B------:R-:W-:Y:S01]  /*10c30*/  ISETP.GT.U32.AND P0, PT, R24, R8, PT ;  /* 0x000000081800720c */ /* 0x000fe20003f04070 */
[----:B------:R-:W-:Y:S02]  /*10c40*/  @!P2 IMAD.IADD R0, R0, 0x1, -R24 ;  /* 0x000000010000a824 */ /* 0x000fe400078e0a18 */
[----:B------:R-:W-:Y:S01]  /*10c50*/  IMAD R11, R24, R4, R11 ;  /* 0x00000004180b7224 */ /* 0x000fe200078e020b */
[----:B------:R-:W-:Y:S01]  /*10c60*/  IADD3 R4, R29, 0xc4, RZ ;  /* 0x000000c41d047810 */ /* 0x000fe20007ffe0ff */
[----:B------:R-:W-:-:S02]  /*10c70*/  IMAD.MOV.U32 R12, RZ, RZ, R0 ;  /* 0x000000ffff0c7224 */ /* 0x000fc400078e0000 */
[----:B------:R-:W-:Y:S01]  /*10c80*/  IMAD.HI.U32 R13, R2, R9, RZ ;  /* 0x00000009020d7227 */ /* 0x000fe200078e00ff */
[----:B------:R-:W-:-:S03]  /*10c90*/  IABS R0, R4 ;  /* 0x0000000400007213 */ /* 0x000fc60000000000 */
[----:B------:R-:W-:Y:S01]  /*10ca0*/  @!P3 IMAD.MOV R12, RZ, RZ, -R12 ;  /* 0x000000ffff0cb224 */ /* 0x000fe200078e0a0c */
[----:B------:R-:W-:Y:S01]  /*10cb0*/  ISETP.GT.U32.AND P3, PT, R24, R11, PT ;  /* 0x0000000b1800720c */ /* 0x000fe20003f64070 */
[----:B------:R-:W-:Y:S02]  /*10cc0*/  IMAD.MOV R13, RZ, RZ, -R13 ;  /* 0x000000ffff0d7224 */ /* 0x000fe400078e0a0d */
[----:B--2---:R-:W-:-:S04]  /*10cd0*/  IMAD.HI.U32 R14, R2, R10, RZ ;  /* 0x0000000a020e7227 */ /* 0x004fc800078e00ff */
[----:B------:R-:W-:Y:S01]  /*10ce0*/  IMAD.MOV.U32 R15, RZ, RZ, R3 ;  /* 0x000000ffff0f7224 */ /* 0x000fe200078e0003 */
[----:B------:R-:W-:Y:S01]  /*10cf0*/  IADD3 R3, R29, 0xc5, RZ ;  /* 0x000000c51d037810 */ /* 0x000fe20007ffe0ff */
[----:B------:R-:W-:Y:S02]  /*10d00*/  IMAD R13, R24, R13, R9 ;  /* 0x0000000d180d7224 */ /* 0x000fe400078e0209 */
[----:B------:R-:W-:Y:S01]  /*10d10*/  IMAD.MOV R14, RZ, RZ, -R14 ;  /* 0x000000ffff0e7224 */ /* 0x000fe200078e0a0e */
[----:B------:R-:W-:Y:S01]  /*10d20*/  IABS R9, R3 ;  /* 0x0000000300097213 */ /* 0x000fe20000000000 */
[----:B------:R-:W-:Y:S02]  /*10d30*/  @!P0 IMAD.IADD R8, R8, 0x1, -R24 ;  /* 0x0000000108088824 */ /* 0x000fe400078e0a18 */
[----:B------:R-:W-:Y:S01]  /*10d40*/  @!P5 IMAD.MOV R15, RZ, RZ, -R15 ;  /* 0x000000ffff0fd224 */ /* 0x000fe200078e0a0f */
[----:B------:R-:W-:Y:S01]  /*10d50*/  ISETP.GE.AND P5, PT, R6, RZ, PT ;  /* 0x000000ff0600720c */ /* 0x000fe20003fa6270 */
[C---:B------:R-:W-:Y:S01]  /*10d60*/  IMAD R10, R24.reuse, R14, R10 ;  /* 0x0000000e180a7224 */ /* 0x040fe200078e020a */
[C---:B------:R-:W-:Y:S01]  /*10d70*/  ISETP.GT.U32.AND P0, PT, R24.reuse, R8, PT ;  /* 0x000000081800720c */ /* 0x040fe20003f04070 */
[----:B------:R-:W-:Y:S01]  /*10d80*/  @!P1 IMAD.MOV R16, RZ, RZ, -R16 ;  /* 0x000000ffff109224 */ /* 0x000fe200078e0a10 */
[----:B------:R-:W-:Y:S01]  /*10d90*/  ISETP.GT.U32.AND P1, PT, R24, R13, PT ;  /* 0x0000000d1800720c */ /* 0x000fe20003f24070 */
[----:B------:R-:W-:Y:S01]  /*10da0*/  IMAD.HI.U32 R6, R2, R9, RZ ;  /* 0x0000000902067227 */ /* 0x000fe200078e00ff */
[----:B------:R-:W-:-:S02]  /*10db0*/  ISETP.GT.U32.AND P2, PT, R24, R10, PT ;  /* 0x0000000a1800720c */ /* 0x000fc40003f44070 */
[----:B------:R0:W-:Y:S01]  /*10dc0*/  STL [R1+0x320], R16 ;  /* 0x0003201001007387 */ /* 0x0001e20000100800 */
[----:B------:R-:W-:Y:S01]  /*10dd0*/  @!P3 IMAD.IADD R11, R11, 0x1, -R24 ;  /* 0x000000010b0bb824 */ /* 0x000fe200078e0a18 */
[----:B------:R-:W-:Y:S01]  /*10de0*/  IABS R14, R5 ;  /* 0x00000005000e7213 */ /* 0x000fe20000000000 */
[----:B------:R-:W-:Y:S01]  /*10df0*/  IMAD.MOV R6, RZ, RZ, -R6 ;  /* 0x000000ffff067224 */ /* 0x000fe200078e0a06 */
[----:B------:R1:W-:Y:S02]  /*10e00*/  STL [R1+0x31c], R15 ;  /* 0x00031c0f01007387 */ /* 0x0003e40000100800 */
[C---:B------:R-:W-:Y:S01]  /*10e10*/  ISETP.GT.U32.AND P3, PT, R24.reuse, R11, PT ;  /* 0x0000000b1800720c */ /* 0x040fe20003f64070 */
[----:B------:R-:W-:Y:S01]  /*10e20*/  IMAD R9, R24, R6, R9 ;  /* 0x0000000618097224 */ /* 0x000fe200078e0209 */
[----:B------:R2:W-:Y:S01]  /*10e30*/  STL [R1+0x318], R12 ;  /* 0x0003180c01007387 */ /* 0x0005e20000100800 */
[----:B------:R-:W-:Y:S01]  /*10e40*/  IMAD.HI.U32 R6, R2, R0, RZ ;  /* 0x0000000002067227 */ /* 0x000fe200078e00ff */
[----:B0-----:R-:W-:-:S03]  /*10e50*/  IADD3 R16, R29, 0xbc, RZ ;  /* 0x000000bc1d107810 */ /* 0x001fc60007ffe0ff */
[----:B------:R-:W-:Y:S01]  /*10e60*/  @!P0 IMAD.IADD R8, R8, 0x1, -R24 ;  /* 0x0000000108088824 */ /* 0x000fe200078e0a18 */
[----:B------:R-:W-:Y:S01]  /*10e70*/  ISETP.GE.AND P0, PT, R7, RZ, PT ;  /* 0x000000ff0700720c */ /* 0x000fe20003f06270 */
[----:B------:R-:W-:Y:S01]  /*10e80*/  IMAD.MOV R6, RZ, RZ, -R6 ;  /* 0x000000ffff067224 */ /* 0x000fe200078e0a06 */
[----:B------:R-:W-:Y:S01]  /*10e90*/  IABS R17, R16 ;  /* 0x0000001000117213 */ /* 0x000fe20000000000 */
[--C-:B------:R-:W-:Y:S02]  /*10ea0*/  @!P1 IMAD.IADD R13, R13, 0x1, -R24.reuse ;  /* 0x000000010d0d9824 */ /* 0x100fe400078e0a18 */
[----:B------:R-:W-:Y:S02]  /*10eb0*/  @!P2 IMAD.IADD R10, R10, 0x1, -R24 ;  /* 0x000000010a0aa824 */ /* 0x000fe400078e0a18 */
[----:B-1----:R-:W-:Y:S01]  /*10ec0*/  IMAD.MOV.U32 R15, RZ, RZ, R8 ;  /* 0x000000ffff0f7224 */ /* 0x002fe200078e0008 */
[C---:B------:R-:W-:Y:S01]  /*10ed0*/  ISETP.GT.U32.AND P1, PT, R24.reuse, R13, PT ;  /* 0x0000000d1800720c */ /* 0x040fe20003f24070 */
[C---:B------:R-:W-:Y:S01]  /*10ee0*/  IMAD R8, R24.reuse, R6, R0 ;  /* 0x0000000618087224 */ /* 0x040fe200078e0200 */
[----:B------:R-:W-:Y:S01]  /*10ef0*/  ISETP.GT.U32.AND P2, PT, R24, R10, PT ;  /* 0x0000000a1800720c */ /* 0x000fe20003f44070 */
[----:B------:R-:W-:Y:S01]  /*10f00*/  @!P3 IMAD.IADD R11, R11, 0x1, -R24 ;  /* 0x000000010b0bb824 */ /* 0x000fe200078e0a18 */
[----:B------:R-:W-:Y:S01]  /*10f10*/  IADD3 R0, R29, 0xc2, RZ ;  /* 0x000000c21d007810 */ /* 0x000fe20007ffe0ff */
[----:B------:R-:W-:Y:S01]  /*10f20*/  IMAD.HI.U32 R7, R2, R14, RZ ;  /* 0x0000000e02077227 */ /* 0x000fe200078e00ff */
[----:B------:R-:W-:-:S02]  /*10f30*/  ISETP.GT.U32.AND P3, PT, R24, R8, PT ;  /* 0x000000081800720c */ /* 0x000fc40003f64070 */
[----:B------:R-:W-:Y:S01]  /*10f40*/  IADD3 R6, R29, 0xbf, RZ ;  /* 0x000000bf1d067810 */ /* 0x000fe20007ffe0ff */
[----:B------:R-:W-:Y:S02]  /*10f50*/  IMAD.MOV R7, RZ, RZ, -R7 ;  /* 0x000000ffff077224 */ /* 0x000fe400078e0a07 */
[----:B------:R-:W-:Y:S01]  /*10f60*/  @!P4 IMAD.MOV R15, RZ, RZ, -R15 ;  /* 0x000000ffff0fc224 */ /* 0x000fe200078e0a0f */
[----:B------:R-:W-:Y:S01]  /*10f70*/  ISETP.GE.AND P4, PT, R3, RZ, PT ;  /* 0x000000ff0300720c */ /* 0x000fe20003f86270 */
[--C-:B------:R-:W-:Y:S01]  /*10f80*/  @!P1 IMAD.IADD R13, R13, 0x1, -R24.reuse ;  /* 0x000000010d0d9824 */ /* 0x100fe200078e0a18 */
[----:B------:R-:W-:Y:S01]  /*10f90*/  ISETP.GT.U32.AND P1, PT, R24, R9, PT ;  /* 0x000000091800720c */ /* 0x000fe20003f24070 */
[--C-:B------:R-:W-:Y:S01]  /*10fa0*/  @!P2 IMAD.IADD R10, R10, 0x1, -R24.reuse ;  /* 0x000000010a0aa824 */ /* 0x100fe200078e0a18 */
[----:B------:R-:W-:Y:S01]  /*10fb0*/  ISETP.GE.AND P2, PT, R5, RZ, PT ;  /* 0x000000ff0500720c */ /* 0x000fe20003f46270 */
[----:B--2---:R-:W-:Y:S01]  /*10fc0*/  IMAD.MOV.U32 R12, RZ, RZ, R13 ;  /* 0x000000ffff0c7224 */ /* 0x004fe200078e000d */
[----:B------:R-:W-:Y:S01]  /*10fd0*/  IABS R5, R0 ;  /* 0x0000000000057213 */ /* 0x000fe20000000000 */
[----:B------:R-:W-:Y:S01]  /*10fe0*/  @!P3 IMAD.IADD R8, R8, 0x1, -R24 ;  /* 0x000000010808b824 */ /* 0x000fe200078e0a18 */
[----:B------:R-:W-:Y:S01]  /*10ff0*/  STL [R1+0x314], R15 ;  /* 0x0003140f01007387 */ /* 0x000fe20000100800 */
[----:B------:R-:W-:Y:S01]  /*11000*/  @!P6 IMAD.MOV R12, RZ, RZ, -R12 ;  /* 0x000000ffff0ce224 */ /* 0x000fe200078e0a0c */
[----:B------:R-:W-:Y:S01]  /*11010*/  IADD3 R3, R29, 0xc1, RZ ;  /* 0x000000c11d037810 */ /* 0x000fe20007ffe0ff */
[C---:B------:R-:W-:Y:S01]  /*11020*/  IMAD R14, R24.reuse, R7, R14 ;  /* 0x00000007180e7224 */ /* 0x040fe200078e020e */
[----:B------:R-:W-:Y:S01]  /*11030*/  ISETP.GT.U32.AND P3, PT, R24, R8, PT ;  /* 0x000000081800720c */ /* 0x000fe20003f64070 */
[----:B------:R-:W-:Y:S01]  /*11040*/  IMAD.HI.U32 R7, R2, R5, RZ ;  /* 0x0000000502077227 */ /* 0x000fe200078e00ff */
[----:B------:R0:W-:Y:S01]  /*11050*/  STL [R1+0x300], R12 ;  /* 0x0003000c01007387 */ /* 0x0001e20000100800 */
[----:B------:R-:W-:-:S02]  /*11060*/  ISETP.GE.AND P6, PT, R4, RZ, PT ;  /* 0x000000ff0400720c */ /* 0x000fc40003fc6270 */
[----:B------:R-:W-:Y:S01]  /*11070*/  IMAD.MOV.U32 R13, RZ, RZ, R10 ;  /* 0x000000ffff0d7224 */ /* 0x000fe200078e000a */
[----:B------:R-:W-:Y:S01]  /*11080*/  IABS R10, R6 ;  /* 0x00000006000a7213 */ /* 0x000fe20000000000 */
[----:B------:R-:W-:Y:S02]  /*11090*/  IMAD.MOV R7, RZ, RZ, -R7 ;  /* 0x000000ffff077224 */ /* 0x000fe400078e0a07 */
[----:B------:R-:W-:Y:S02]  /*110a0*/  @!P1 IMAD.IADD R9, R9, 0x1, -R24 ;  /* 0x0000000109099824 */ /* 0x000fe400078e0a18 */
[----:B------:R-:W-:Y:S01]  /*110b0*/  @!P5 IMAD.MOV R13, RZ, RZ, -R13 ;  /* 0x000000ffff0dd224 */ /* 0x000fe200078e0a0d */
[----:B------:R-:W-:Y:S01]  /*110c0*/  ISETP.GE.AND P5, PT, R0, RZ, PT ;  /* 0x000000ff0000720c */ /* 0x000fe20003fa6270 */
[----:B0-----:R-:W-:Y:S01]  /*110d0*/  IMAD.MOV.U32 R12, RZ, RZ, R11 ;  /* 0x000000ffff0c7224 */ /* 0x001fe200078e000b */
[C---:B------:R-:W-:Y:S01]  /*110e0*/  ISETP.GT.U32.AND P1, PT, R24.reuse, R9, PT ;  /* 0x000000091800720c */ /* 0x040fe20003f24070 */
[----:B------:R-:W-:Y:S01]  /*110f0*/  IMAD R5, R24, R7, R5 ;  /* 0x0000000718057224 */ /* 0x000fe200078e0205 */
[----:B------:R0:W-:Y:S01]  /*11100*/  STL [R1+0x30c], R13 ;  /* 0x00030c0d01007387 */ /* 0x0001e20000100800 */
[----:B------:R-:W-:Y:S01]  /*11110*/  @!P0 IMAD.MOV R12, RZ, RZ, -R12 ;  /* 0x000000ffff0c8224 */ /* 0x000fe200078e0a0c */
[----:B------:R-:W-:Y:S01]  /*11120*/  ISETP.GE.AND P0, PT, R3, RZ, PT ;  /* 0x000000ff0300720c */ /* 0x000fe20003f06270 */
[----:B------:R-:W-:Y:S01]  /*11130*/  @!P3 IMAD.IADD R8, R8, 0x1, -R24 ;  /* 0x000000010808b824 */ /* 0x000fe200078e0a18 */
[----:B------:R-:W-:Y:S01]  /*11140*/  ISETP.GT.U32.AND P3, PT, R24, R5, PT ;  /* 0x000000051800720c */ /* 0x000fe20003f64070 */
[----:B------:R-:W-:Y:S01]  /*11150*/  IMAD.HI.U32 R20, R2, R17, RZ ;  /* 0x0000001102147227 */ /* 0x000fe200078e00ff */
[----:B------:R1:W-:Y:S01]  /*11160*/  STL [R1+0x310], R12 ;  /* 0x0003100c01007387 */ /* 0x0003e20000100800 */
[----:B------:R-:W-:-:S02]  /*11170*/  IADD3 R0, R29, 0xc0, RZ ;  /* 0x000000c01d007810 */ /* 0x000fc40007ffe0ff */
[----:B------:R-:W-:Y:S02]  /*11180*/  IMAD.MOV.U32 R11, RZ, RZ, R8 ;  /* 0x000000ffff0b7224 */ /* 0x000fe400078e0008 */
[--C-:B------:R-:W-:Y:S01]  /*11190*/  @!P1 IMAD.IADD R9, R9, 0x1, -R24.reuse ;  /* 0x0000000109099824 */ /* 0x100fe200078e0a18 */
[----:B------:R-:W-:Y:S01]  /*111a0*/  IABS R4, R0 ;  /* 0x0000000000047213 */ /* 0x000fe20000000000 */
[----:B------:R-:W-:Y:S01]  /*111b0*/  @!P6 IMAD.MOV R11, RZ, RZ, -R11 ;  /* 0x000000ffff0be224 */ /* 0x000fe200078e0a0b */
[----:B------:R-:W-:Y:S01]  /*111c0*/  ISETP.GE.AND P6, PT, R0, RZ, PT ;  /* 0x000000ff0000720c */ /* 0x000fe20003fc6270 */
[----:B0-----:R-:W-:Y:S01]  /*111d0*/  IMAD.MOV.U32 R13, RZ, RZ, R9 ;  /* 0x000000ffff0d7224 */ /* 0x001fe200078e0009 */
[----:B-1----:R-:W-:Y:S01]  /*111e0*/  IABS R12, R3 ;  /* 0x00000003000c7213 */ /* 0x002fe20000000000 */
[----:B------:R-:W-:Y:S01]  /*111f0*/  @!P3 IMAD.IADD R5, R5, 0x1, -R24 ;  /* 0x000000010505b824 */ /* 0x000fe200078e0a18 */
[----:B------:R-:W-:Y:S01]  /*11200*/  ISETP.GT.U32.AND P1, PT, R24, R14, PT ;  /* 0x0000000e1800720c */ /* 0x000fe20003f24070 */
[----:B------:R-:W-:Y:S01]  /*11210*/  @!P4 IMAD.MOV R13, RZ, RZ, -R13 ;  /* 0x000000ffff0dc224 */ /* 0x000fe200078e0a0d */
[----:B------:R-:W-:Y:S01]  /*11220*/  IADD3 R9, R29, 0xba, RZ ;  /* 0x000000ba1d097810 */ /* 0x000fe20007ffe0ff */
[----:B------:R-:W-:Y:S01]  /*11230*/  IMAD.HI.U32 R3, R2, R12, RZ ;  /* 0x0000000c02037227 */ /* 0x000fe200078e00ff */
[----:B------:R-:W-:-:S02]  /*11240*/  ISETP.GT.U32.AND P3, PT, R24, R5, PT ;  /* 0x000000051800720c */ /* 0x000fc40003f64070 */
[----:B------:R0:W-:Y:S01]  /*11250*/  STL [R1+0x304], R13 ;  /* 0x0003040d01007387 */ /* 0x0001e20000100800 */
[----:B------:R-:W-:Y:S01]  /*11260*/  IMAD.MOV R3, RZ, RZ, -R3 ;  /* 0x000000ffff037224 */ /* 0x000fe200078e0a03 */
[----:B------:R-:W-:Y:S01]  /*11270*/  IABS R8, R9 ;  /* 0x0000000900087213 */ /* 0x000fe20000000000 */
[----:B------:R-:W-:Y:S01]  /*11280*/  IMAD.HI.U32 R7, R2, R4, RZ ;  /* 0x0000000402077227 */ /* 0x000fe200078e00ff */
[----:B------:R1:W-:Y:S03]  /*11290*/  STL [R1+0x308], R11 ;  /* 0x0003080b01007387 */ /* 0x0003e60000100800 */
[C---:B------:R-:W-:Y:S02]  /*112a0*/  IMAD R12, R24.reuse, R3, R12 ;  /* 0x00000003180c7224 */ /* 0x040fe400078e020c */
[----:B------:R-:W-:Y:S01]  /*112b0*/  IMAD.MOV R7, RZ, RZ, -R7 ;  /* 0x000000ffff077224 */ /* 0x000fe200078e0a07 */
[----:B0-----:R-:W-:Y:S01]  /*112c0*/  IADD3 R13, R29, 0xbe, RZ ;  /* 0x000000be1d0d7810 */ /* 0x001fe20007ffe0ff */
[----:B------:R-:W-:Y:S01]  /*112d0*/  @!P3 IMAD.IADD R5, R5, 0x1, -R24 ;  /* 0x000000010505b824 */ /* 0x000fe200078e0a18 */
[C---:B------:R-:W-:Y:S01]  /*112e0*/  ISETP.GT.U32.AND P4, PT, R24.reuse, R12, PT ;  /* 0x0000000c1800720c */ /* 0x040fe20003f84070 */
[----:B------:R-:W-:Y:S01]  /*112f0*/  IMAD R0, R24, R7, R4 ;  /* 0x0000000718007224 */ /* 0x000fe200078e0204 */
[----:B------:R-:W-:Y:S01]  /*11300*/  IABS R7, R13 ;  /* 0x0000000d00077213 */ /* 0x000fe20000000000 */
[----:B------:R-:W-:Y:S01]  /*11310*/  IMAD.HI.U32 R3, R2, R10, RZ ;  /* 0x0000000a02037227 */ /* 0x000fe200078e00ff */
[----:B------:R-:W-:-:S02]  /*11320*/  IADD3 R4, R29, 0xbb, RZ ;  /* 0x000000bb1d047810 */ /* 0x000fc40007ffe0ff */
[----:B------:R-:W-:Y:S01]  /*11330*/  ISETP.GT.U32.AND P3, PT, R24, R0, PT ;  /* 0x000000001800720c */ /* 0x000fe20003f64070 */
[----:B-1----:R-:W-:-:S04]  /*11340*/  IMAD.HI.U32 R11, R2, R7, RZ ;  /* 0x00000007020b7227 */ /* 0x002fc800078e00ff */
[----:B------:R-:W-:Y:S02]  /*11350*/  IMAD.MOV R3, RZ, RZ, -R3 ;  /* 0x000000ffff037224 */ /* 0x000fe400078e0a03 */
[----:B------:R-:W-:Y:S02]  /*11360*/  @!P4 IMAD.IADD R12, R12, 0x1, -R24 ;  /* 0x000000010c0cc824 */ /* 0x000fe400078e0a18 */
[----:B------:R-:W-:Y:S02]  /*11370*/  IMAD.MOV R11, RZ, RZ, -R11 ;  /* 0x000000ffff0b7224 */ /* 0x000fe400078e0a0b */
[C---:B------:R-:W-:Y:S01]  /*11380*/  IMAD R10, R24.reuse, R3, R10 ;  /* 0x00000003180a7224 */ /* 0x040fe200078e020a */
[C---:B------:R-:W-:Y:S01]  /*11390*/  ISETP.GT.U32.AND P4, PT, R24.reuse, R12, PT ;  /* 0x0000000c1800720c */ /* 0x040fe20003f84070 */
[----:B------:R-:W-:Y:S01]  /*113a0*/  IMAD R7, R24, R11, R7 ;  /* 0x0000000b18077224 */ /* 0x000fe200078e0207 */
[----:B------:R-:W-:Y:S01]  /*113b0*/  IADD3 R3, R29, 0xbd, RZ ;  /* 0x000000bd1d037810 */ /* 0x000fe20007ffe0ff */
[----:B------:R-:W-:-:S02]  /*113c0*/  @!P1 IMAD.IADD R14, R14, 0x1, -R24 ;  /* 0x000000010e0e9824 */ /* 0x000fc400078e0a18 */
[----:B------:R-:W-:Y:S01]  /*113d0*/  @!P3 IMAD.IADD R0, R0, 0x1, -R24 ;  /* 0x000000010000b824 */ /* 0x000fe200078e0a18 */
[----:B------:R-:W-:Y:S01]  /*113e0*/  IABS R19, R3 ;  /* 0x0000000300137213 */ /* 0x000fe20000000000 */
[----:B------:R-:W-:Y:S01]  /*113f0*/  IMAD.HI.U32 R11, R2, R8, RZ ;  /* 0x00000008020b7227 */ /* 0x000fe200078e00ff */
[C---:B------:R-:W-:Y:S02]  /*11400*/  ISETP.GT.U32.AND P3, PT, R24.reuse, R7, PT ;  /* 0x000000071800720c */ /* 0x040fe40003f64070 */
[----:B------:R-:W-:Y:S01]  /*11410*/  ISETP.GT.U32.AND P1, PT, R24, R14, PT ;  /* 0x0000000e1800720c */ /* 0x000fe20003f24070 */
[----:B------:R-:W-:-:S04]  /*11420*/  IMAD.HI.U32 R18, R2, R19, RZ ;  /* 0x0000001302127227 */ /* 0x000fc800078e00ff */
[----:B------:R-:W-:Y:S01]  /*11430*/  @!P4 IMAD.IADD R12, R12, 0x1, -R24 ;  /* 0x000000010c0cc824 */ /* 0x000fe200078e0a18 */
[C---:B------:R-:W-:Y:S01]  /*11440*/  ISETP.GT.U32.AND P4, PT, R24.reuse, R10, PT ;  /* 0x0000000a1800720c */ /* 0x040fe20003f84070 */
[----:B------:R-:W-:Y:S02]  /*11450*/  IMAD.MOV R18, RZ, RZ, -R18 ;  /* 0x000000ffff127224 */ /* 0x000fe400078e0a12 */
[----:B------:R-:W-:Y:S02]  /*11460*/  IMAD.MOV R20, RZ, RZ, -R20 ;  /* 0x000000ffff147224 */ /* 0x000fe400078e0a14 */
[----:B------:R-:W-:Y:S02]  /*11470*/  IMAD R18, R24, R18, R19 ;  /* 0x0000001218127224 */ /* 0x000fe400078e0213 */
[----:B------:R-:W-:Y:S02]  /*11480*/  @!P3 IMAD.IADD R7, R7, 0x1, -R24 ;  /* 0x000000010707b824 */ /* 0x000fe400078e0a18 */
[----:B------:R-:W-:-:S02]  /*11490*/  IMAD.MOV.U32 R19, RZ, RZ, R5 ;  /* 0x000000ffff137224 */ /* 0x000fc400078e0005 */
[--C-:B------:R-:W-:Y:S01]  /*114a0*/  @!P1 IMAD.IADD R14, R14, 0x1, -R24.reuse ;  /* 0x000000010e0e9824 */ /* 0x100fe200078e0a18 */
[----:B------:R-:W-:Y:S01]  /*114b0*/  ISETP.GE.AND P1, PT, R6, RZ, PT ;  /* 0x000000ff0600720c */ /* 0x000fe20003f26270 */
[----:B------:R-:W-:Y:S01]  /*114c0*/  @!P5 IMAD.MOV R19, RZ, RZ, -R19 ;  /* 0x000000ffff13d224 */ /* 0x000fe200078e0a13 */
[----:B------:R-:W-:Y:S01]  /*114d0*/  ISETP.GT.U32.AND P5, PT, R24, R7, PT ;  /* 0x000000071800720c */ /* 0x000fe20003fa4070 */
[----:B------:R-:W-:Y:S01]  /*114e0*/  @!P4 IMAD.IADD R10, R10, 0x1, -R24 ;  /* 0x000000010a0ac824 */ /* 0x000fe200078e0a18 */
[----:B------:R-:W-:Y:S01]  /*114f0*/  IABS R6, R4 ;  /* 0x0000000400067213 */ /* 0x000fe20000000000 */
[----:B------:R-:W-:Y:S01]  /*11500*/  IMAD.MOV.U32 R21, RZ, RZ, R14 ;  /* 0x000000ffff157224 */ /* 0x000fe200078e000e */
[C---:B------:R-:W-:Y:S01]  /*11510*/  ISETP.GT.U32.AND P4, PT, R24.reuse, R18, PT ;  /* 0x000000121800720c */ /* 0x040fe20003f84070 */
[C---:B------:R-:W-:Y:S01]  /*11520*/  IMAD R17, R24.reuse, R20, R17 ;  /* 0x0000001418117224 */ /* 0x040fe200078e0211 */
[C---:B------:R-:W-:Y:S01]  /*11530*/  ISETP.GT.U32.AND P3, PT, R24.reuse, R10, PT ;  /* 0x0000000a1800720c */ /* 0x040fe20003f64070 */
[----:B------:R-:W-:Y:S01]  /*11540*/  IMAD.MOV R11, RZ, RZ, -R11 ;  /* 0x000000ffff0b7224 */ /* 0x000fe200078e0a0b */
[----:B------:R-:W-:Y:S01]  /*11550*/  IADD3 R14, R29, 0xb8, RZ ;  /* 0x000000b81d0e7810 */ /* 0x000fe20007ffe0ff */
[----:B------:R-:W-:Y:S01]  /*11560*/  @!P2 IMAD.MOV R21, RZ, RZ, -R21 ;  /* 0x000000ffff15a224 */ /* 0x000fe200078e0a15 */
[----:B------:R-:W-:Y:S01]  /*11570*/  ISETP.GT.U32.AND P2, PT, R24, R0, PT ;  /* 0x000000001800720c */ /* 0x000fe20003f44070 */
[----:B------:R-:W-:Y:S01]  /*11580*/  IMAD.HI.U32 R15, R2, R6, RZ ;  /* 0x00000006020f7227 */ /* 0x000fe200078e00ff */
[----:B------:R-:W-:-:S02]  /*11590*/  IABS R5, R14 ;  /* 0x0000000e00057213 */ /* 0x000fc40000000000 */
[----:B------:R-:W-:Y:S01]  /*115a0*/  STL [R1+0x2f8], R21 ;  /* 0x0002f81501007387 */ /* 0x000fe20000100800 */
[C---:B------:R-:W-:Y:S02]  /*115b0*/  IMAD R8, R24.reuse, R11, R8 ;  /* 0x0000000b18087224 */ /* 0x040fe400078e0208 */
[----:B------:R-:W-:Y:S01]  /*115c0*/  @!P0 IMAD.MOV R12, RZ, RZ, -R12 ;  /* 0x000000ffff0c8224 */ /* 0x000fe200078e0a0c */
[C---:B------:R-:W-:Y:S01]  /*115d0*/  ISETP.GT.U32.AND P0, PT, R24.reuse, R17, PT ;  /* 0x000000111800720c */ /* 0x040fe20003f04070 */
[----:B------:R-:W-:Y:S01]  /*115e0*/  IMAD.MOV R15, RZ, RZ, -R15 ;  /* 0x000000ffff0f7224 */ /* 0x000fe200078e0a0f */
[----:B------:R0:W-:Y:S01]  /*115f0*/  STL [R1+0x2f4], R19 ;  /* 0x0002f41301007387 */ /* 0x0001e20000100800 */
[----:B------:R-:W-:Y:S01]  /*11600*/  @!P5 IMAD.IADD R7, R7, 0x1, -R24 ;  /* 0x000000010707d824 */ /* 0x000fe200078e0a18 */
[C---:B------:R-:W-:Y:S01]  /*11610*/  ISETP.GT.U32.AND P5, PT, R24.reuse, R8, PT ;  /* 0x000000081800720c */ /* 0x040fe20003fa4070 */
[----:B------:R-:W-:Y:S01]  /*11620*/  IMAD R6, R24, R15, R6 ;  /* 0x0000000f18067224 */ /* 0x000fe200078e0206 */
[----:B------:R-:W-:Y:S01]  /*11630*/  IADD3 R15, R29, 0xb9, RZ ;  /* 0x000000b91d0f7810 */ /* 0x000fe20007ffe0ff */
[--C-:B------:R-:W-:Y:S01]  /*11640*/  @!P4 IMAD.IADD R18, R18, 0x1, -R24.reuse ;  /* 0x000000011212c824 */ /* 0x100fe200078e0a18 */
[----:B------:R1:W-:Y:S01]  /*11650*/  STL [R1+0x2f0], R12 ;  /* 0x0002f00c01007387 */ /* 0x0003e20000100800 */
[--C-:B------:R-:W-:Y:S01]  /*11660*/  @!P2 IMAD.IADD R0, R0, 0x1, -R24.reuse ;  /* 0x000000010000a824 */ /* 0x100fe200078e0a18 */
[----:B------:R-:W-:Y:S01]  /*11670*/  ISETP.GT.U32.AND P2, PT, R24, R6, PT ;  /* 0x000000061800720c */ /* 0x000fe20003f44070 */
[--C-:B------:R-:W-:Y:S01]  /*11680*/  @!P3 IMAD.IADD R10, R10, 0x1, -R24.reuse ;  /* 0x000000010a0ab824 */ /* 0x100fe200078e0a18 */
[----:B------:R-:W-:Y:S01]  /*11690*/  ISETP.GT.U32.AND P4, PT, R24, R18, PT ;  /* 0x000000121800720c */ /* 0x000fe20003f84070 */
[----:B------:R-:W-:Y:S01]  /*116a0*/  @!P0 IMAD.IADD R17, R17, 0x1, -R24 ;  /* 0x0000000111118824 */ /* 0x000fe200078e0a18 */
[----:B------:R-:W-:Y:S01]  /*116b0*/  IABS R11, R15 ;  /* 0x0000000f000b7213 */ /* 0x000fe20000000000 */
[----:B0-----:R-:W-:Y:S01]  /*116c0*/  IMAD.MOV.U32 R19, RZ, RZ, R10 ;  /* 0x000000ffff137224 */ /* 0x001fe200078e000a */
[----:B------:R-:W-:Y:S01]  /*116d0*/  ISETP.GE.AND P3, PT, R13, RZ, PT ;  /* 0x000000ff0d00720c */ /* 0x000fe20003f66270 */
[----:B------:R-:W-:Y:S01]  /*116e0*/  @!P5 IMAD.IADD R8, R8, 0x1, -R24 ;  /* 0x000000010808d824 */ /* 0x000fe200078e0a18 */
[----:B------:R-:W-:Y:S01]  /*116f0*/  ISETP.GT.U32.AND P5, PT, R24, R17, PT ;  /* 0x000000111800720c */ /* 0x000fe20003fa4070 */
[----:B-1----:R-:W-:Y:S01]  /*11700*/  IMAD.HI.U32 R12, R2, R11, RZ ;  /* 0x0000000b020c7227 */ /* 0x002fe200078e00ff */
[----:B------:R-:W-:-:S03]  /*11710*/  ISETP.GE.AND P0, PT, R16, RZ, PT ;  /* 0x000000ff1000720c */ /* 0x000fc60003f06270 */
[----:B------:R-:W-:-:S04]  /*11720*/  IMAD.HI.U32 R13, R2, R5, RZ ;  /* 0x00000005020d7227 */ /* 0x000fc800078e00ff */
[----:B------:R-:W-:Y:S02]  /*11730*/  IMAD.MOV R12, RZ, RZ, -R12 ;  /* 0x000000ffff0c7224 */ /* 0x000fe400078e0a0c */
[--C-:B------:R-:W-:Y:S01]  /*11740*/  @!P4 IMAD.IADD R18, R18, 0x1, -R24.reuse ;  /* 0x000000011212c824 */ /* 0x100fe200078e0a18 */
[----:B------:R-:W-:Y:S01]  /*11750*/  ISETP.GE.AND P4, PT, R3, RZ, PT ;  /* 0x000000ff0300720c */ /* 0x000fe20003f86270 */
[----:B------:R-:W-:Y:S01]  /*11760*/  IMAD.MOV R13, RZ, RZ, -R13 ;  /* 0x000000ffff0d7224 */ /* 0x000fe200078e0a0d */
[C---:B------:R-:W-:Y:S01]  /*11770*/  IADD3 R3, R29.reuse, 0xb6, RZ ;  /* 0x000000b61d037810 */ /* 0x040fe20007ffe0ff */
[----:B------:R-:W-:Y:S01]  /*11780*/  @!P2 IMAD.IADD R6, R6, 0x1, -R24 ;  /* 0x000000010606a824 */ /* 0x000fe200078e0a18 */
[----:B------:R-:W-:Y:S01]  /*11790*/  ISETP.GE.AND P2, PT, R4, RZ, PT ;  /* 0x000000ff0400720c */ /* 0x000fe20003f46270 */
[C---:B------:R-:W-:Y:S02]  /*117a0*/  IMAD R12, R24.reuse, R12, R11 ;  /* 0x0000000c180c7224 */ /* 0x040fe400078e020b */
[----:B------:R-:W-:Y:S01]  /*117b0*/  IMAD.MOV.U32 R20, RZ, RZ, R0 ;  /* 0x000000ffff147224 */ /* 0x000fe200078e0000 */
[----:B------:R-:W-:Y:S01]  /*117c0*/  IADD3 R0, R29, 0xb7, RZ ;  /* 0x000000b71d007810 */ /* 0x000fe20007ffe0ff */
[----:B------:R-:W-:-:S02]  /*117d0*/  IMAD R5, R24, R13, R5 ;  /* 0x0000000d18057224 */ /* 0x000fc400078e0205 */
[----:B------:R-:W-:Y:S01]  /*117e0*/  @!P1 IMAD.MOV R19, RZ, RZ, -R19 ;  /* 0x000000ffff139224 */ /* 0x000fe200078e0a13 */
[C---:B------:R-:W-:Y:S01]  /*117f0*/  ISETP.GT.U32.AND P1, PT, R24.reuse, R6, PT ;  /* 0x000000061800720c */ /* 0x040fe20003f24070 */
[----:B------:R-:W-:Y:S01]  /*11800*/  @!P6 IMAD.MOV R20, RZ, RZ, -R20 ;  /* 0x000000ffff14e224 */ /* 0x000fe200078e0a14 */
[C---:B------:R-:W-:Y:S01]  /*11810*/  ISETP.GT.U32.AND P6, PT, R24.reuse, R8, PT ;  /* 0x000000081800720c */ /* 0x040fe20003fc4070 */
[----:B------:R-:W-:Y:S01]  /*11820*/  @!P3 IMAD.MOV R7, RZ, RZ, -R7 ;  /* 0x000000ffff07b224 */ /* 0x000fe200078e0a07 */
[C---:B------:R-:W-:Y:S01]  /*11830*/  ISETP.GT.U32.AND P3, PT, R24.reuse, R12, PT ;  /* 0x0000000c1800720c */ /* 0x040fe20003f64070 */
[----:B------:R-:W-:Y:S01]  /*11840*/  @!P5 IMAD.IADD R17, R17, 0x1, -R24 ;  /* 0x000000011111d824 */ /* 0x000fe200078e0a18 */
[----:B------:R-:W-:Y:S01]  /*11850*/  ISETP.GT.U32.AND P5, PT, R24, R5, PT ;  /* 0x000000051800720c */ /* 0x000fe20003fa4070 */
[----:B------:R-:W-:Y:S01]  /*11860*/  IMAD.MOV.U32 R4, RZ, RZ, R18 ;  /* 0x000000ffff047224 */ /* 0x000fe200078e0012 */
[----:B------:R-:W-:Y:S01]  /*11870*/  IABS R11, R0 ;  /* 0x00000000000b7213 */ /* 0x000fe20000000000 */
[----:B------:R-:W-:Y:S01]  /*11880*/  STL [R1+0x2e4], R20 ;  /* 0x0002e41401007387 */ /* 0x000fe20000100800 */
[----:B------:R-:W-:-:S02]  /*11890*/  IMAD.MOV.U32 R13, RZ, RZ, R17 ;  /* 0x000000ffff0d7224 */ /* 0x000fc400078e0011 */
[----:B------:R-:W-:Y:S01]  /*118a0*/  @!P4 IMAD.MOV R4, RZ, RZ, -R4 ;  /* 0x000000ffff04c224 */ /* 0x000fe200078e0a04 */
[----:B------:R-:W-:Y:S01]  /*118b0*/  STL [R1+0x2e0], R19 ;  /* 0x0002e01301007387 */ /* 0x000fe20000100800 */
[----:B------:R-:W-:Y:S01]  /*118c0*/  ISETP.GE.AND P4, PT, R9, RZ, PT ;  /* 0x000000ff0900720c */ /* 0x000fe20003f86270 */
[--C-:B------:R-:W-:Y:S01]  /*118d0*/  @!P1 IMAD.IADD R6, R6, 0x1, -R24.reuse ;  /* 0x0000000106069824 */ /* 0x100fe200078e0a18 */
[----:B------:R-:W-:Y:S01]  /*118e0*/  ISETP.GE.AND P1, PT, R15, RZ, PT ;  /* 0x000000ff0f00720c */ /* 0x000fe20003f26270 */
[----:B------:R0:W-:Y:S01]  /*118f0*/  STL [R1+0x2dc], R7 ;  /* 0x0002dc0701007387 */ /* 0x0001e20000100800 */
[--C-:B------:R-:W-:Y:S01]  /*11900*/  @!P6 IMAD.IADD R8, R8, 0x1, -R24.reuse ;  /* 0x000000010808e824 */ /* 0x100fe200078e0a18 */
[----:B------:R-:W-:Y:S01]  /*11910*/  ISETP.GE.AND P6, PT, R14, RZ, PT ;  /* 0x000000ff0e00720c */ /* 0x000fe20003fc6270 */
[--C-:B------:R-:W-:Y:S01]  /*11920*/  @!P3 IMAD.IADD R12, R12, 0x1, -R24.reuse ;  /* 0x000000010c0cb824 */ /* 0x100fe200078e0a18 */
[----:B------:R1:W-:Y:S01]  /*11930*/  STL [R1+0x2d8], R4 ;  /* 0x0002d80401007387 */ /* 0x0003e20000100800 */
[----:B------:R-:W-:Y:S01]  /*11940*/  @!P5 IMAD.IADD R5, R5, 0x1, -R24 ;  /* 0x000000010505d824 */ /* 0x000fe200078e0a18 */
[----:B------:R-:W-:Y:S01]  /*11950*/  ISETP.GE.AND P3, PT, R0, RZ, PT ;  /* 0x000000ff0000720c */ /* 0x000fe20003f66270 */
[----:B------:R-:W-:Y:S01]  /*11960*/  IMAD.MOV.U32 R10, RZ, RZ, R6 ;  /* 0x000000ffff0a7224 */ /* 0x000fe200078e0006 */
[----:B------:R-:W-:Y:S01]  /*11970*/  ISETP.GE.AND P5, PT, R3, RZ, PT ;  /* 0x000000ff0300720c */ /* 0x000fe20003fa6270 */
[----:B------:R-:W-:Y:S01]  /*11980*/  @!P0 IMAD.MOV R13, RZ, RZ, -R13 ;  /* 0x000000ffff0d8224 */ /* 0x000fe200078e0a0d */
[----:B------:R-:W-:Y:S01]  /*11990*/  ISETP.GT.U32.AND P0, PT, R24, R12, PT ;  /* 0x0000000c1800720c */ /* 0x000fe20003f04070 */
[----:B0-----:R-:W-:Y:S01]  /*119a0*/  IMAD.HI.U32 R7, R2, R11, RZ ;  /* 0x0000000b02077227 */ /* 0x001fe200078e00ff */
[----:B-1----:R-:W-:-:S03]  /*119b0*/  IABS R4, R3 ;  /* 0x0000000300047213 */ /* 0x002fc60000000000 */
[----:B------:R-:W-:Y:S01]  /*119c0*/  IMAD.MOV R7, RZ, RZ, -R7 ;  /* 0x000000ffff077224 */ /* 0x000fe200078e0a07 */
[----:B------:R-:W-:Y:S01]  /*119d0*/  IADD3 R3, R29, 0xb5, RZ ;  /* 0x000000b51d037810 */ /* 0x000fe20007ffe0ff */
[----:B------:R-:W-:Y:S01]  /*119e0*/  IMAD.MOV.U32 R6, RZ, RZ, R8 ;  /* 0x000000ffff067224 */ /* 0x000fe200078e0008 */
[----:B------:R-:W-:Y:S01]  /*119f0*/  STL [R1+0x2d4], R13 ;  /* 0x0002d40d01007387 */ /* 0x000fe20000100800 */
[C---:B------:R-:W-:Y:S02]  /*11a00*/  IMAD R11, R24.reuse, R7, R11 ;  /* 0x00000007180b7224 */ /* 0x040fe400078e020b */
[----:B------:R-:W-:Y:S01]  /*11a10*/  @!P2 IMAD.MOV R10, RZ, RZ, -R10 ;  /* 0x000000ffff0aa224 */ /* 0x000fe200078e0a0a */
[----:B------:R-:W-:Y:S01]  /*11a20*/  ISETP.GT.U32.AND P2, PT, R24, R5, PT ;  /* 0x000000051800720c */ /* 0x000fe20003f44070 */
[----:B------:R-:W-:-:S03]  /*11a30*/  IMAD.HI.U32 R0, R2, R4, RZ ;  /* 0x0000000402007227 */ /* 0x000fc600078e00ff */
[----:B------:R-:W-:Y:S01]  /*11a40*/  STL [R1+0x2d0], R10 ;  /* 0x0002d00a01007387 */ /* 0x000fe20000100800 */
[----:B------:R-:W-:Y:S01]  /*11a50*/  @!P4 IMAD.MOV R6, RZ, RZ, -R6 ;  /* 0x000000ffff06c224 */ /* 0x000fe200078e0a06 */
[----:B------:R-:W-:Y:S01]  /*11a60*/  ISETP.GT.U32.AND P4, PT, R24, R11, PT ;  /* 0x0000000b1800720c */ /* 0x000fe20003f84070 */
[----:B------:R-:W-:Y:S02]  /*11a70*/  IMAD.MOV R0, RZ, RZ, -R0 ;  /* 0x000000ffff007224 */ /* 0x000fe400078e0a00 */
[----:B------:R-:W-:Y:S01]  /*11a80*/  @!P0 IMAD.IADD R12, R12, 0x1, -R24 ;  /* 0x000000010c0c8824 */ /* 0x000fe200078e0a18 */
[----:B------:R0:W-:Y:S01]  /*11a90*/  STL [R1+0x2cc], R6 ;  /* 0x0002cc0601007387 */ /* 0x0001e20000100800 */
[----:B------:R-:W-:Y:S01]  /*11aa0*/  IMAD R14, R24, R0, R4 ;  /* 0x00000000180e7224 */ /* 0x000fe200078e0204 */
[----:B------:R-:W-:Y:S01]  /*11ab0*/  ISETP.GE.AND P0, PT, R3, RZ, PT ;  /* 0x000000ff0300720c */ /* 0x000fe20003f06270 */
[----:B------:R-:W-:Y:S01]  /*11ac0*/  @!P2 IMAD.IADD R5, R5, 0x1, -R24 ;  /* 0x000000010505a824 */ /* 0x000fe200078e0a18 */
[----:B------:R-:W-:-:S02]  /*11ad0*/  IABS R3, R3 ;  /* 0x0000000300037213 */ /* 0x000fc40000000000 */
[----:B------:R-:W-:Y:S01]  /*11ae0*/  ISETP.GT.U32.AND P2, PT, R24, R14, PT ;  /* 0x0000000e1800720c */ /* 0x000fe20003f44070 */
[----:B------:R-:W-:Y:S01]  /*11af0*/  @!P6 IMAD.MOV R5, RZ, RZ, -R5 ;  /* 0x000000ffff05e224 */ /* 0x000fe200078e0a05 */
[----:B------:R-:W-:Y:S01]  /*11b00*/  IADD3 R4, R29, 0xb4, RZ ;  /* 0x000000b41d047810 */ /* 0x000fe20007ffe0ff */
[----:B------:R-:W-:Y:S01]  /*11b10*/  @!P4 IMAD.IADD R11, R11, 0x1, -R24 ;  /* 0x000000010b0bc824 */ /* 0x000fe200078e0a18 */
[C---:B------:R-:W-:Y:S01]  /*11b20*/  IADD3 R0, R29.reuse, 0xb3, RZ ;  /* 0x000000b31d007810 */ /* 0x040fe20007ffe0ff */
[----:B0-----:R-:W-:Y:S01]  /*11b30*/  IMAD.MOV.U32 R6, RZ, RZ, R12 ;  /* 0x000000ffff067224 */ /* 0x001fe200078e000c */
[----:B------:R-:W-:Y:S01]  /*11b40*/  IABS R8, R4 ;  /* 0x0000000400087213 */ /* 0x000fe20000000000 */
[----:B------:R-:W-:Y:S01]  /*11b50*/  IMAD.HI.U32 R9, R2, R3, RZ ;  /* 0x0000000302097227 */ /* 0x000fe200078e00ff */
[----:B------:R-:W-:Y:S02]  /*11b60*/  IABS R7, R0 ;  /* 0x0000000000077213 */ /* 0x000fe40000000000 */
[----:B------:R-:W-:Y:S01]  /*11b70*/  ISETP.GE.AND P4, PT, R4, RZ, PT ;  /* 0x000000ff0400720c */ /* 0x000fe20003f86270 */
[----:B------:R-:W-:Y:S01]  /*11b80*/  @!P1 IMAD.MOV R6, RZ, RZ, -R6 ;  /* 0x000000ffff069224 */ /* 0x000fe200078e0a06 */
[----:B------:R-:W-:Y:S01]  /*11b90*/  ISETP.GT.U32.AND P1, PT, R24, R11, PT ;  /* 0x0000000b1800720c */ /* 0x000fe20003f24070 */
[----:B------:R-:W-:Y:S01]  /*11ba0*/  IMAD.MOV R9, RZ, RZ, -R9 ;  /* 0x000000ffff097224 */ /* 0x000fe200078e0a09 */
[----:B------:R-:W-:Y:S01]  /*11bb0*/  ISETP.GE.AND P6, PT, R0, RZ, PT ;  /* 0x000000ff0000720c */ /* 0x000fe20003fc6270 */
[----:B------:R-:W-:Y:S01]  /*11bc0*/  @!P2 IMAD.IADD R14, R14, 0x1, -R24 ;  /* 0x000000010e0ea824 */ /* 0x000fe200078e0a18 */
[----:B------:R0:W-:Y:S01]  /*11bd0*/  STL [R1+0x278], R6 ;  /* 0x0002780601007387 */ /* 0x0001e20000100800 */
[----:B------:R-:W-:Y:S01]  /*11be0*/  IMAD R12, R24, R9, R3 ;  /* 0x00000009180c7224 */ /* 0x000fe200078e0203 */
[C---:B------:R-:W-:Y:S01]  /*11bf0*/  IADD3 R0, R29.reuse, 0xb2, RZ ;  /* 0x000000b21d007810 */ /* 0x040fe20007ffe0ff */
[----:B------:R-:W-:Y:S01]  /*11c00*/  IMAD.HI.U32 R4, R2, R7, RZ ;  /* 0x0000000702047227 */ /* 0x000fe200078e00ff */
[C---:B------:R-:W-:Y:S01]  /*11c10*/  ISETP.GT.U32.AND P2, PT, R24.reuse, R14, PT ;  /* 0x0000000e1800720c */ /* 0x040fe20003f44070 */
[----:B------:R1:W-:Y:S01]  /*11c20*/  STL [R1+0x2c8], R5 ;  /* 0x0002c80501007387 */ /* 0x0003e20000100800 */
[C---:B------:R-:W-:Y:S01]  /*11c30*/  IADD3 R9, R29.reuse, 0xb1, RZ ;  /* 0x000000b11d097810 */ /* 0x040fe20007ffe0ff */
[----:B------:R-:W-:Y:S01]  /*11c40*/  IMAD.MOV R4, RZ, RZ, -R4 ;  /* 0x000000ffff047224 */ /* 0x000fe200078e0a04 */
[----:B------:R-:W-:Y:S01]  /*11c50*/  IADD3 R3, R29, 0xaf, RZ ;  /* 0x000000af1d037810 */ /* 0x000fe20007ffe0ff */
[----:B------:R-:W-:Y:S01]  /*11c60*/  @!P1 IMAD.IADD R11, R11, 0x1, -R24 ;  /* 0x000000010b0b9824 */ /* 0x000fe200078e0a18 */
[----:B------:R-:W-:Y:S01]  /*11c70*/  ISETP.GT.U32.AND P1, PT, R24, R12, PT ;  /* 0x0000000c1800720c */ /* 0x000fe20003f24070 */
[----:B0-----:R-:W-:Y:S01]  /*11c80*/  IMAD.HI.U32 R6, R2, R8, RZ ;  /* 0x0000000802067227 */ /* 0x001fe200078e00ff */
[----:B------:R-:W-:-:S03]  /*11c90*/  IABS R13, R9 ;  /* 0x00000009000d7213 */ /* 0x000fc60000000000 */
[----:B------:R-:W-:Y:S01]  /*11ca0*/  IMAD.MOV R6, RZ, RZ, -R6 ;  /* 0x000000ffff067224 */ /* 0x000fe200078e0a06 */
[----:B-1----:R-:W-:Y:S01]  /*11cb0*/  IABS R5, R3 ;  /* 0x0000000300057213 */ /* 0x002fe20000000000 */
[C---:B------:R-:W-:Y:S01]  /*11cc0*/  IMAD R7, R24.reuse, R4, R7 ;  /* 0x0000000418077224 */ /* 0x040fe200078e0207 */
[----:B------:R-:W-:Y:S01]  /*11cd0*/  IABS R4, R0 ;  /* 0x0000000000047213 */ /* 0x000fe20000000000 */
[----:B------:R-:W-:Y:S01]  /*11ce0*/  IMAD R8, R24, R6, R8 ;  /* 0x0000000618087224 */ /* 0x000fe200078e0208 */
[----:B------:R-:W-:Y:S01]  /*11cf0*/  IADD3 R6, R29, 0xb0, RZ ;  /* 0x000000b01d067810 */ /* 0x000fe20007ffe0ff */
[--C-:B------:R-:W-:Y:S02]  /*11d00*/  @!P2 IMAD.IADD R14, R14, 0x1, -R24.reuse ;  /* 0x000000010e0ea824 */ /* 0x100fe400078e0a18 */
[----:B------:R-:W-:Y:S01]  /*11d10*/  IMAD.MOV.U32 R15, RZ, RZ, R11 ;  /* 0x000000ffff0f7224 */ /* 0x000fe200078e000b */
[----:B------:R-:W-:Y:S01]  /*11d20*/  ISETP.GT.U32.AND P2, PT, R24, R8, PT ;  /* 0x000000081800720c */ /* 0x000fe20003f44070 */
[----:B------:R-:W-:Y:S01]  /*11d30*/  @!P1 IMAD.IADD R12, R12, 0x1, -R24 ;  /* 0x000000010c0c9824 */ /* 0x000fe200078e0a18 */
[----:B------:R-:W-:Y:S01]  /*11d40*/  ISETP.GT.U32.AND P1, PT, R24, R7, PT ;  /* 0x000000071800720c */ /* 0x000fe20003f24070 */
[----:B------:R-:W-:Y:S01]  /*11d50*/  @!P3 IMAD.MOV R15, RZ, RZ, -R15 ;  /* 0x000000ffff0fb224 */ /* 0x000fe200078e0a0f */
[----:B------:R-:W-:Y:S01]  /*11d60*/  IABS R10, R6 ;  /* 0x00000006000a7213 */ /* 0x000fe20000000000 */
[----:B------:R-:W-:Y:S01]  /*11d70*/  IMAD.HI.U32 R11, R2, R4, RZ ;  /* 0x00000004020b7227 */ /* 0x000fe200078e00ff */
[----:B------:R-:W-:-:S02]  /*11d80*/  ISETP.GT.U32.AND P3, PT, R24, R12, PT ;  /* 0x0000000c1800720c */ /* 0x000fc40003f64070 */
[----:B------:R-:W-:Y:S01]  /*11d90*/  STL [R1+0x28c], R15 ;  /* 0x00028c0f01007387 */ /* 0x000fe20000100800 */
[----:B------:R-:W-:Y:S02]  /*11da0*/  IMAD.MOV R11, RZ, RZ, -R11 ;  /* 0x000000ffff0b7224 */ /* 0x000fe400078e0a0b */
[----:B------:R-:W-:Y:S01]  /*11db0*/  @!P5 IMAD.MOV R14, RZ, RZ, -R14 ;  /* 0x000000ffff0ed224 */ /* 0x000fe200078e0a0e */
[----:B------:R-:W-:Y:S01]  /*11dc0*/  ISETP.GE.AND P5, PT, R0, RZ, PT ;  /* 0x000000ff0000720c */ /* 0x000fe20003fa6270 */
[----:B------:R-:W-:Y:S02]  /*11dd0*/  @!P2 IMAD.IADD R8, R8, 0x1, -R24 ;  /* 0x000000010808a824 */ /* 0x000fe400078e0a18 */
[C---:B------:R-:W-:Y:S01]  /*11de0*/  IMAD R0, R24.reuse, R11, R4 ;  /* 0x0000000b18007224 */ /* 0x040fe200078e0204 */
[----:B------:R0:W-:Y:S01]  /*11df0*/  STL [R1+0x2c4], R14 ;  /* 0x0002c40e01007387 */ /* 0x0001e20000100800 */
[--C-:B------:R-:W-:Y:S01]  /*11e00*/  @!P1 IMAD.IADD R7, R7, 0x1, -R24.reuse ;  /* 0x0000000107079824 */ /* 0x100fe200078e0a18 */
[----:B------:R-:W-:Y:S01]  /*11e10*/  ISETP.GT.U32.AND P2, PT, R24, R8, PT ;  /* 0x000000081800720c */ /* 0x000fe20003f44070 */
[----:B------:R-:W-:Y:S01]  /*11e20*/  @!P3 IMAD.IADD R12, R12, 0x1, -R24 ;  /* 0x000000010c0cb824 */ /* 0x000fe200078e0a18 */
[----:B------:R-:W-:Y:S01]  /*11e30*/  ISETP.GT.U32.AND P3, PT, R24, R0, PT ;  /* 0x000000001800720c */ /* 0x000fe20003f64070 */
[----:B------:R-:W-:Y:S01]  /*11e40*/  IMAD.HI.U32 R4, R2, R10, RZ ;  /* 0x0000000a02047227 */ /* 0x000fe200078e00ff */
[----:B------:R-:W-:-:S03]  /*11e50*/  ISETP.GT.U32.AND P1, PT, R24, R7, PT ;  /* 0x000000071800720c */ /* 0x000fc60003f24070 */
[----:B------:R-:W-:-:S04]  /*11e60*/  IMAD.HI.U32 R11, R2, R5, RZ ;  /* 0x00000005020b7227 */ /* 0x000fc800078e00ff */
[----:B0-----:R-:W-:-:S04]  /*11e70*/  IMAD.HI.U32 R14, R2, R13, RZ ;  /* 0x0000000d020e7227 */ /* 0x001fc800078e00ff */
[----:B------:R-:W-:Y:S02]  /*11e80*/  IMAD.MOV R14, RZ, RZ, -R14 ;  /* 0x000000ffff0e7224 */ /* 0x000fe400078e0a0e */
[----:B------:R-:W-:Y:S01]  /*11e90*/  @!P2 IMAD.IADD R8, R8, 0x1, -R24 ;  /* 0x000000010808a824 */ /* 0x000fe200078e0a18 */
[----:B------:R-:W-:Y:S01]  /*11ea0*/  ISETP.GE.AND P2, PT, R9, RZ, PT ;  /* 0x000000ff0900720c */ /* 0x000fe20003f46270 */
[----:B------:R-:W-:Y:S02]  /*11eb0*/  IMAD.MOV R4, RZ, RZ, -R4 ;  /* 0x000000ffff047224 */ /* 0x000fe400078e0a04 */
[----:B------:R-:W-:Y:S02]  /*11ec0*/  IMAD R9, R24, R14, R13 ;  /* 0x0000000e18097224 */ /* 0x000fe400078e020d */
[----:B------:R-:W-:Y:S02]  /*11ed0*/  IMAD.MOV R11, RZ, RZ, -R11 ;  /* 0x000000ffff0b7224 */ /* 0x000fe400078e0a0b */
[----:B------:R-:W-:-:S02]  /*11ee0*/  IMAD.MOV.U32 R15, RZ, RZ, R12 ;  /* 0x000000ffff0f7224 */ /* 0x000fc400078e000c */
[--C-:B------:R-:W-:Y:S01]  /*11ef0*/  @!P3 IMAD.IADD R0, R0, 0x1, -R24.reuse ;  /* 0x000000010000b824 */ /* 0x100fe200078e0a18 */
[C---:B------:R-:W-:Y:S01]  /*11f00*/  ISETP.GT.U32.AND P3, PT, R24.reuse, R9, PT ;  /* 0x000000091800720c */ /* 0x040fe20003f64070 */
[----:B------:R-:W-:Y:S02]  /*11f10*/  @!P1 IMAD.IADD R7, R7, 0x1, -R24 ;  /* 0x0000000107079824 */ /* 0x000fe400078e0a18 */
[C---:B------:R-:W-:Y:S01]  /*11f20*/  IMAD R10, R24.reuse, R4, R10 ;  /* 0x00000004180a7224 */ /* 0x040fe200078e020a */
[----:B------:R-:W-:Y:S01]  /*11f30*/  IADD3 R4, R29, 0xae, RZ ;  /* 0x000000ae1d047810 */ /* 0x000fe20007ffe0ff */
[C---:B------:R-:W-:Y:S02]  /*11f40*/  IMAD R5, R24.reuse, R11, R5 ;  /* 0x0000000b18057224 */ /* 0x040fe400078e0205 */
[----:B------:R-:W-:Y:S01]  /*11f50*/  @!P0 IMAD.MOV R15, RZ, RZ, -R15 ;  /* 0x000000ffff0f8224 */ /* 0x000fe200078e0a0f */
[C---:B------:R-:W-:Y:S01]  /*11f60*/  ISETP.GT.U32.AND P0, PT, R24.reuse, R0, PT ;  /* 0x000000001800720c */ /* 0x040fe20003f04070 */
[----:B------:R-:W-:Y:S01]  /*11f70*/  IMAD.MOV.U32 R12, RZ, RZ, R7 ;  /* 0x000000ffff0c7224 */ /* 0x000fe200078e0007 */
[C---:B------:R-:W-:Y:S01]  /*11f80*/  ISETP.GT.U32.AND P1, PT, R24.reuse, R10, PT ;  /* 0x0000000a1800720c */ /* 0x040fe20003f24070 */
[----:B------:R-:W-:Y:S01]  /*11f90*/  IMAD.MOV.U32 R13, RZ, RZ, R8 ;  /* 0x000000ffff0d7224 */ /* 0x000fe200078e0008 */
[----:B------:R-:W-:Y:S01]  /*11fa0*/  IABS R11, R4 ;  /* 0x00000004000b7213 */ /* 0x000fe20000000000 */
[----:B------:R-:W-:Y:S01]  /*11fb0*/  @!P6 IMAD.MOV R12, RZ, RZ, -R12 ;  /* 0x000000ffff0ce224 */ /* 0x000fe200078e0a0c */
[----:B------:R-:W-:Y:S01]  /*11fc0*/  ISETP.GT.U32.AND P6, PT, R24, R5, PT ;  /* 0x000000051800720c */ /* 0x000fe20003fc4070 */
[----:B------:R-:W-:Y:S01]  /*11fd0*/  @!P4 IMAD.MOV R13, RZ, RZ, -R13 ;  /* 0x000000ffff0dc224 */ /* 0x000fe200078e0a0d */
[----:B------:R-:W-:Y:S01]  /*11fe0*/  ISETP.GE.AND P4, PT, R6, RZ, PT ;  /* 0x000000ff0600720c */ /* 0x000fe20003f86270 */
[--C-:B------:R-:W-:Y:S01]  /*11ff0*/  @!P3 IMAD.IADD R9, R9, 0x1, -R24.reuse ;  /* 0x000000010909b824 */ /* 0x100fe200078e0a18 */
[----:B------:R-:W-:Y:S01]  /*12000*/  STL [R1+0x2b0], R15 ;  /* 0x0002b00f01007387 */ /* 0x000fe20000100800 */
[----:B------:R-:W-:Y:S01]  /*12010*/  IADD3 R6, R29, 0xad, RZ ;  /* 0x000000ad1d067810 */ /* 0x000fe20007ffe0ff */
[----:B------:R-:W-:Y:S01]  /*12020*/  IMAD.MOV.U32 R8, RZ, RZ, R11 ;  /* 0x000000ffff087224 */ /* 0x000fe200078e000b */
[----:B------:R-:W-:Y:S01]  /*12030*/  ISETP.GE.AND P3, PT, R4, RZ, PT ;  /* 0x000000ff0400720c */ /* 0x000fe20003f66270 */
[--C-:B------:R-:W-:Y:S01]  /*12040*/  @!P0 IMAD.IADD R0, R0, 0x1, -R24.reuse ;  /* 0x0000000100008824 */ /* 0x100fe200078e0a18 */
[----:B------:R-:W-:Y:S01]  /*12050*/  STL [R1+0x2b8], R13 ;  /* 0x0002b80d01007387 */ /* 0x000fe20000100800 */
[----:B------:R-:W-:Y:S01]  /*12060*/  @!P1 IMAD.IADD R10, R10, 0x1, -R24 ;  /* 0x000000010a0a9824 */ /* 0x000fe200078e0a18 */
[----:B------:R-:W-:Y:S01]  /*12070*/  IABS R11, R6 ;  /* 0x00000006000b7213 */ /* 0x000fe20000000000 */
[----:B------:R-:W-:Y:S01]  /*12080*/  IMAD.HI.U32 R7, R2, R8, RZ ;  /* 0x0000000802077227 */ /* 0x000fe200078e00ff */
[----:B------:R0:W-:Y:S01]  /*12090*/  STL [R1+0x2bc], R12 ;  /* 0x0002bc0c01007387 */ /* 0x0001e20000100800 */
[----:B------:R-:W-:-:S02]  /*120a0*/  ISETP.GT.U32.AND P1, PT, R24, R9, PT ;  /* 0x000000091800720c */ /* 0x000fc40003f24070 */
[----:B------:R-:W-:Y:S01]  /*120b0*/  @!P6 IMAD.IADD R5, R5, 0x1, -R24 ;  /* 0x000000010505e824 */ /* 0x000fe200078e0a18 */
[----:B------:R-:W-:Y:S01]  /*120c0*/  ISETP.GT.U32.AND P6, PT, R24, R10, PT ;  /* 0x0000000a1800720c */ /* 0x000fe20003fc4070 */
[----:B------:R-:W-:Y:S01]  /*120d0*/  IMAD.MOV R7, RZ, RZ, -R7 ;  /* 0x000000ffff077224 */ /* 0x000fe200078e0a07 */
[----:B------:R-:W-:Y:S01]  /*120e0*/  ISETP.GE.AND P0, PT, R3, RZ, PT ;  /* 0x000000ff0300720c */ /* 0x000fe20003f06270 */
[----:B------:R-:W-:Y:S01]  /*120f0*/  IMAD.HI.U32 R4, R2, R11, RZ ;  /* 0x0000000b02047227 */ /* 0x000fe200078e00ff */
[----:B------:R-:W-:-:S03]  /*12100*/  IADD3 R3, R29, 0xac, RZ ;  /* 0x000000ac1d037810 */ /* 0x000fc60007ffe0ff */
[----:B0-----:R-:W-:Y:S01]  /*12110*/  IMAD.MOV.U32 R12, RZ, RZ, R0 ;  /* 0x000000ffff0c7224 */ /* 0x001fe200078e0000 */
[C---:B------:R-:W-:Y:S01]  /*12120*/  IADD3 R0, R29.reuse, 0xab, RZ ;  /* 0x000000ab1d007810 */ /* 0x040fe20007ffe0ff */
[C---:B------:R-:W-:Y:S01]  /*12130*/  IMAD R8, R24.reuse, R7, R8 ;  /* 0x0000000718087224 */ /* 0x040fe200078e0208 */
[----:B------:R-:W-:Y:S01]  /*12140*/  IADD3 R7, R29, 0xaa, RZ ;  /* 0x000000aa1d077810 */ /* 0x000fe20007ffe0ff */
[----:B------:R-:W-:Y:S01]  /*12150*/  @!P5 IMAD.MOV R12, RZ, RZ, -R12 ;  /* 0x000000ffff0cd224 */ /* 0x000fe200078e0a0c */
[C---:B------:R-:W-:Y:S01]  /*12160*/  ISETP.GT.U32.AND P5, PT, R24.reuse, R5, PT ;  /* 0x000000051800720c */ /* 0x040fe20003fa4070 */
[----:B------:R-:W-:Y:S01]  /*12170*/  IMAD.MOV R4, RZ, RZ, -R4 ;  /* 0x000000ffff047224 */ /* 0x000fe200078e0a04 */
[----:B------:R-:W-:Y:S01]  /*12180*/  IABS R13, R7 ;  /* 0x00000007000d7213 */ /* 0x000fe20000000000 */
[--C-:B------:R-:W-:Y:S01]  /*12190*/  @!P1 IMAD.IADD R9, R9, 0x1, -R24.reuse ;  /* 0x0000000109099824 */ /* 0x100fe200078e0a18 */
[----:B------:R0:W-:Y:S01]  /*121a0*/  STL [R1+0x2c0], R12 ;  /* 0x0002c00c01007387 */ /* 0x0001e20000100800 */
[C---:B------:R-:W-:Y:S01]  /*121b0*/  IMAD R11, R24.reuse, R4, R11 ;  /* 0x00000004180b7224 */ /* 0x040fe200078e020b */
[----:B------:R-:W-:Y:S01]  /*121c0*/  ISETP.GT.U32.AND P1, PT, R24, R8, PT ;  /* 0x000000081800720c */ /* 0x000fe20003f24070 */
[----:B------:R-:W-:Y:S01]  /*121d0*/  @!P6 IMAD.IADD R10, R10, 0x1, -R24 ;  /* 0x000000010a0ae824 */ /* 0x000fe200078e0a18 */
[----:B------:R-:W-:Y:S01]  /*121e0*/  IABS R4, R0 ;  /* 0x0000000000047213 */ /* 0x000fe20000000000 */
[----:B------:R-:W-:Y:S01]  /*121f0*/  IMAD.MOV.U32 R15, RZ, RZ, R9 ;  /* 0x000000ffff0f7224 */ /* 0x000fe200078e0009 */
[----:B------:R-:W-:Y:S01]  /*12200*/  ISETP.GT.U32.AND P6, PT, R24, R11, PT ;  /* 0x0000000b1800720c */ /* 0x000fe20003fc4070 */
[----:B------:R-:W-:-:S02]  /*12210*/  @!P4 IMAD.MOV R10, RZ, RZ, -R10 ;  /* 0x000000ffff0ac224 */ /* 0x000fc400078e0a0a */
[----:B------:R-:W-:Y:S01]  /*12220*/  @!P5 IMAD.IADD R5, R5, 0x1, -R24 ;  /* 0x000000010505d824 */ /* 0x000fe200078e0a18 */
[----:B0-----:R-:W-:Y:S01]  /*12230*/  IABS R12, R3 ;  /* 0x00000003000c7213 */ /* 0x001fe20000000000 */
[----:B------:R-:W-:Y:S01]  /*12240*/  IMAD.HI.U32 R14, R2, R4, RZ ;  /* 0x00000004020e7227 */ /* 0x000fe200078e00ff */
[----:B------:R-:W-:-:S03]  /*12250*/  ISETP.GE.AND P5, PT, R6, RZ, PT ;  /* 0x000000ff0600720c */ /* 0x000fc60003fa6270 */
[----:B------:R-:W-:Y:S02]  /*12260*/  IMAD.MOV.U32 R6, RZ, RZ, R13 ;  /* 0x000000ffff067224 */ /* 0x000fe400078e000d */
[----:B------:R-:W-:-:S04]  /*12270*/  IMAD.HI.U32 R13, R2, R12, RZ ;  /* 0x0000000c020d7227 */ /* 0x000fc800078e00ff */
[----:B------:R-:W-:Y:S02]  /*12280*/  IMAD.MOV R13, RZ, RZ, -R13 ;  /* 0x000000ffff0d7224 */ /* 0x000fe400078e0a0d */
[----:B------:R-:W-:Y:S01]  /*12290*/  @!P1 IMAD.IADD R8, R8, 0x1, -R24 ;  /* 0x0000000108089824 */ /* 0x000fe200078e0a18 */
[----:B------:R-:W-:Y:S01]  /*122a0*/  ISETP.GE.AND P1, PT, R3, RZ, PT ;  /* 0x000000ff0300720c */ /* 0x000fe20003f26270 */
[----:B------:R-:W-:Y:S02]  /*122b0*/  IMAD.MOV R9, RZ, RZ, -R14 ;  /* 0x000000ffff097224 */ /* 0x000fe400078e0a0e */
[C---:B------:R-:W-:Y:S01]  /*122c0*/  IMAD R12, R24.reuse, R13, R12 ;  /* 0x0000000d180c7224 */ /* 0x040fe200078e020c */
[----:B------:R-:W-:Y:S01]  /*122d0*/  IADD3 R13, R29, 0xa9, RZ ;  /* 0x000000a91d0d7810 */ /* 0x000fe20007ffe0ff */
[----:B------:R-:W-:Y:S01]  /*122e0*/  @!P6 IMAD.IADD R11, R11, 0x1, -R24 ;  /* 0x000000010b0be824 */ /* 0x000fe200078e0a18 */
[C---:B------:R-:W-:Y:S01]  /*122f0*/  ISETP.GT.U32.AND P6, PT, R24.reuse, R8, PT ;  /* 0x000000081800720c */ /* 0x040fe20003fc4070 */
[C---:B------:R-:W-:Y:S01]  /*12300*/  IMAD R4, R24.reuse, R9, R4 ;  /* 0x0000000918047224 */ /* 0x040fe200078e0204 */
[----:B------:R-:W-:Y:S01]  /*12310*/  ISETP.GT.U32.AND P4, PT, R24, R12, PT ;  /* 0x0000000c1800720c */ /* 0x000fe20003f84070 */
[----:B------:R-:W-:-:S02]  /*12320*/  @!P0 IMAD.MOV R5, RZ, RZ, -R5 ;  /* 0x000000ffff058224 */ /* 0x000fc400078e0a05 */
[----:B------:R-:W-:Y:S01]  /*12330*/  IMAD.HI.U32 R3, R2, R6, RZ ;  /* 0x0000000602037227 */ /* 0x000fe200078e00ff */
[----:B------:R-:W-:-:S03]  /*12340*/  ISETP.GT.U32.AND P0, PT, R24, R4, PT ;  /* 0x000000041800720c */ /* 0x000fc60003f04070 */
[----:B------:R-:W-:Y:S02]  /*12350*/  IMAD.MOV R3, RZ, RZ, -R3 ;  /* 0x000000ffff037224 */ /* 0x000fe400078e0a03 */
[----:B------:R-:W-:Y:S01]  /*12360*/  @!P2 IMAD.MOV R15, RZ, RZ, -R15 ;  /* 0x000000ffff0fa224 */ /* 0x000fe200078e0a0f */
[----:B------:R-:W-:Y:S01]  /*12370*/  ISETP.GT.U32.AND P2, PT, R24, R11, PT ;  /* 0x0000000b1800720c */ /* 0x000fe20003f44070 */
[----:B------:R-:W-:Y:S01]  /*12380*/  @!P6 IMAD.IADD R8, R8, 0x1, -R24 ;  /* 0x000000010808e824 */ /* 0x000fe200078e0a18 */
[----:B------:R-:W-:Y:S01]  /*12390*/  ISETP.GE.AND P6, PT, R0, RZ, PT ;  /* 0x000000ff0000720c */ /* 0x000fe20003fc6270 */
[----:B------:R-:W-:Y:S01]  /*123a0*/  IMAD R6, R24, R3, R6 ;  /* 0x0000000318067224 */ /* 0x000fe200078e0206 */
[----:B------:R-:W-:Y:S01]  /*123b0*/  IABS R3, R13 ;  /* 0x0000000d00037213 */ /* 0x000fe20000000000 */
[--C-:B------:R-:W-:Y:S01]  /*123c0*/  @!P4 IMAD.IADD R12, R12, 0x1, -R24.reuse ;  /* 0x000000010c0cc824 */ /* 0x100fe200078e0a18 */
[----:B------:R-:W-:Y:S01]  /*123d0*/  IADD3 R0, R29, 0xa8, RZ ;  /* 0x000000a81d007810 */ /* 0x000fe20007ffe0ff */
[----:B------:R-:W-:Y:S01]  /*123e0*/  STL [R1+0x2b4], R15 ;  /* 0x0002b40f01007387 */ /* 0x000fe20000100800 */
[----:B------:R-:W-:Y:S01]  /*123f0*/  @!P0 IMAD.IADD R4, R4, 0x1, -R24 ;  /* 0x0000000104048824 */ /* 0x000fe200078e0a18 */
[----:B------:R-:W-:Y:S01]  /*12400*/  ISETP.GE.AND P4, PT, R7, RZ, PT ;  /* 0x000000ff0700720c */ /* 0x000fe20003f86270 */
[----:B------:R-:W-:Y:S01]  /*12410*/  IMAD.HI.U32 R9, R2, R3, RZ ;  /* 0x0000000302097227 */ /* 0x000fe200078e00ff */
[----:B------:R0:W-:Y:S01]  /*12420*/  STL [R1+0x2a4], R10 ;  /* 0x0002a40a01007387 */ /* 0x0001e20000100800 */
[----:B------:R-:W-:-:S02]  /*12430*/  ISETP.GT.U32.AND P0, PT, R24, R12, PT ;  /* 0x0000000c1800720c */ /* 0x000fc40003f04070 */
[----:B------:R-:W-:Y:S01]  /*12440*/  IMAD.MOV R9, RZ, RZ, -R9 ;  /* 0x000000ffff097224 */ /* 0x000fe200078e0a09 */
[----:B------:R1:W-:Y:S01]  /*12450*/  STL [R1+0x2a8], R5 ;  /* 0x0002a80501007387 */ /* 0x0003e20000100800 */
[----:B------:R-:W-:Y:S01]  /*12460*/  @!P2 IMAD.IADD R11, R11, 0x1, -R24 ;  /* 0x000000010b0ba824 */ /* 0x000fe200078e0a18 */
[C---:B------:R-:W-:Y:S01]  /*12470*/  ISETP.GT.U32.AND P2, PT, R24.reuse, R6, PT ;  /* 0x000000061800720c */ /* 0x040fe20003f44070 */
[C---:B------:R-:W-:Y:S01]  /*12480*/  IMAD R3, R24.reuse, R9, R3 ;  /* 0x0000000918037224 */ /* 0x040fe200078e0203 */
[C---:B------:R-:W-:Y:S01]  /*12490*/  IADD3 R7, R29.reuse, 0xa7, RZ ;  /* 0x000000a71d077810 */ /* 0x040fe20007ffe0ff */
[----:B------:R-:W-:Y:S01]  /*124a0*/  @!P5 IMAD.MOV R11, RZ, RZ, -R11 ;  /* 0x000000ffff0bd224 */ /* 0x000fe200078e0a0b */
[----:B------:R-:W-:Y:S01]  /*124b0*/  IADD3 R9, R29, 0xa6, RZ ;  /* 0x000000a61d097810 */ /* 0x000fe20007ffe0ff */
[----:B0-----:R-:W-:Y:S01]  /*124c0*/  IMAD.MOV.U32 R10, RZ, RZ, R8 ;  /* 0x000000ffff0a7224 */ /* 0x001fe200078e0008 */
[----:B------:R-:W-:Y:S02]  /*124d0*/  IABS R15, R7 ;  /* 0x00000007000f7213 */ /* 0x000fe40000000000 */
[----:B-1----:R-:W-:Y:S01]  /*124e0*/  IABS R5, R0 ;  /* 0x0000000000057213 */ /* 0x002fe20000000000 */
[----:B------:R-:W-:Y:S01]  /*124f0*/  @!P3 IMAD.MOV R10, RZ, RZ, -R10 ;  /* 0x000000ffff0ab224 */ /* 0x000fe200078e0a0a */
[----:B------:R-:W-:Y:S01]  /*12500*/  ISETP.GT.U32.AND P3, PT, R24, R4, PT ;  /* 0x000000041800720c */ /* 0x000fe20003f64070 */
[----:B------:R-:W-:Y:S01]  /*12510*/  @!P0 IMAD.IADD R12, R12, 0x1, -R24 ;  /* 0x000000010c0c8824 */ /* 0x000fe200078e0a18 */
[----:B------:R-:W-:Y:S01]  /*12520*/  ISETP.GT.U32.AND P0, PT, R24, R3, PT ;  /* 0x000000031800720c */ /* 0x000fe20003f04070 */
[----:B------:R-:W-:Y:S01]  /*12530*/  IMAD.HI.U32 R8, R2, R5, RZ ;  /* 0x0000000502087227 */ /* 0x000fe200078e00ff */
[----:B------:R0:W-:Y:S03]  /*12540*/  STL [R1+0x2ac], R10 ;  /* 0x0002ac0a01007387 */ /* 0x0001e60000100800 */
[----:B------:R-:W-:Y:S01]  /*12550*/  IMAD.MOV R8, RZ, RZ, -R8 ;  /* 0x000000ffff087224 */ /* 0x000fe200078e0a08 */
[----:B------:R1:W-:Y:S01]  /*12560*/  STL [R1+0x2a0], R11 ;  /* 0x0002a00b01007387 */ /* 0x0003e20000100800 */
[----:B------:R-:W-:-:S02]  /*12570*/  @!P2 IMAD.IADD R6, R6, 0x1, -R24 ;  /* 0x000000010606a824 */ /* 0x000fc400078e0a18 */
[----:B------:R-:W-:Y:S01]  /*12580*/  IMAD R5, R24, R8, R5 ;  /* 0x0000000818057224 */ /* 0x000fe200078e0205 */
[----:B------:R-:W-:Y:S01]  /*12590*/  IABS R8, R9 ;  /* 0x0000000900087213 */ /* 0x000fe20000000000 */
[--C-:B------:R-:W-:Y:S01]  /*125a0*/  @!P3 IMAD.IADD R4, R4, 0x1, -R24.reuse ;  /* 0x000000010404b824 */ /* 0x100fe200078e0a18 */
[C---:B------:R-:W-:Y:S01]  /*125b0*/  ISETP.GT.U32.AND P2, PT, R24.reuse, R6, PT ;  /* 0x000000061800720c */ /* 0x040fe20003f44070 */
[----:B------:R-:W-:Y:S01]  /*125c0*/  @!P0 IMAD.IADD R3, R3, 0x1, -R24 ;  /* 0x0000000103038824 */ /* 0x000fe200078e0a18 */
[----:B------:R-:W-:Y:S01]  /*125d0*/  ISETP.GT.U32.AND P3, PT, R24, R5, PT ;  /* 0x000000051800720c */ /* 0x000fe20003f64070 */
[----:B------:R-:W-:Y:S01]  /*125e0*/  IMAD.HI.U32 R16, R2, R15, RZ ;  /* 0x0000000f02107227 */ /* 0x000fe200078e00ff */
[----:B------:R-:W-:Y:S02]  /*125f0*/  ISETP.GE.AND P0, PT, R0, RZ, PT ;  /* 0x000000ff0000720c */ /* 0x000fe40003f06270 */
[----:B0-----:R-:W-:Y:S01]  /*12600*/  IADD3 R10, R29, 0xa5, RZ ;  /* 0x000000a51d0a7810 */ /* 0x001fe20007ffe0ff */
[----:B------:R-:W-:-:S02]  /*12610*/  IMAD.MOV R16, RZ, RZ, -R16 ;  /* 0x000000ffff107224 */ /* 0x000fc400078e0a10 */
[----:B------:R-:W-:-:S04]  /*12620*/  IMAD.HI.U32 R14, R2, R8, RZ ;  /* 0x00000008020e7227 */ /* 0x000fc800078e00ff */
[C---:B------:R-:W-:Y:S02]  /*12630*/  IMAD R0, R24.reuse, R16, R15 ;  /* 0x0000001018007224 */ /* 0x040fe400078e020f */
[----:B------:R-:W-:Y:S01]  /*12640*/  @!P3 IMAD.IADD R5, R5, 0x1, -R24 ;  /* 0x000000010505b824 */ /* 0x000fe200078e0a18 */
[C---:B------:R-:W-:Y:S01]  /*12650*/  ISETP.GT.U32.AND P3, PT, R24.reuse, R3, PT ;  /* 0x000000031800720c */ /* 0x040fe20003f64070 */
[----:B------:R-:W-:Y:S01]  /*12660*/  IMAD.MOV R14, RZ, RZ, -R14 ;  /* 0x000000ffff0e7224 */ /* 0x000fe200078e0a0e */
[C---:B------:R-:W-:Y:S01]  /*12670*/  ISETP.GT.U32.AND P5, PT, R24.reuse, R0, PT ;  /* 0x000000001800720c */ /* 0x040fe20003fa4070 */
[----:B------:R-:W-:Y:S02]  /*12680*/  IMAD.MOV.U32 R17, RZ, RZ, R12 ;  /* 0x000000ffff117224 */ /* 0x000fe400078e000c */
[----:B------:R-:W-:Y:S02]  /*12690*/  IMAD R8, R24, R14, R8 ;  /* 0x0000000e18087224 */ /* 0x000fe400078e0208 */
[----:B------:R-:W-:Y:S01]  /*126a0*/  @!P2 IMAD.IADD R6, R6, 0x1, -R24 ;  /* 0x000000010606a824 */ /* 0x000fe200078e0a18 */
[----:B------:R-:W-:Y:S01]  /*126b0*/  ISETP.GE.AND P2, PT, R13, RZ, PT ;  /* 0x000000ff0d00720c */ /* 0x000fe20003f46270 */
[----:B------:R-:W-:Y:S01]  /*126c0*/  @!P1 IMAD.MOV R17, RZ, RZ, -R17 ;  /* 0x000000ffff119224 */ /* 0x000fe200078e0a11 */
[----:B------:R-:W-:Y:S01]  /*126d0*/  IABS R13, R10 ;  /* 0x0000000a000d7213 */ /* 0x000fe20000000000 */
[----:B------:R-:W-:Y:S01]  /*126e0*/  @!P6 IMAD.MOV R4, RZ, RZ, -R4 ;  /* 0x000000ffff04e224 */ /* 0x000fe200078e0a04 */
[C---:B------:R-:W-:Y:S01]  /*126f0*/  ISETP.GT.U32.AND P1, PT, R24.reuse, R5, PT ;  /* 0x000000051800720c */ /* 0x040fe20003f24070 */
[----:B------:R-:W-:Y:S01]  /*12700*/  @!P3 IMAD.IADD R3, R3, 0x1, -R24 ;  /* 0x000000010303b824 */ /* 0x000fe200078e0a18 */
[----:B------:R-:W-:Y:S01]  /*12710*/  ISETP.GT.U32.AND P3, PT, R24, R8, PT ;  /* 0x000000081800720c */ /* 0x000fe20003f64070 */
[----:B------:R-:W-:Y:S01]  /*12720*/  @!P4 IMAD.MOV R6, RZ, RZ, -R6 ;  /* 0x000000ffff06c224 */ /* 0x000fe200078e0a06 */
[----:B------:R-:W-:Y:S01]  /*12730*/  STL [R1+0x298], R17 ;  /* 0x0002981101007387 */ /* 0x000fe20000100800 */
[----:B------:R-:W-:Y:S01]  /*12740*/  @!P5 IMAD.IADD R0, R0, 0x1, -R24 ;  /* 0x000000010000d824 */ /* 0x000fe200078e0a18 */
[----:B------:R-:W-:Y:S01]  /*12750*/  ISETP.GE.AND P6, PT, R7, RZ, PT ;  /* 0x000000ff0700720c */ /* 0x000fe20003fc6270 */
[----:B------:R-:W-:Y:S01]  /*12760*/  IMAD.MOV.U32 R12, RZ, RZ, R3 ;  /* 0x000000ffff0c7224 */ /* 0x000fe200078e0003 */
[----:B------:R0:W-:Y:S01]  /*12770*/  STL [R1+0x294], R4 ;  /* 0x0002940401007387 */ /* 0x0001e20000100800 */
[----:B------:R-:W-:-:S02]  /*12780*/  IADD3 R7, R29, 0xa3, RZ ;  /* 0x000000a31d077810 */ /* 0x000fc40007ffe0ff */
[----:B------:R-:W-:Y:S01]  /*12790*/  @!P2 IMAD.MOV R12, RZ, RZ, -R12 ;  /* 0x000000ffff0ca224 */ /* 0x000fe200078e0a0c */
[----:B------:R2:W-:Y:S01]  /*127a0*/  STL [R1+0x290], R6 ;  /* 0x0002900601007387 */ /* 0x0005e20000100800 */
[--C-:B------:R-:W-:Y:S01]  /*127b0*/  @!P1 IMAD.IADD R5, R5, 0x1, -R24.reuse ;  /* 0x0000000105059824 */ /* 0x100fe200078e0a18 */
[----:B-1----:R-:W-:Y:S01]  /*127c0*/  IABS R11, R7 ;  /* 0x00000007000b7213 */ /* 0x002fe20000000000 */
[----:B------:R-:W-:Y:S01]  /*127d0*/  @!P3 IMAD.IADD R8, R8, 0x1, -R24 ;  /* 0x000000010808b824 */ /* 0x000fe200078e0a18 */
[----:B------:R-:W-:Y:S01]  /*127e0*/  ISETP.GT.U32.AND P3, PT, R24, R0, PT ;  /* 0x000000001800720c */ /* 0x000fe20003f64070 */
[----:B------:R-:W-:Y:S01]  /*127f0*/  @!P0 IMAD.MOV R5, RZ, RZ, -R5 ;  /* 0x000000ffff058224 */ /* 0x000fe200078e0a05 */
[----:B------:R-:W-:Y:S01]  /*12800*/  ISETP.GE.AND P4, PT, R9, RZ, PT ;  /* 0x000000ff0900720c */ /* 0x000fe20003f86270 */
[----:B0-----:R-:W-:Y:S01]  /*12810*/  IMAD.HI.U32 R4, R2, R13, RZ ;  /* 0x0000000d02047227 */ /* 0x001fe200078e00ff */
[----:B------:R-:W-:Y:S01]  /*12820*/  ISETP.GT.U32.AND P2, PT, R24, R8, PT ;  /* 0x000000081800720c */ /* 0x000fe20003f44070 */
[----:B------:R-:W-:Y:S01]  /*12830*/  STL [R1+0x288], R12 ;  /* 0x0002880c01007387 */ /* 0x000fe20000100800 */
[C---:B--2---:R-:W-:Y:S01]  /*12840*/  IADD3 R6, R29.reuse, 0xa4, RZ ;  /* 0x000000a41d067810 */ /* 0x044fe20007ffe0ff */
[----:B------:R-:W-:Y:S01]  /*12850*/  IMAD.MOV R4, RZ, RZ, -R4 ;  /* 0x000000ffff047224 */ /* 0x000fe200078e0a04 */
[----:B------:R-:W-:Y:S01]  /*12860*/  ISETP.GE.AND P1, PT, R10, RZ, PT ;  /* 0x000000ff0a00720c */ /* 0x000fe20003f26270 */
[----:B------:R0:W-:Y:S01]  /*12870*/  STL [R1+0x284], R5 ;  /* 0x0002840501007387 */ /* 0x0001e20000100800 */
[----:B------:R-:W-:Y:S01]  /*12880*/  IABS R15, R6 ;  /* 0x00000006000f7213 */ /* 0x000fe20000000000 */
[----:B------:R-:W-:Y:S01]  /*12890*/  IMAD R16, R24, R4, R13 ;  /* 0x0000000418107224 */ /* 0x000fe200078e020d */
[----:B------:R-:W-:Y:S01]  /*128a0*/  ISETP.GE.AND P5, PT, R6, RZ, PT ;  /* 0x000000ff0600720c */ /* 0x000fe20003fa6270 */
[----:B------:R-:W-:Y:S01]  /*128b0*/  @!P3 IMAD.IADD R0, R0, 0x1, -R24 ;  /* 0x000000010000b824 */ /* 0x000fe200078e0a18 */
[----:B------:R-:W-:Y:S01]  /*128c0*/  IADD3 R6, R29, 0xa2, RZ ;  /* 0x000000a21d067810 */ /* 0x000fe20007ffe0ff */
[----:B------:R-:W-:Y:S01]  /*128d0*/  IMAD.HI.U32 R3, R2, R15, RZ ;  /* 0x0000000f02037227 */ /* 0x000fe200078e00ff */
[----:B------:R-:W-:-:S02]  /*128e0*/  ISETP.GT.U32.AND P0, PT, R24, R16, PT ;  /* 0x000000101800720c */ /* 0x000fc40003f04070 */
[----:B------:R-:W-:Y:S01]  /*128f0*/  IABS R14, R6 ;  /* 0x00000006000e7213 */ /* 0x000fe20000000000 */
[----:B------:R-:W-:Y:S01]  /*12900*/  IMAD.MOV R3, RZ, RZ, -R3 ;  /* 0x000000ffff037224 */ /* 0x000fe200078e0a03 */
[C---:B------:R-:W-:Y:S01]  /*12910*/  IADD3 R4, R29.reuse, 0xa1, RZ ;  /* 0x000000a11d047810 */ /* 0x040fe20007ffe0ff */
[----:B------:R-:W-:Y:S01]  /*12920*/  IMAD.MOV.U32 R9, RZ, RZ, R0 ;  /* 0x000000ffff097224 */ /* 0x000fe200078e0000 */
[----:B------:R-:W-:Y:S01]  /*12930*/  IADD3 R10, R29, 0x9d, RZ ;  /* 0x0000009d1d0a7810 */ /* 0x000fe20007ffe0ff */
[----:B------:R-:W-:Y:S01]  /*12940*/  IMAD R15, R24, R3, R15 ;  /* 0x00000003180f7224 */ /* 0x000fe200078e020f */
[----:B------:R-:W-:Y:S01]  /*12950*/  IABS R13, R4 ;  /* 0x00000004000d7213 */ /* 0x000fe20000000000 */
[----:B------:R-:W-:-:S03]  /*12960*/  IMAD.HI.U32 R3, R2, R11, RZ ;  /* 0x0000000b02037227 */ /* 0x000fc600078e00ff */
[----:B------:R-:W-:Y:S01]  /*12970*/  ISETP.GT.U32.AND P3, PT, R24, R15, PT ;  /* 0x0000000f1800720c */ /* 0x000fe20003f64070 */
[--C-:B------:R-:W-:Y:S01]  /*12980*/  @!P0 IMAD.IADD R16, R16, 0x1, -R24.reuse ;  /* 0x0000000110108824 */ /* 0x100fe200078e0a18 */
[----:B------:R-:W-:Y:S01]  /*12990*/  ISETP.GE.AND P0, PT, R6, RZ, PT ;  /* 0x000000ff0600720c */ /* 0x000fe20003f06270 */
[----:B------:R-:W-:Y:S01]  /*129a0*/  @!P2 IMAD.IADD R8, R8, 0x1, -R24 ;  /* 0x000000010808a824 */ /* 0x000fe200078e0a18 */
[----:B------:R-:W-:Y:S01]  /*129b0*/  ISETP.GE.AND P2, PT, R7, RZ, PT ;  /* 0x000000ff0700720c */ /* 0x000fe20003f46270 */
[----:B------:R-:W-:Y:S01]  /*129c0*/  @!P6 IMAD.MOV R9, RZ, RZ, -R9 ;  /* 0x000000ffff09e224 */ /* 0x000fe200078e0a09 */
[----:B------:R-:W-:Y:S01]  /*129d0*/  ISETP.GT.U32.AND P6, PT, R24, R16, PT ;  /* 0x000000101800720c */ /* 0x000fe20003fc4070 */
[----:B0-----:R-:W-:-:S03]  /*129e0*/  IMAD.HI.U32 R5, R2, R14, RZ ;  /* 0x0000000e02057227 */ /* 0x001fc600078e00ff */
[----:B------:R0:W-:Y:S01]  /*129f0*/  STL [R1+0x27c], R9 ;  /* 0x00027c0901007387 */ /* 0x0001e20000100800 */
[----:B------:R-:W-:Y:S02]  /*12a00*/  IMAD.MOV R7, RZ, RZ, -R3 ;  /* 0x000000ffff077224 */ /* 0x000fe400078e0a03 */
[----:B------:R-:W-:Y:S02]  /*12a10*/  @!P3 IMAD.IADD R15, R15, 0x1, -R24 ;  /* 0x000000010f0fb824 */ /* 0x000fe400078e0a18 */
[----:B------:R-:W-:Y:S02]  /*12a20*/  IMAD.MOV R5, RZ, RZ, -R5 ;  /* 0x000000ffff057224 */ /* 0x000fe400078e0a05 */
[C---:B------:R-:W-:Y:S01]  /*12a30*/  IMAD R11, R24.reuse, R7, R11 ;  /* 0x00000007180b7224 */ /* 0x040fe200078e020b */
[----:B------:R-:W-:Y:S01]  /*12a40*/  ISETP.GT.U32.AND P3, PT, R24, R15, PT ;  /* 0x0000000f1800720c */ /* 0x000fe20003f64070 */
[----:B------:R-:W-:Y:S01]  /*12a50*/  IMAD.MOV.U32 R0, RZ, RZ, R8 ;  /* 0x000000ffff007224 */ /* 0x000fe200078e0008 */
[C---:B------:R-:W-:Y:S01]  /*12a60*/  IADD3 R7, R29.reuse, 0xa0, RZ ;  /* 0x000000a01d077810 */ /* 0x040fe20007ffe0ff */
[----:B------:R-:W-:Y:S01]  /*12a70*/  IMAD.HI.U32 R3, R2, R13, RZ ;  /* 0x0000000d02037227 */ /* 0x000fe200078e00ff */
[----:B------:R-:W-:-:S02]  /*12a80*/  IADD3 R8, R29, 0x9e, RZ ;  /* 0x0000009e1d087810 */ /* 0x000fc40007ffe0ff */
[----:B0-----:R-:W-:Y:S01]  /*12a90*/  IABS R9, R7 ;  /* 0x0000000700097213 */ /* 0x001fe20000000000 */
[C---:B------:R-:W-:Y:S01]  /*12aa0*/  IMAD R14, R24.reuse, R5, R14 ;  /* 0x00000005180e7224 */ /* 0x040fe200078e020e */
[----:B------:R-:W-:Y:S01]  /*12ab0*/  IABS R5, R10 ;  /* 0x0000000a00057213 */ /* 0x000fe20000000000 */
[----:B------:R-:W-:Y:S01]  /*12ac0*/  @!P4 IMAD.MOV R0, RZ, RZ, -R0 ;  /* 0x000000ffff00c224 */ /* 0x000fe200078e0a00 */
[----:B------:R-:W-:Y:S01]  /*12ad0*/  ISETP.GT.U32.AND P4, PT, R24, R11, PT ;  /* 0x0000000b1800720c */ /* 0x000fe20003f84070 */
[----:B------:R-:W-:Y:S01]  /*12ae0*/  IMAD.MOV R3, RZ, RZ, -R3 ;  /* 0x000000ffff037224 */ /* 0x000fe200078e0a03 */
[----:B------:R-:W-:Y:S01]  /*12af0*/  IABS R6, R8 ;  /* 0x0000000800067213 */ /* 0x000fe20000000000 */
[--C-:B------:R-:W-:Y:S01]  /*12b00*/  @!P6 IMAD.IADD R16, R16, 0x1, -R24.reuse ;  /* 0x000000011010e824 */ /* 0x100fe200078e0a18 */
[C---:B------:R-:W-:Y:S01]  /*12b10*/  ISETP.GT.U32.AND P6, PT, R24.reuse, R14, PT ;  /* 0x0000000e1800720c */ /* 0x040fe20003fc4070 */
[----:B------:R-:W-:Y:S01]  /*12b20*/  IMAD R13, R24, R3, R13 ;  /* 0x00000003180d7224 */ /* 0x000fe200078e020d */
[----:B------:R-:W-:Y:S01]  /*12b30*/  IADD3 R3, R29, 0x9f, RZ ;  /* 0x0000009f1d037810 */ /* 0x000fe20007ffe0ff */
[----:B------:R-:W-:Y:S01]  /*12b40*/  @!P3 IMAD.IADD R15, R15, 0x1, -R24 ;  /* 0x000000010f0fb824 */ /* 0x000fe200078e0a18 */
[----:B------:R0:W-:Y:S01]  /*12b50*/  STL [R1+0x280], R0 ;  /* 0x0002800001007387 */ /* 0x0001e20000100800 */
[----:B------:R-:W-:Y:S01]  /*12b60*/  IMAD.HI.U32 R12, R2, R9, RZ ;  /* 0x00000009020c7227 */ /* 0x000fe200078e00ff */
[----:B------:R-:W-:-:S03]  /*12b70*/  ISETP.GT.U32.AND P3, PT, R24, R13, PT ;  /* 0x0000000d1800720c */ /* 0x000fc60003f64070 */
[----:B------:R-:W-:Y:S01]  /*12b80*/  @!P4 IMAD.IADD R11, R11, 0x1, -R24 ;  /* 0x000000010b0bc824 */ /* 0x000fe200078e0a18 */
[----:B------:R-:W-:Y:S01]  /*12b90*/  ISETP.GE.AND P4, PT, R4, RZ, PT ;  /* 0x000000ff0400720c */ /* 0x000fe20003f86270 */
[----:B------:R-:W-:Y:S02]  /*12ba0*/  IMAD.MOV R12, RZ, RZ, -R12 ;  /* 0x000000ffff0c7224 */ /* 0x000fe400078e0a0c */
[--C-:B------:R-:W-:Y:S01]  /*12bb0*/  @!P6 IMAD.IADD R14, R14, 0x1, -R24.reuse ;  /* 0x000000010e0ee824 */ /* 0x100fe200078e0a18 */
[C---:B------:R-:W-:Y:S01]  /*12bc0*/  ISETP.GT.U32.AND P6, PT, R24.reuse, R11, PT ;  /* 0x0000000b1800720c */ /* 0x040fe20003fc4070 */
[----:B------:R-:W-:Y:S01]  /*12bd0*/  IMAD.MOV.U32 R17, RZ, RZ, R15 ;  /* 0x000000ffff117224 */ /* 0x000fe200078e000f */
[----:B0-----:R-:W-:Y:S01]  /*12be0*/  IABS R0, R3 ;  /* 0x0000000300007213 */ /* 0x001fe20000000000 */
[C---:B------:R-:W-:Y:S02]  /*12bf0*/  IMAD R9, R24.reuse, R12, R9 ;  /* 0x0000000c18097224 */ /* 0x040fe400078e0209 */
[----:B------:R-:W-:Y:S01]  /*12c00*/  @!P3 IMAD.IADD R13, R13, 0x1, -R24 ;  /* 0x000000010d0db824 */ /* 0x000fe200078e0a18 */
[----:B------:R-:W-:Y:S01]  /*12c10*/  ISETP.GT.U32.AND P3, PT, R24, R14, PT ;  /* 0x0000000e1800720c */ /* 0x000fe20003f64070 */
[----:B------:R-:W-:-:S04]  /*12c20*/  IMAD.HI.U32 R4, R2, R0, RZ ;  /* 0x0000000002047227 */ /* 0x000fc800078e00ff */
[----:B------:R-:W-:Y:S02]  /*12c30*/  IMAD.MOV R4, RZ, RZ, -R4 ;  /* 0x000000ffff047224 */ /* 0x000fe400078e0a04 */
[----:B------:R-:W-:Y:S01]  /*12c40*/  @!P5 IMAD.MOV R17, RZ, RZ, -R17 ;  /* 0x000000ffff11d224 */ /* 0x000fe200078e0a11 */
[----:B------:R-:W-:Y:S01]  /*12c50*/  ISETP.GE.AND P5, PT, R7, RZ, PT ;  /* 0x000000ff0700720c */ /* 0x000fe20003fa6270 */
[----:B------:R-:W-:Y:S01]  /*12c60*/  @!P6 IMAD.IADD R11, R11, 0x1, -R24 ;  /* 0x000000010b0be824 */ /* 0x000fe200078e0a18 */
[C---:B------:R-:W-:Y:S01]  /*12c70*/  ISETP.GT.U32.AND P6, PT, R24.reuse, R9, PT ;  /* 0x000000091800720c */ /* 0x040fe20003fc4070 */
[----:B------:R-:W-:Y:S01]  /*12c80*/  IMAD.MOV.U32 R18, RZ, RZ, R16 ;  /* 0x000000ffff127224 */ /* 0x000fe200078e0010 */
[C---:B------:R-:W-:Y:S01]  /*12c90*/  IADD3 R16, R29.reuse, 0x96, RZ ;  /* 0x000000961d107810 */ /* 0x040fe20007ffe0ff */
[----:B------:R-:W-:Y:S01]  /*12ca0*/  IMAD R0, R24, R4, R0 ;  /* 0x0000000418007224 */ /* 0x000fe200078e0200 */
[----:B------:R-:W-:Y:S01]  /*12cb0*/  IADD3 R4, R29, 0x9c, RZ ;  /* 0x0000009c1d047810 */ /* 0x000fe20007ffe0ff */
[----:B------:R-:W-:-:S04]  /*12cc0*/  IMAD.HI.U32 R7, R2, R5, RZ ;  /* 0x0000000502077227 */ /* 0x000fc800078e00ff */
[----:B------:R-:W-:Y:S01]  /*12cd0*/  @!P1 IMAD.MOV R18, RZ, RZ, -R18 ;  /* 0x000000ffff129224 */ /* 0x000fe200078e0a12 */
[----:B------:R-:W-:Y:S01]  /*12ce0*/  ISETP.GT.U32.AND P1, PT, R24, R13, PT ;  /* 0x0000000d1800720c */ /* 0x000fe20003f24070 */
[----:B------:R-:W-:Y:S02]  /*12cf0*/  IMAD.MOV R7, RZ, RZ, -R7 ;  /* 0x000000ffff077224 */ /* 0x000fe400078e0a07 */
[----:B------:R-:W-:Y:S01]  /*12d00*/  @!P3 IMAD.IADD R14, R14, 0x1, -R24 ;  /* 0x000000010e0eb824 */ /* 0x000fe200078e0a18 */
[----:B------:R-:W-:Y:S01]  /*12d10*/  ISETP.GT.U32.AND P3, PT, R24, R0, PT ;  /* 0x000000001800720c */ /* 0x000fe20003f64070 */
[----:B------:R-:W-:Y:S01]  /*12d20*/  IMAD.HI.U32 R12, R2, R6, RZ ;  /* 0x00000006020c7227 */ /* 0x000fe200078e00ff */
[----:B------:R-:W-:Y:S03]  /*12d30*/  STL [R1+0x230], R18 ;  /* 0x0002301201007387 */ /* 0x000fe60000100800 */
[----:B------:R-:W-:Y:S01]  /*12d40*/  IMAD R5, R24, R7, R5 ;  /* 0x0000000718057224 */ /* 0x000fe200078e0205 */
[----:B------:R-:W-:Y:S01]  /*12d50*/  IADD3 R7, R29, 0x9b, RZ ;  /* 0x0000009b1d077810 */ /* 0x000fe20007ffe0ff */
[----:B------:R-:W-:Y:S01]  /*12d60*/  IMAD.MOV R12, RZ, RZ, -R12 ;  /* 0x000000ffff0c7224 */ /* 0x000fe200078e0a0c */
[----:B------:R-:W-:Y:S01]  /*12d70*/  STL [R1+0x244], R17 ;  /* 0x0002441101007387 */ /* 0x000fe20000100800 */
[----:B------:R-:W-:-:S02]  /*12d80*/  @!P6 IMAD.IADD R9, R9, 0x1, -R24 ;  /* 0x000000010909e824 */ /* 0x000fc400078e0a18 */
[----:B------:R-:W-:Y:S02]  /*12d90*/  IMAD.MOV.U32 R15, RZ, RZ, R11 ;  /* 0x000000ffff0f7224 */ /* 0x000fe400078e000b */
[----:B------:R-:W-:Y:S01]  /*12da0*/  @!P0 IMAD.MOV R14, RZ, RZ, -R14 ;  /* 0x000000ffff0e8224 */ /* 0x000fe200078e0a0e */
[C---:B------:R-:W-:Y:S01]  /*12db0*/  ISETP.GT.U32.AND P0, PT, R24.reuse, R5, PT ;  /* 0x000000051800720c */ /* 0x040fe20003f04070 */
[C---:B------:R-:W-:Y:S01]  /*12dc0*/  IMAD R6, R24.reuse, R12, R6 ;  /* 0x0000000c18067224 */ /* 0x040fe200078e0206 */
[----:B------:R-:W-:Y:S01]  /*12dd0*/  IABS R12, R7 ;  /* 0x00000007000c7213 */ /* 0x000fe20000000000 */
[----:B------:R-:W-:Y:S01]  /*12de0*/  @!P2 IMAD.MOV R15, RZ, RZ, -R15 ;  /* 0x000000ffff0fa224 */ /* 0x000fe200078e0a0f */
[----:B------:R-:W-:Y:S01]  /*12df0*/  ISETP.GT.U32.AND P2, PT, R24, R9, PT ;  /* 0x000000091800720c */ /* 0x000fe20003f44070 */
[--C-:B------:R-:W-:Y:S01]  /*12e00*/  @!P1 IMAD.IADD R13, R13, 0x1, -R24.reuse ;  /* 0x000000010d0d9824 */ /* 0x100fe200078e0a18 */
[----:B------:R-:W-:Y:S01]  /*12e10*/  ISETP.GE.AND P1, PT, R3, RZ, PT ;  /* 0x000000ff0300720c */ /* 0x000fe20003f26270 */
[--C-:B------:R-:W-:Y:S01]  /*12e20*/  @!P3 IMAD.IADD R0, R0, 0x1, -R24.reuse ;  /* 0x000000010000b824 */ /* 0x100fe200078e0a18 */
[----:B------:R-:W-:Y:S01]  /*12e30*/  IABS R3, R4 ;  /* 0x0000000400037213 */ /* 0x000fe20000000000 */
[----:B------:R-:W-:Y:S01]  /*12e40*/  @!P4 IMAD.MOV R13, RZ, RZ, -R13 ;  /* 0x000000ffff0dc224 */ /* 0x000fe200078e0a0d */
[C---:B------:R-:W-:Y:S01]  /*12e50*/  ISETP.GT.U32.AND P6, PT, R24.reuse, R6, PT ;  /* 0x000000061800720c */ /* 0x040fe20003fc4070 */
[----:B------:R-:W-:Y:S01]  /*12e60*/  STL [R1+0x274], R15 ;  /* 0x0002740f01007387 */ /* 0x000fe20000100800 */
[----:B------:R-:W-:Y:S01]  /*12e70*/  ISETP.GT.U32.AND P3, PT, R24, R0, PT ;  /* 0x000000001800720c */ /* 0x000fe20003f64070 */
[----:B------:R-:W-:Y:S01]  /*12e80*/  IMAD.HI.U32 R11, R2, R3, RZ ;  /* 0x00000003020b7227 */ /* 0x000fe200078e00ff */
[----:B------:R-:W-:Y:S01]  /*12e90*/  ISETP.GE.AND P4, PT, R8, RZ, PT ;  /* 0x000000ff0800720c */ /* 0x000fe20003f86270 */
[----:B------:R-:W-:Y:S02]  /*12ea0*/  STL [R1+0x250], R14 ;  /* 0x0002500e01007387 */ /* 0x000fe40000100800 */
[----:B------:R-:W-:-:S02]  /*12eb0*/  @!P0 IMAD.IADD R5, R5, 0x1, -R24 ;  /* 0x0000000105058824 */ /* 0x000fc400078e0a18 */
[----:B------:R-:W-:Y:S01]  /*12ec0*/  IMAD.MOV R11, RZ, RZ, -R11 ;  /* 0x000000ffff0b7224 */ /* 0x000fe200078e0a0b */
[----:B------:R0:W-:Y:S01]  /*12ed0*/  STL [R1+0x254], R13 ;  /* 0x0002540d01007387 */ /* 0x0001e20000100800 */
[----:B------:R-:W-:Y:S01]  /*12ee0*/  IMAD.MOV.U32 R8, RZ, RZ, R12 ;  /* 0x000000ffff087224 */ /* 0x000fe200078e000c */
[----:B------:R-:W-:Y:S01]  /*12ef0*/  ISETP.GT.U32.AND P0, PT, R24, R5, PT ;  /* 0x000000051800720c */ /* 0x000fe20003f04070 */
[----:B------:R-:W-:Y:S01]  /*12f00*/  @!P2 IMAD.IADD R9, R9, 0x1, -R24 ;  /* 0x000000010909a824 */ /* 0x000fe200078e0a18 */
[----:B------:R-:W-:Y:S01]  /*12f10*/  ISETP.GE.AND P2, PT, R10, RZ, PT ;  /* 0x000000ff0a00720c */ /* 0x000fe20003f46270 */
[----:B------:R-:W-:Y:S01]  /*12f20*/  IMAD R3, R24, R11, R3 ;  /* 0x0000000b18037224 */ /* 0x000fe200078e0203 */
[----:B------:R-:W-:Y:S01]  /*12f30*/  IADD3 R12, R29, 0x9a, RZ ;  /* 0x0000009a1d0c7810 */ /* 0x000fe20007ffe0ff */
[----:B------:R-:W-:-:S04]  /*12f40*/  IMAD.HI.U32 R10, R2, R8, RZ ;  /* 0x00000008020a7227 */ /* 0x000fc800078e00ff */
[--C-:B------:R-:W-:Y:S02]  /*12f50*/  @!P6 IMAD.IADD R6, R6, 0x1, -R24.reuse ;  /* 0x000000010606e824 */ /* 0x100fe400078e0a18 */
[----:B0-----:R-:W-:Y:S01]  /*12f60*/  IMAD.MOV.U32 R13, RZ, RZ, R9 ;  /* 0x000000ffff0d7224 */ /* 0x001fe200078e0009 */
[C---:B------:R-:W-:Y:S01]  /*12f70*/  IADD3 R9, R29.reuse, 0x99, RZ ;  /* 0x000000991d097810 */ /* 0x040fe20007ffe0ff */
[----:B------:R-:W-:Y:S01]  /*12f80*/  @!P3 IMAD.IADD R0, R0, 0x1, -R24 ;  /* 0x000000010000b824 */ /* 0x000fe200078e0a18 */
[C---:B------:R-:W-:Y:S01]  /*12f90*/  ISETP.GT.U32.AND P3, PT, R24.reuse, R3, PT ;  /* 0x000000031800720c */ /* 0x040fe20003f64070 */
[----:B------:R-:W-:Y:S01]  /*12fa0*/  IMAD.MOV R10, RZ, RZ, -R10 ;  /* 0x000000ffff0a7224 */ /* 0x000fe200078e0a0a */
[----:B------:R-:W-:Y:S01]  /*12fb0*/  ISETP.GT.U32.AND P6, PT, R24, R6, PT ;  /* 0x000000061800720c */ /* 0x000fe20003fc4070 */
[----:B------:R-:W-:Y:S01]  /*12fc0*/  @!P5 IMAD.MOV R13, RZ, RZ, -R13 ;  /* 0x000000ffff0dd224 */ /* 0x000fe200078e0a0d */
[----:B------:R-:W-:Y:S01]  /*12fd0*/  ISETP.GE.AND P5, PT, R4, RZ, PT ;  /* 0x000000ff0400720c */ /* 0x000fe20003fa6270 */
[C---:B------:R-:W-:Y:S01]  /*12fe0*/  IMAD R4, R24.reuse, R10, R8 ;  /* 0x0000000a18047224 */ /* 0x040fe200078e0208 */
[----:B------:R-:W-:Y:S01]  /*12ff0*/  IADD3 R8, R29, 0x97, RZ ;  /* 0x000000971d087810 */ /* 0x000fe20007ffe0ff */
[----:B------:R-:W-:Y:S01]  /*13000*/  @!P0 IMAD.IADD R5, R5, 0x1, -R24 ;  /* 0x0000000105058824 */ /* 0x000fe200078e0a18 */
[----:B------:R-:W-:Y:S01]  /*13010*/  STL [R1+0x258], R13 ;  /* 0x0002580d01007387 */ /* 0x000fe20000100800 */
[----:B------:R-:W-:Y:S01]  /*13020*/  IMAD.MOV.U32 R11, RZ, RZ, R0 ;  /* 0x000000ffff0b7224 */ /* 0x000fe200078e0000 */
[----:B------:R-:W-:-:S02]  /*13030*/  ISETP.GT.U32.AND P0, PT, R24, R4, PT ;  /* 0x000000041800720c */ /* 0x000fc40003f04070 */
[----:B------:R-:W-:Y:S01]  /*13040*/  IADD3 R0, R29, 0x98, RZ ;  /* 0x000000981d007810 */ /* 0x000fe20007ffe0ff */
[--C-:B------:R-:W-:Y:S01]  /*13050*/  @!P3 IMAD.IADD R3, R3, 0x1, -R24.reuse ;  /* 0x000000010303b824 */ /* 0x100fe200078e0a18 */
[----:B------:R-:W-:Y:S01]  /*13060*/  ISETP.GE.AND P3, PT, R12, RZ, PT ;  /* 0x000000ff0c00720c */ /* 0x000fe20003f66270 */
[----:B------:R-:W-:Y:S01]  /*13070*/  @!P6 IMAD.IADD R6, R6, 0x1, -R24 ;  /* 0x000000010606e824 */ /* 0x000fe200078e0a18 */
[----:B------:R-:W-:Y:S01]  /*13080*/  ISETP.GE.AND P6, PT, R7, RZ, PT ;  /* 0x000000ff0700720c */ /* 0x000fe20003fc6270 */
[----:B------:R-:W-:Y:S01]  /*13090*/  @!P1 IMAD.MOV R11, RZ, RZ, -R11 ;  /* 0x000000ffff0b9224 */ /* 0x000fe200078e0a0b */
[----:B------:R-:W-:Y:S01]  /*130a0*/  ISETP.GT.U32.AND P1, PT, R24, R3, PT ;  /* 0x000000031800720c */ /* 0x000fe20003f24070 */
[----:B------:R-:W-:Y:S01]  /*130b0*/  IMAD.MOV.U32 R7, RZ, RZ, R5 ;  /* 0x000000ffff077224 */ /* 0x000fe200078e0005 */
[----:B------:R-:W-:Y:S01]  /*130c0*/  IABS R12, R12 ;  /* 0x0000000c000c7213 */ /* 0x000fe20000000000 */
[----:B------:R-:W-:Y:S01]  /*130d0*/  @!P4 IMAD.MOV R6, RZ, RZ, -R6 ;  /* 0x000000ffff06c224 */ /* 0x000fe200078e0a06 */
[----:B------:R0:W-:Y:S01]  /*130e0*/  STL [R1+0x25c], R11 ;  /* 0x00025c0b01007387 */ /* 0x0001e20000100800 */
[----:B------:R-:W-:Y:S01]  /*130f0*/  @!P2 IMAD.MOV R7, RZ, RZ, -R7 ;  /* 0x000000ffff07a224 */ /* 0x000fe200078e0a07 */
[----:B------:R-:W-:Y:S01]  /*13100*/  ISETP.GE.AND P2, PT, R0, RZ, PT ;  /* 0x000000ff0000720c */ /* 0x000fe20003f46270 */
[----:B------:R-:W-:Y:S01]  /*13110*/  @!P0 IMAD.IADD R4, R4, 0x1, -R24 ;  /* 0x0000000104048824 */ /* 0x000fe200078e0a18 */
[----:B------:R-:W-:Y:S01]  /*13120*/  STL [R1+0x26c], R6 ;  /* 0x00026c0601007387 */ /* 0x000fe20000100800 */
[----:B------:R-:W-:-:S02]  /*13130*/  IABS R0, R0 ;  /* 0x0000000000007213 */ /* 0x000fc40000000000 */
[----:B------:R-:W-:Y:S01]  /*13140*/  ISETP.GE.AND P4, PT, R9, RZ, PT ;  /* 0x000000ff0900720c */ /* 0x000fe20003f86270 */
[----:B------:R1:W-:Y:S01]  /*13150*/  STL [R1+0x270], R7 ;  /* 0x0002700701007387 */ /* 0x0003e20000100800 */
[----:B------:R-:W-:Y:S01]  /*13160*/  ISETP.GT.U32.AND P0, PT, R24, R4, PT ;  /* 0x000000041800720c */ /* 0x000fe20003f04070 */
[----:B------:R-:W-:Y:S01]  /*13170*/  @!P1 IMAD.IADD R3, R3, 0x1, -R24 ;  /* 0x0000000103039824 */ /* 0x000fe200078e0a18 */
[----:B------:R-:W-:Y:S01]  /*13180*/  IABS R9, R9 ;  /* 0x0000000900097213 */ /* 0x000fe20000000000 */
[----:B------:R-:W-:Y:S01]  /*13190*/  IMAD.HI.U32 R5, R2, R0, RZ ;  /* 0x0000000002057227 */ /* 0x000fe200078e00ff */
[----:B------:R-:W-:Y:S02]  /*131a0*/  ISETP.GE.AND P1, PT, R8, RZ, PT ;  /* 0x000000ff0800720c */ /* 0x000fe40003f26270 */
[----:B------:R-:W-:Y:S01]  /*131b0*/  IABS R8, R8 ;  /* 0x0000000800087213 */ /* 0x000fe20000000000 */
[----:B------:R-:W-:Y:S01]  /*131c0*/  IMAD.MOV.U32 R10, RZ, RZ, R3 ;  /* 0x000000ffff0a7224 */ /* 0x000fe200078e0003 */
[----:B0-----:R-:W-:Y:S01]  /*131d0*/  IADD3 R11, R29, 0x95, RZ ;  /* 0x000000951d0b7810 */ /* 0x001fe20007ffe0ff */
[----:B-1----:R-:W-:-:S03]  /*131e0*/  IMAD.HI.U32 R7, R2, R12, RZ ;  /* 0x0000000c02077227 */ /* 0x002fc600078e00ff */
[----:B------:R-:W-:Y:S01]  /*131f0*/  IABS R14, R11 ;  /* 0x0000000b000e7213 */ /* 0x000fe20000000000 */
[----:B------:R-:W-:Y:S02]  /*13200*/  IMAD.MOV R7, RZ, RZ, -R7 ;  /* 0x000000ffff077224 */ /* 0x000fe400078e0a07 */
[----:B------:R-:W-:Y:S02]  /*13210*/  IMAD.MOV R5, RZ, RZ, -R5 ;  /* 0x000000ffff057224 */ /* 0x000fe400078e0a05 */
[----:B------:R-:W-:Y:S02]  /*13220*/  IMAD R12, R24, R7, R12 ;  /* 0x00000007180c7224 */ /* 0x000fe400078e020c */
[----:B------:R-:W-:Y:S02]  /*13230*/  @!P5 IMAD.MOV R10, RZ, RZ, -R10 ;  /* 0x000000ffff0ad224 */ /* 0x000fe400078e0a0a */
[----:B------:R-:W-:Y:S01]  /*13240*/  @!P0 IMAD.IADD R4, R4, 0x1, -R24 ;  /* 0x0000000104048824 */ /* 0x000fe200078e0a18 */
[C---:B------:R-:W-:Y:S01]  /*13250*/  ISETP.GT.U32.AND P5, PT, R24.reuse, R12, PT ;  /* 0x0000000c1800720c */ /* 0x040fe20003fa4070 */
[----:B------:R-:W-:Y:S01]  /*13260*/  IMAD R0, R24, R5, R0 ;  /* 0x0000000518007224 */ /* 0x000fe200078e0200 */
[----:B------:R-:W-:Y:S01]  /*13270*/  STL [R1+0x264], R10 ;  /* 0x0002640a01007387 */ /* 0x000fe20000100800 */
[----:B------:R-:W-:Y:S01]  /*13280*/  IMAD.MOV.U32 R7, RZ, RZ, R4 ;  /* 0x000000ffff077224 */ /* 0x000fe200078e0004 */
[----:B------:R-:W-:Y:S01]  /*13290*/  IADD3 R5, R29, 0x93, RZ ;  /* 0x000000931d057810 */ /* 0x000fe20007ffe0ff */
[----:B------:R-:W-:-:S03]  /*132a0*/  IMAD.HI.U32 R6, R2, R9, RZ ;  /* 0x0000000902067227 */ /* 0x000fc600078e00ff */
[----:B------:R-:W-:Y:S01]  /*132b0*/  IABS R13, R5 ;  /* 0x00000005000d7213 */ /* 0x000fe20000000000 */
[----:B------:R-:W-:Y:S01]  /*132c0*/  @!P6 IMAD.MOV R7, RZ, RZ, -R7 ;  /* 0x000000ffff07e224 */ /* 0x000fe200078e0a07 */
[----:B------:R-:W-:Y:S01]  /*132d0*/  ISETP.GT.U32.AND P6, PT, R24, R0, PT ;  /* 0x000000001800720c */ /* 0x000fe20003fc4070 */
[----:B------:R-:W-:Y:S02]  /*132e0*/  IMAD.MOV R6, RZ, RZ, -R6 ;  /* 0x000000ffff067224 */ /* 0x000fe400078e0a06 */
[----:B------:R-:W-:Y:S01]  /*132f0*/  @!P5 IMAD.IADD R12, R12, 0x1, -R24 ;  /* 0x000000010c0cd824 */ /* 0x000fe200078e0a18 */
[----:B------:R0:W-:Y:S01]  /*13300*/  STL [R1+0x80c], R7 ;  /* 0x00080c0701007387 */ /* 0x0001e20000100800 */
[----:B------:R-:W-:Y:S02]  /*13310*/  IMAD R9, R24, R6, R9 ;  /* 0x0000000618097224 */ /* 0x000fe400078e0209 */
[----:B------:R-:W-:Y:S01]  /*13320*/  IMAD.HI.U32 R3, R2, R8, RZ ;  /* 0x0000000802037227 */ /* 0x000fe200078e00ff */
[----:B------:R-:W-:-:S02]  /*13330*/  ISETP.GT.U32.AND P5, PT, R24, R12, PT ;  /* 0x0000000c1800720c */ /* 0x000fc40003fa4070 */
[----:B------:R-:W-:Y:S01]  /*13340*/  ISETP.GT.U32.AND P0, PT, R24, R9, PT ;  /* 0x000000091800720c */ /* 0x000fe20003f04070 */
[----:B------:R-:W-:Y:S02]  /*13350*/  IMAD.MOV R3, RZ, RZ, -R3 ;  /* 0x000000ffff037224 */ /* 0x000fe400078e0a03 */
[----:B------:R-:W-:Y:S01]  /*13360*/  @!P6 IMAD.IADD R0, R0, 0x1, -R24 ;  /* 0x000000010000e824 */ /* 0x000fe200078e0a18 */
[----:B0-----:R-:W-:Y:S01]  /*13370*/  IADD3 R7, R29, 0x94, RZ ;  /* 0x000000941d077810 */ /* 0x001fe20007ffe0ff */
[----:B------:R-:W-:Y:S01]  /*13380*/  IMAD R8, R24, R3, R8 ;  /* 0x0000000318087224 */ /* 0x000fe200078e0208 */
[----:B------:R-:W-:Y:S01]  /*13390*/  IABS R3, R16 ;  /* 0x0000001000037213 */ /* 0x000fe20000000000 */
[----:B------:R-:W-:Y:S01]  /*133a0*/  IMAD.HI.U32 R4, R2, R14, RZ ;  /* 0x0000000e02047227 */ /* 0x000fe200078e00ff */
[----:B------:R-:W-:Y:S02]  /*133b0*/  ISETP.GT.U32.AND P6, PT, R24, R0, PT ;  /* 0x000000001800720c */ /* 0x000fe40003fc4070 */
[----:B------:R-:W-:Y:S01]  /*133c0*/  IABS R6, R7 ;  /* 0x0000000700067213 */ /* 0x000fe20000000000 */
[----:B------:R-:W-:-:S02]  /*133d0*/  IMAD.MOV R4, RZ, RZ, -R4 ;  /* 0x000000ffff047224 */ /* 0x000fc400078e0a04 */
[--C-:B------:R-:W-:Y:S02]  /*133e0*/  @!P0 IMAD.IADD R9, R9, 0x1, -R24.reuse ;  /* 0x0000000109098824 */ /* 0x100fe400078e0a18 */
[----:B------:R-:W-:Y:S01]  /*133f0*/  @!P5 IMAD.IADD R12, R12, 0x1, -R24 ;  /* 0x000000010c0cd824 */ /* 0x000fe200078e0a18 */
[C---:B------:R-:W-:Y:S01]  /*13400*/  ISETP.GT.U32.AND P5, PT, R24.reuse, R8, PT ;  /* 0x000000081800720c */ /* 0x040fe20003fa4070 */
[C---:B------:R-:W-:Y:S01]  /*13410*/  IMAD R14, R24.reuse, R4, R14 ;  /* 0x00000004180e7224 */ /* 0x040fe200078e020e */
[----:B------:R-:W-:Y:S01]  /*13420*/  ISETP.GT.U32.AND P0, PT, R24, R9, PT ;  /* 0x000000091800720c */ /* 0x000fe20003f04070 */
[----:B------:R-:W-:Y:S01]  /*13430*/  IMAD.HI.U32 R10, R2, R3, RZ ;  /* 0x00000003020a7227 */ /* 0x000fe200078e00ff */
[----:B------:R-:W-:-:S03]  /*13440*/  IADD3 R4, R29, 0x92, RZ ;  /* 0x000000921d047810 */ /* 0x000fc60007ffe0ff */
[----:B------:R-:W-:Y:S01]  /*13450*/  @!P6 IMAD.IADD R0, R0, 0x1, -R24 ;  /* 0x000000010000e824 */ /* 0x000fe200078e0a18 */
[----:B------:R-:W-:Y:S01]  /*13460*/  ISETP.GT.U32.AND P6, PT, R24, R14, PT ;  /* 0x0000000e1800720c */ /* 0x000fe20003fc4070 */
[----:B------:R-:W-:Y:S01]  /*13470*/  IMAD.MOV.U32 R17, RZ, RZ, R12 ;  /* 0x000000ffff117224 */ /* 0x000fe200078e000c */
[----:B------:R-:W-:Y:S01]  /*13480*/  IABS R12, R4 ;  /* 0x00000004000c7213 */ /* 0x000fe20000000000 */
[----:B------:R-:W-:Y:S02]  /*13490*/  IMAD.MOV R10, RZ, RZ, -R10 ;  /* 0x000000ffff0a7224 */ /* 0x000fe400078e0a0a */
[--C-:B------:R-:W-:Y:S01]  /*134a0*/  @!P5 IMAD.IADD R8, R8, 0x1, -R24.reuse ;  /* 0x000000010808d824 */ /* 0x100fe200078e0a18 */
[----:B------:R-:W-:Y:S01]  /*134b0*/  ISETP.GE.AND P5, PT, R16, RZ, PT ;  /* 0x000000ff1000720c */ /* 0x000fe20003fa6270 */
[----:B------:R-:W-:Y:S02]  /*134c0*/  @!P3 IMAD.MOV R17, RZ, RZ, -R17 ;  /* 0x000000ffff11b224 */ /* 0x000fe400078e0a11 */
[C---:B------:R-:W-:Y:S01]  /*134d0*/  IMAD R3, R24.reuse, R10, R3 ;  /* 0x0000000a18037224 */ /* 0x040fe200078e0203 */
[----:B------:R-:W-:Y:S01]  /*134e0*/  ISETP.GT.U32.AND P3, PT, R24, R8, PT ;  /* 0x000000081800720c */ /* 0x000fe20003f64070 */
[--C-:B------:R-:W-:Y:S01]  /*134f0*/  @!P0 IMAD.IADD R9, R9, 0x1, -R24.reuse ;  /* 0x0000000109098824 */ /* 0x100fe200078e0a18 */
[----:B------:R0:W-:Y:S01]  /*13500*/  STL [R1+0x24c], R17 ;  /* 0x00024c1101007387 */ /* 0x0001e20000100800 */
[----:B------:R-:W-:Y:S01]  /*13510*/  @!P6 IMAD.IADD R14, R14, 0x1, -R24 ;  /* 0x000000010e0ee824 */ /* 0x000fe200078e0a18 */
[----:B------:R-:W-:Y:S01]  /*13520*/  ISETP.GT.U32.AND P0, PT, R24, R3, PT ;  /* 0x000000031800720c */ /* 0x000fe20003f04070 */
[----:B------:R-:W-:-:S04]  /*13530*/  IMAD.HI.U32 R15, R2, R6, RZ ;  /* 0x00000006020f7227 */ /* 0x000fc800078e00ff */
[----:B------:R-:W-:-:S04]  /*13540*/  IMAD.HI.U32 R10, R2, R13, RZ ;  /* 0x0000000d020a7227 */ /* 0x000fc800078e00ff */
[----:B0-----:R-:W-:Y:S02]  /*13550*/  IMAD.MOV.U32 R17, RZ, RZ, R9 ;  /* 0x000000ffff117224 */ /* 0x001fe400078e0009 */
[----:B------:R-:W-:Y:S02]  /*13560*/  IMAD.MOV R15, RZ, RZ, -R15 ;  /* 0x000000ffff0f7224 */ /* 0x000fe400078e0a0f */
[----:B------:R-:W-:Y:S01]  /*13570*/  @!P4 IMAD.MOV R17, RZ, RZ, -R17 ;  /* 0x000000ffff11c224 */ /* 0x000fe200078e0a11 */
[----:B------:R-:W-:Y:S01]  /*13580*/  ISETP.GT.U32.AND P4, PT, R24, R14, PT ;  /* 0x0000000e1800720c */ /* 0x000fe20003f84070 */
[----:B------:R-:W-:-:S03]  /*13590*/  IMAD.HI.U32 R9, R2, R12, RZ ;  /* 0x0000000c02097227 */ /* 0x000fc600078e00ff */
[----:B------:R-:W-:Y:S01]  /*135a0*/  STL [R1+0x23c], R17 ;  /* 0x00023c1101007387 */ /* 0x000fe20000100800 */
[----:B------:R-:W-:Y:S02]  /*135b0*/  IMAD.MOV R10, RZ, RZ, -R10 ;  /* 0x000000ffff0a7224 */ /* 0x000fe400078e0a0a */
[----:B------:R-:W-:Y:S02]  /*135c0*/  IMAD R6, R24, R15, R6 ;  /* 0x0000000f18067224 */ /* 0x000fe400078e0206 */
[--C-:B------:R-:W-:Y:S02]  /*135d0*/  @!P3 IMAD.IADD R8, R8, 0x1, -R24.reuse ;  /* 0x000000010808b824 */ /* 0x100fe400078e0a18 */
[----:B------:R-:W-:Y:S01]  /*135e0*/  IMAD.MOV R9, RZ, RZ, -R9 ;  /* 0x000000ffff097224 */ /* 0x000fe200078e0a09 */
[C---:B------:R-:W-:Y:S01]  /*135f0*/  ISETP.GT.U32.AND P3, PT, R24.reuse, R6, PT ;  /* 0x000000061800720c */ /* 0x040fe20003f64070 */
[C---:B------:R-:W-:Y:S02]  /*13600*/  IMAD R13, R24.reuse, R10, R13 ;  /* 0x0000000a180d7224 */ /* 0x040fe400078e020d */
[----:B------:R-:W-:Y:S01]  /*13610*/  @!P0 IMAD.IADD R3, R3, 0x1, -R24 ;  /* 0x0000000103038824 */ /* 0x000fe200078e0a18 */
[----:B------:R-:W-:Y:S01]  /*13620*/  ISETP.GE.AND P0, PT, R11, RZ, PT ;  /* 0x000000ff0b00720c */ /* 0x000fe20003f06270 */
[----:B------:R-:W-:Y:S01]  /*13630*/  IMAD.MOV.U32 R10, RZ, RZ, R8 ;  /* 0x000000ffff0a7224 */ /* 0x000fe200078e0008 */
[----:B------:R-:W-:Y:S01]  /*13640*/  IADD3 R11, R29, 0x8f, RZ ;  /* 0x0000008f1d0b7810 */ /* 0x000fe20007ffe0ff */
[C---:B------:R-:W-:Y:S01]  /*13650*/  IMAD R12, R24.reuse, R9, R12 ;  /* 0x00000009180c7224 */ /* 0x040fe200078e020c */
[C---:B------:R-:W-:Y:S01]  /*13660*/  ISETP.GT.U32.AND P6, PT, R24.reuse, R3, PT ;  /* 0x000000031800720c */ /* 0x040fe20003fc4070 */
[----:B------:R-:W-:Y:S01]  /*13670*/  @!P1 IMAD.MOV R10, RZ, RZ, -R10 ;  /* 0x000000ffff0a9224 */ /* 0x000fe200078e0a0a */
[----:B------:R-:W-:Y:S01]  /*13680*/  ISETP.GT.U32.AND P1, PT, R24, R13, PT ;  /* 0x0000000d1800720c */ /* 0x000fe20003f24070 */
[----:B------:R-:W-:Y:S01]  /*13690*/  @!P4 IMAD.IADD R14, R14, 0x1, -R24 ;  /* 0x000000010e0ec824 */ /* 0x000fe200078e0a18 */
[----:B------:R-:W-:Y:S01]  /*136a0*/  ISETP.GT.U32.AND P4, PT, R24, R12, PT ;  /* 0x0000000c1800720c */ /* 0x000fe20003f84070 */
[----:B------:R-:W-:Y:S01]  /*136b0*/  @!P2 IMAD.MOV R0, RZ, RZ, -R0 ;  /* 0x000000ffff00a224 */ /* 0x000fe200078e0a00 */
[----:B------:R-:W-:Y:S01]  /*136c0*/  ISETP.GE.AND P2, PT, R7, RZ, PT ;  /* 0x000000ff0700720c */ /* 0x000fe20003f46270 */
[----:B------:R-:W-:Y:S01]  /*136d0*/  @!P3 IMAD.IADD R6, R6, 0x1, -R24 ;  /* 0x000000010606b824 */ /* 0x000fe200078e0a18 */
[----:B------:R-:W-:Y:S01]  /*136e0*/  IADD3 R7, R29, 0x90, RZ ;  /* 0x000000901d077810 */ /* 0x000fe20007ffe0ff */
[----:B------:R-:W-:Y:S01]  /*136f0*/  @!P0 IMAD.MOV R14, RZ, RZ, -R14 ;  /* 0x000000ffff0e8224 */ /* 0x000fe200078e0a0e */
[----:B------:R0:W-:Y:S01]  /*13700*/  STL [R1+0x238], R0 ;  /* 0x0002380001007387 */ /* 0x0001e20000100800 */
[----:B------:R-:W-:-:S02]  /*13710*/  ISETP.GE.AND P3, PT, R4, RZ, PT ;  /* 0x000000ff0400720c */ /* 0x000fc40003f66270 */
[--C-:B------:R-:W-:Y:S01]  /*13720*/  @!P6 IMAD.IADD R3, R3, 0x1, -R24.reuse ;  /* 0x000000010303e824 */ /* 0x100fe200078e0a18 */
[----:B------:R-:W-:Y:S01]  /*13730*/  ISETP.GE.AND P6, PT, R5, RZ, PT ;  /* 0x000000ff0500720c */ /* 0x000fe20003fc6270 */
[--C-:B------:R-:W-:Y:S01]  /*13740*/  @!P1 IMAD.IADD R13, R13, 0x1, -R24.reuse ;  /* 0x000000010d0d9824 */ /* 0x100fe200078e0a18 */
[----:B------:R-:W-:Y:S01]  /*13750*/  IABS R4, R7 ;  /* 0x0000000700047213 */ /* 0x000fe20000000000 */
[----:B------:R-:W-:Y:S01]  /*13760*/  @!P4 IMAD.IADD R12, R12, 0x1, -R24 ;  /* 0x000000010c0cc824 */ /* 0x000fe200078e0a18 */
[----:B------:R-:W-:Y:S01]  /*13770*/  ISETP.GT.U32.AND P1, PT, R24, R6, PT ;  /* 0x000000061800720c */ /* 0x000fe20003f24070 */
[----:B------:R-:W-:Y:S01]  /*13780*/  IMAD.MOV.U32 R9, RZ, RZ, R3 ;  /* 0x000000ffff097224 */ /* 0x000fe200078e0003 */
[----:B0-----:R-:W-:Y:S01]  /*13790*/  IADD3 R0, R29, 0x91, RZ ;  /* 0x000000911d007810 */ /* 0x001fe20007ffe0ff */
[----:B------:R-:W-:Y:S01]  /*137a0*/  IMAD.HI.U32 R3, R2, R4, RZ ;  /* 0x0000000402037227 */ /* 0x000fe200078e00ff */
[----:B------:R-:W-:Y:S01]  /*137b0*/  ISETP.GT.U32.AND P4, PT, R24, R12, PT ;  /* 0x0000000c1800720c */ /* 0x000fe20003f84070 */
[----:B------:R0:W-:Y:S01]  /*137c0*/  STL [R1+0x234], R10 ;  /* 0x0002340a01007387 */ /* 0x0001e20000100800 */
[----:B------:R-:W-:Y:S01]  /*137d0*/  IABS R8, R0 ;  /* 0x0000000000087213 */ /* 0x000fe20000000000 */
[----:B------:R-:W-:-:S02]  /*137e0*/  IMAD.MOV R3, RZ, RZ, -R3 ;  /* 0x000000ffff037224 */ /* 0x000fc400078e0a03 */
[----:B------:R-:W-:Y:S01]  /*137f0*/  @!P5 IMAD.MOV R9, RZ, RZ, -R9 ;  /* 0x000000ffff09d224 */ /* 0x000fe200078e0a09 */
[----:B------:R-:W-:Y:S01]  /*13800*/  ISETP.GT.U32.AND P5, PT, R24, R13, PT ;  /* 0x0000000d1800720c */ /* 0x000fe20003fa4070 */
[----:B------:R-:W-:-:S03]  /*13810*/  IMAD.HI.U32 R5, R2, R8, RZ ;  /* 0x0000000802057227 */ /* 0x000fc600078e00ff */
[----:B------:R1:W-:Y:S01]  /*13820*/  STL [R1+0x204], R9 ;  /* 0x0002040901007387 */ /* 0x0003e20000100800 */
[----:B------:R-:W-:Y:S01]  /*13830*/  IMAD.MOV R5, RZ, RZ, -R5 ;  /* 0x000000ffff057224 */ /* 0x000fe200078e0a05 */
[----:B0-----:R-:W-:Y:S01]  /*13840*/  IABS R10, R11 ;  /* 0x0000000b000a7213 */ /* 0x001fe20000000000 */
[----:B------:R-:W-:Y:S01]  /*13850*/  @!P1 IMAD.IADD R6, R6, 0x1, -R24 ;  /* 0x0000000106069824 */ /* 0x000fe200078e0a18 */
[----:B------:R0:W-:Y:S01]  /*13860*/  STL [R1+0x208], R14 ;  /* 0x0002080e01007387 */ /* 0x0001e20000100800 */
[C---:B------:R-:W-:Y:S02]  /*13870*/  IMAD R8, R24.reuse, R5, R8 ;  /* 0x0000000518087224 */ /* 0x040fe400078e0208 */
[----:B------:R-:W-:Y:S02]  /*13880*/  IMAD R4, R24, R3, R4 ;  /* 0x0000000318047224 */ /* 0x000fe400078e0204 */
[----:B------:R-:W-:Y:S01]  /*13890*/  @!P4 IMAD.IADD R12, R12, 0x1, -R24 ;  /* 0x000000010c0cc824 */ /* 0x000fe200078e0a18 */
[----:B------:R-:W-:Y:S01]  /*138a0*/  ISETP.GT.U32.AND P1, PT, R24, R8, PT ;  /* 0x000000081800720c */ /* 0x000fe20003f24070 */
[----:B------:R-:W-:Y:S01]  /*138b0*/  IMAD.HI.U32 R3, R2, R10, RZ ;  /* 0x0000000a02037227 */ /* 0x000fe200078e00ff */
[----:B------:R-:W-:-:S02]  /*138c0*/  ISETP.GT.U32.AND P4, PT, R24, R4, PT ;  /* 0x000000041800720c */ /* 0x000fc40003f84070 */
[----:B-1----:R-:W-:Y:S01]  /*138d0*/  IADD3 R9, R29, 0x8e, RZ ;  /* 0x0000008e1d097810 */ /* 0x002fe20007ffe0ff */
[----:B------:R-:W-:Y:S02]  /*138e0*/  IMAD.MOV R3, RZ, RZ, -R3 ;  /* 0x000000ffff037224 */ /* 0x000fe400078e0a03 */
[----:B------:R-:W-:Y:S01]  /*138f0*/  @!P5 IMAD.IADD R13, R13, 0x1, -R24 ;  /* 0x000000010d0dd824 */ /* 0x000fe200078e0a18 */
[----:B------:R-:W-:Y:S01]  /*13900*/  IABS R16, R9 ;  /* 0x0000000900107213 */ /* 0x000fe20000000000 */
[----:B------:R-:W-:Y:S01]  /*13910*/  IMAD R10, R24, R3, R10 ;  /* 0x00000003180a7224 */ /* 0x000fe200078e020a */
[----:B------:R-:W-:Y:S01]  /*13920*/  ISETP.GE.AND P5, PT, R0, RZ, PT ;  /* 0x000000ff0000720c */ /* 0x000fe20003fa6270 */
[----:B------:R-:W-:Y:S01]  /*13930*/  IMAD.MOV.U32 R15, RZ, RZ, R6 ;  /* 0x000000ffff0f7224 */ /* 0x000fe200078e0006 */
[----:B------:R-:W-:Y:S01]  /*13940*/  IADD3 R0, R29, 0x8d, RZ ;  /* 0x0000008d1d007810 */ /* 0x000fe20007ffe0ff */
[----:B------:R-:W-:Y:S01]  /*13950*/  @!P1 IMAD.IADD R8, R8, 0x1, -R24 ;  /* 0x0000000108089824 */ /* 0x000fe200078e0a18 */
[----:B------:R-:W-:Y:S01]  /*13960*/  ISETP.GE.AND P1, PT, R7, RZ, PT ;  /* 0x000000ff0700720c */ /* 0x000fe20003f26270 */
[----:B------:R-:W-:Y:S01]  /*13970*/  IMAD.HI.U32 R5, R2, R16, RZ ;  /* 0x0000001002057227 */ /* 0x000fe200078e00ff */
[----:B------:R-:W-:-:S02]  /*13980*/  IADD3 R7, R29, 0x8c, RZ ;  /* 0x0000008c1d077810 */ /* 0x000fc40007ffe0ff */
[----:B------:R-:W-:Y:S01]  /*13990*/  ISETP.GT.U32.AND P0, PT, R24, R8, PT ;  /* 0x000000081800720c */ /* 0x000fe20003f04070 */
[----:B------:R-:W-:Y:S01]  /*139a0*/  @!P4 IMAD.IADD R4, R4, 0x1, -R24 ;  /* 0x000000010404c824 */ /* 0x000fe200078e0a18 */
[----:B------:R-:W-:Y:S01]  /*139b0*/  IABS R3, R0 ;  /* 0x0000000000037213 */ /* 0x000fe20000000000 */
[----:B------:R-:W-:Y:S02]  /*139c0*/  IMAD.MOV R5, RZ, RZ, -R5 ;  /* 0x000000ffff057224 */ /* 0x000fe400078e0a05 */
[----:B------:R-:W-:Y:S01]  /*139d0*/  @!P2 IMAD.MOV R15, RZ, RZ, -R15 ;  /* 0x000000ffff0fa224 */ /* 0x000fe200078e0a0f */
[C---:B------:R-:W-:Y:S01]  /*139e0*/  ISETP.GT.U32.AND P4, PT, R24.reuse, R4, PT ;  /* 0x000000041800720c */ /* 0x040fe20003f84070 */
[C---:B------:R-:W-:Y:S01]  /*139f0*/  IMAD R16, R24.reuse, R5, R16 ;  /* 0x0000000518107224 */ /* 0x040fe200078e0210 */
[----:B------:R-:W-:Y:S01]  /*13a00*/  ISETP.GT.U32.AND P2, PT, R24, R10, PT ;  /* 0x0000000a1800720c */ /* 0x000fe20003f44070 */
[----:B0-----:R-:W-:Y:S01]  /*13a10*/  IMAD.MOV.U32 R14, RZ, RZ, R12 ;  /* 0x000000ffff0e7224 */ /* 0x001fe200078e000c */
[----:B------:R-:W-:Y:S01]  /*13a20*/  IABS R5, R7 ;  /* 0x0000000700057213 */ /* 0x000fe20000000000 */
[----:B------:R-:W-:Y:S01]  /*13a30*/  IMAD.HI.U32 R6, R2, R3, RZ ;  /* 0x0000000302067227 */ /* 0x000fe200078e00ff */
[----:B------:R-:W-:Y:S03]  /*13a40*/  STL [R1+0x22c], R15 ;  /* 0x00022c0f01007387 */ /* 0x000fe60000100800 */
[----:B------:R-:W-:Y:S01]  /*13a50*/  @!P6 IMAD.MOV R13, RZ, RZ, -R13 ;  /* 0x000000ffff0de224 */ /* 0x000fe200078e0a0d */
[----:B------:R-:W-:Y:S01]  /*13a60*/  ISETP.GT.U32.AND P6, PT, R24, R16, PT ;  /* 0x000000101800720c */ /* 0x000fe20003fc4070 */
[----:B------:R-:W-:Y:S01]  /*13a70*/  @!P3 IMAD.MOV R14, RZ, RZ, -R14 ;  /* 0x000000ffff0eb224 */ /* 0x000fe200078e0a0e */
[----:B------:R-:W-:Y:S01]  /*13a80*/  ISETP.GE.AND P3, PT, R11, RZ, PT ;  /* 0x000000ff0b00720c */ /* 0x000fe20003f66270 */
[----:B------:R-:W-:Y:S01]  /*13a90*/  IMAD.HI.U32 R12, R2, R5, RZ ;  /* 0x00000005020c7227 */ /* 0x000fe200078e00ff */
[----:B------:R-:W-:Y:S03]  /*13aa0*/  STL [R1+0x218], R13 ;  /* 0x0002180d01007387 */ /* 0x000fe60000100800 */
[----:B------:R-:W-:Y:S01]  /*13ab0*/  @!P0 IMAD.IADD R8, R8, 0x1, -R24 ;  /* 0x0000000108088824 */ /* 0x000fe200078e0a18 */
[----:B------:R0:W-:Y:S01]  /*13ac0*/  STL [R1+0x228], R14 ;  /* 0x0002280e01007387 */ /* 0x0001e20000100800 */
[----:B------:R-:W-:Y:S01]  /*13ad0*/  IMAD.MOV R6, RZ, RZ, -R6 ;  /* 0x000000ffff067224 */ /* 0x000fe200078e0a06 */
[----:B------:R-:W-:Y:S01]  /*13ae0*/  ISETP.GE.AND P0, PT, R9, RZ, PT ;  /* 0x000000ff0900720c */ /* 0x000fe20003f06270 */
[----:B------:R-:W-:-:S02]  /*13af0*/  IMAD.MOV R12, RZ, RZ, -R12 ;  /* 0x000000ffff0c7224 */ /* 0x000fc400078e0a0c */
[--C-:B------:R-:W-:Y:S01]  /*13b00*/  @!P4 IMAD.IADD R4, R4, 0x1, -R24.reuse ;  /* 0x000000010404c824 */ /* 0x100fe200078e0a18 */
[----:B------:R-:W-:Y:S01]  /*13b10*/  ISETP.GE.AND P4, PT, R0, RZ, PT ;  /* 0x000000ff0000720c */ /* 0x000fe20003f86270 */
[----:B------:R-:W-:Y:S01]  /*13b20*/  @!P2 IMAD.IADD R10, R10, 0x1, -R24 ;  /* 0x000000010a0aa824 */ /* 0x000fe200078e0a18 */
[C---:B------:R-:W-:Y:S01]  /*13b30*/  IADD3 R0, R29.reuse, 0x8b, RZ ;  /* 0x0000008b1d007810 */ /* 0x040fe20007ffe0ff */
[C---:B------:R-:W-:Y:S01]  /*13b40*/  IMAD R3, R24.reuse, R6, R3 ;  /* 0x0000000618037224 */ /* 0x040fe200078e0203 */
[----:B------:R-:W-:Y:S01]  /*13b50*/  IADD3 R6, R29, 0x8a, RZ ;  /* 0x0000008a1d067810 */ /* 0x000fe20007ffe0ff */
[----:B0-----:R-:W-:Y:S01]  /*13b60*/  IMAD.MOV.U32 R14, RZ, RZ, R8 ;  /* 0x000000ffff0e7224 */ /* 0x001fe200078e0008 */
[C---:B------:R-:W-:Y:S01]  /*13b70*/  ISETP.GT.U32.AND P2, PT, R24.reuse, R10, PT ;  /* 0x0000000a1800720c */ /* 0x040fe20003f44070 */
[C---:B------:R-:W-:Y:S01]  /*13b80*/  IMAD R5, R24.reuse, R12, R5 ;  /* 0x0000000c18057224 */ /* 0x040fe200078e0205 */
[----:B------:R-:W-:Y:S01]  /*13b90*/  IABS R8, R0 ;  /* 0x0000000000087213 */ /* 0x000fe20000000000 */
[----:B------:R-:W-:Y:S01]  /*13ba0*/  IMAD.MOV.U32 R13, RZ, RZ, R4 ;  /* 0x000000ffff0d7224 */ /* 0x000fe200078e0004 */
[----:B------:R-:W-:Y:S01]  /*13bb0*/  IABS R4, R6 ;  /* 0x0000000600047213 */ /* 0x000fe20000000000 */
[----:B------:R-:W-:Y:S01]  /*13bc0*/  @!P5 IMAD.MOV R14, RZ, RZ, -R14 ;  /* 0x000000ffff0ed224 */ /* 0x000fe200078e0a0e */
[----:B------:R-:W-:Y:S01]  /*13bd0*/  ISETP.GT.U32.AND P5, PT, R24, R3, PT ;  /* 0x000000031800720c */ /* 0x000fe20003fa4070 */
[----:B------:R-:W-:-:S02]  /*13be0*/  @!P6 IMAD.IADD R16, R16, 0x1, -R24 ;  /* 0x000000011010e824 */ /* 0x000fc400078e0a18 */
[----:B------:R-:W-:Y:S01]  /*13bf0*/  @!P1 IMAD.MOV R13, RZ, RZ, -R13 ;  /* 0x000000ffff0d9224 */ /* 0x000fe200078e0a0d */
[----:B------:R-:W-:Y:S01]  /*13c00*/  ISETP.GT.U32.AND P1, PT, R24, R5, PT ;  /* 0x000000051800720c */ /* 0x000fe20003f24070 */
[----:B------:R-:W-:Y:S01]  /*13c10*/  IMAD.HI.U32 R9, R2, R8, RZ ;  /* 0x0000000802097227 */ /* 0x000fe200078e00ff */
[----:B------:R-:W-:Y:S01]  /*13c20*/  ISETP.GT.U32.AND P6, PT, R24, R16, PT ;  /* 0x000000101800720c */ /* 0x000fe20003fc4070 */
[----:B------:R0:W-:Y:S02]  /*13c30*/  STL [R1+0x21c], R14 ;  /* 0x00021c0e01007387 */ /* 0x0001e40000100800 */
[--C-:B------:R-:W-:Y:S01]  /*13c40*/  @!P2 IMAD.IADD R10, R10, 0x1, -R24.reuse ;  /* 0x000000010a0aa824 */ /* 0x100fe200078e0a18 */
[----:B------:R-:W-:Y:S01]  /*13c50*/  ISETP.GE.AND P2, PT, R7, RZ, PT ;  /* 0x000000ff0700720c */ /* 0x000fe20003f46270 */
[----:B------:R-:W-:Y:S01]  /*13c60*/  IMAD.MOV R9, RZ, RZ, -R9 ;  /* 0x000000ffff097224 */ /* 0x000fe200078e0a09 */
[----:B------:R-:W-:Y:S01]  /*13c70*/  IADD3 R7, R29, 0x89, RZ ;  /* 0x000000891d077810 */ /* 0x000fe20007ffe0ff */
[----:B------:R-:W-:Y:S01]  /*13c80*/  @!P5 IMAD.IADD R3, R3, 0x1, -R24 ;  /* 0x000000010303d824 */ /* 0x000fe200078e0a18 */
[----:B------:R1:W-:Y:S01]  /*13c90*/  STL [R1+0x224], R13 ;  /* 0x0002240d01007387 */ /* 0x0003e20000100800 */
[----:B------:R-:W-:Y:S01]  /*13ca0*/  IMAD.MOV.U32 R11, RZ, RZ, R10 ;  /* 0x000000ffff0b7224 */ /* 0x000fe200078e000a */
[----:B------:R-:W-:Y:S01]  /*13cb0*/  IABS R12, R7 ;  /* 0x00000007000c7213 */ /* 0x000fe20000000000 */
[--C-:B------:R-:W-:Y:S01]  /*13cc0*/  @!P1 IMAD.IADD R5, R5, 0x1, -R24.reuse ;  /* 0x0000000105059824 */ /* 0x100fe200078e0a18 */
[----:B------:R-:W-:Y:S01]  /*13cd0*/  ISETP.GT.U32.AND P5, PT, R24, R3, PT ;  /* 0x000000031800720c */ /* 0x000fe20003fa4070 */
[----:B------:R-:W-:Y:S01]  /*13ce0*/  @!P6 IMAD.IADD R16, R16, 0x1, -R24 ;  /* 0x000000011010e824 */ /* 0x000fe200078e0a18 */
[----:B------:R-:W-:Y:S01]  /*13cf0*/  ISETP.GE.AND P6, PT, R0, RZ, PT ;  /* 0x000000ff0000720c */ /* 0x000fe20003fc6270 */
[----:B------:R-:W-:Y:S01]  /*13d00*/  @!P3 IMAD.MOV R11, RZ, RZ, -R11 ;  /* 0x000000ffff0bb224 */ /* 0x000fe200078e0a0b */
[----:B------:R-:W-:Y:S01]  /*13d10*/  ISETP.GT.U32.AND P3, PT, R24, R5, PT ;  /* 0x000000051800720c */ /* 0x000fe20003f64070 */
[----:B------:R-:W-:Y:S01]  /*13d20*/  IMAD.HI.U32 R0, R2, R4, RZ ;  /* 0x0000000402007227 */ /* 0x000fe200078e00ff */
[----:B------:R-:W-:-:S02]  /*13d30*/  ISETP.GE.AND P1, PT, R6, RZ, PT ;  /* 0x000000ff0600720c */ /* 0x000fc40003f26270 */
[----:B------:R2:W-:Y:S01]  /*13d40*/  STL [R1+0x220], R11 ;  /* 0x0002200b01007387 */ /* 0x0005e20000100800 */
[----:B------:R-:W-:Y:S02]  /*13d50*/  IMAD.MOV R0, RZ, RZ, -R0 ;  /* 0x000000ffff007224 */ /* 0x000fe400078e0a00 */
[C---:B------:R-:W-:Y:S01]  /*13d60*/  IMAD R6, R24.reuse, R9, R8 ;  /* 0x0000000918067224 */ /* 0x040fe200078e0208 */
[C---:B------:R-:W-:Y:S01]  /*13d70*/  IADD3 R8, R29.reuse, 0x88, RZ ;  /* 0x000000881d087810 */ /* 0x040fe20007ffe0ff */
[C---:B------:R-:W-:Y:S01]  /*13d80*/  IMAD R4, R24.reuse, R0, R4 ;  /* 0x0000000018047224 */ /* 0x040fe200078e0204 */
[----:B------:R-:W-:Y:S01]  /*13d90*/  IADD3 R9, R29, 0x87, RZ ;  /* 0x000000871d097810 */ /* 0x000fe20007ffe0ff */
[--C-:B------:R-:W-:Y:S01]  /*13da0*/  @!P5 IMAD.IADD R3, R3, 0x1, -R24.reuse ;  /* 0x000000010303d824 */ /* 0x100fe200078e0a18 */
[C---:B------:R-:W-:Y:S01]  /*13db0*/  ISETP.GT.U32.AND P5, PT, R24.reuse, R6, PT ;  /* 0x000000061800720c */ /* 0x040fe20003fa4070 */
[----:B------:R-:W-:Y:S01]  /*13dc0*/  @!P3 IMAD.IADD R5, R5, 0x1, -R24 ;  /* 0x000000010505b824 */ /* 0x000fe200078e0a18 */
[----:B------:R-:W-:Y:S01]  /*13dd0*/  ISETP.GT.U32.AND P3, PT, R24, R4, PT ;  /* 0x000000041800720c */ /* 0x000fe20003f64070 */
[----:B------:R-:W-:Y:S01]  /*13de0*/  IMAD.HI.U32 R10, R2, R12, RZ ;  /* 0x0000000c020a7227 */ /* 0x000fe200078e00ff */
[----:B0-----:R-:W-:-:S02]  /*13df0*/  IABS R14, R8 ;  /* 0x00000008000e7213 */ /* 0x001fc40000000000 */
[----:B-1----:R-:W-:Y:S01]  /*13e00*/  IABS R13, R9 ;  /* 0x00000009000d7213 */ /* 0x002fe20000000000 */
[----:B------:R-:W-:Y:S01]  /*13e10*/  IMAD.MOV R10, RZ, RZ, -R10 ;  /* 0x000000ffff0a7224 */ /* 0x000fe200078e0a0a */
[C---:B------:R-:W-:Y:S01]  /*13e20*/  IADD3 R0, R29.reuse, 0x86, RZ ;  /* 0x000000861d007810 */ /* 0x040fe20007ffe0ff */
[----:B------:R-:W-:Y:S01]  /*13e30*/  IMAD.HI.U32 R17, R2, R14, RZ ;  /* 0x0000000e02117227 */ /* 0x000fe200078e00ff */
[----:B--2---:R-:W-:-:S03]  /*13e40*/  IADD3 R11, R29, 0x85, RZ ;  /* 0x000000851d0b7810 */ /* 0x004fc60007ffe0ff */
[--C-:B------:R-:W-:Y:S02]  /*13e50*/  @!P5 IMAD.IADD R6, R6, 0x1, -R24.reuse ;  /* 0x000000010606d824 */ /* 0x100fe400078e0a18 */
[----:B------:R-:W-:Y:S02]  /*13e60*/  @!P3 IMAD.IADD R4, R4, 0x1, -R24 ;  /* 0x000000010404b824 */ /* 0x000fe400078e0a18 */
[C---:B------:R-:W-:Y:S01]  /*13e70*/  IMAD R12, R24.reuse, R10, R12 ;  /* 0x0000000a180c7224 */ /* 0x040fe200078e020c */
[----:B------:R-:W-:Y:S01]  /*13e80*/  ISETP.GT.U32.AND P3, PT, R24, R6, PT ;  /* 0x000000061800720c */ /* 0x000fe20003f64070 */
[----:B------:R-:W-:Y:S01]  /*13e90*/  IMAD.HI.U32 R15, R2, R13, RZ ;  /* 0x0000000d020f7227 */ /* 0x000fe200078e00ff */
[----:B------:R-:W-:Y:S02]  /*13ea0*/  IABS R10, R0 ;  /* 0x00000000000a7213 */ /* 0x000fe40000000000 */
[----:B------:R-:W-:Y:S01]  /*13eb0*/  ISETP.GT.U32.AND P5, PT, R24, R12, PT ;  /* 0x0000000c1800720c */ /* 0x000fe20003fa4070 */
[----:B------:R-:W-:-:S02]  /*13ec0*/  IMAD.MOV R17, RZ, RZ, -R17 ;  /* 0x000000ffff117224 */ /* 0x000fc400078e0a11 */
[----:B------:R-:W-:Y:S01]  /*13ed0*/  @!P0 IMAD.MOV R16, RZ, RZ, -R16 ;  /* 0x000000ffff108224 */ /* 0x000fe200078e0a10 */
[----:B------:R-:W-:Y:S01]  /*13ee0*/  ISETP.GE.AND P0, PT, R7, RZ, PT ;  /* 0x000000ff0700720c */ /* 0x000fe20003f06270 */
[----:B------:R-:W-:Y:S02]  /*13ef0*/  IMAD.MOV R15, RZ, RZ, -R15 ;  /* 0x000000ffff0f7224 */ /* 0x000fe400078e0a0f */
[----:B------:R-:W-:Y:S01]  /*13f00*/  IMAD R7, R24, R17, R14 ;  /* 0x0000001118077224 */ /* 0x000fe200078e020e */
[----:B------:R0:W-:Y:S01]  /*13f10*/  STL [R1+0x210], R16 ;  /* 0x0002101001007387 */ /* 0x0001e20000100800 */
[--C-:B------:R-:W-:Y:S01]  /*13f20*/  @!P3 IMAD.IADD R6, R6, 0x1, -R24.reuse ;  /* 0x000000010606b824 */ /* 0x100fe200078e0a18 */
[----:B------:R-:W-:Y:S01]  /*13f30*/  IABS R14, R11 ;  /* 0x0000000b000e7213 */ /* 0x000fe20000000000 */
[----:B------:R-:W-:Y:S01]  /*13f40*/  IMAD.MOV.U32 R18, RZ, RZ, R3 ;  /* 0x000000ffff127224 */ /* 0x000fe200078e0003 */
[----:B------:R-:W-:Y:S01]  /*13f50*/  ISETP.GT.U32.AND P3, PT, R24, R7, PT ;  /* 0x000000071800720c */ /* 0x000fe20003f64070 */
[----:B------:R-:W-:Y:S01]  /*13f60*/  @!P5 IMAD.IADD R12, R12, 0x1, -R24 ;  /* 0x000000010c0cd824 */ /* 0x000fe200078e0a18 */
[----:B------:R-:W-:Y:S01]  /*13f70*/  ISETP.GT.U32.AND P5, PT, R24, R4, PT ;  /* 0x000000041800720c */ /* 0x000fe20003fa4070 */
[----:B------:R-:W-:-:S02]  /*13f80*/  @!P4 IMAD.MOV R18, RZ, RZ, -R18 ;  /* 0x000000ffff12c224 */ /* 0x000fc400078e0a12 */
[----:B0-----:R-:W-:Y:S01]  /*13f90*/  IMAD.MOV.U32 R16, RZ, RZ, R10 ;  /* 0x000000ffff107224 */ /* 0x001fe200078e000a */
[C---:B------:R-:W-:Y:S01]  /*13fa0*/  ISETP.GT.U32.AND P4, PT, R24.reuse, R12, PT ;  /* 0x0000000c1800720c */ /* 0x040fe20003f84070 */
[----:B------:R-:W-:Y:S01]  /*13fb0*/  IMAD R10, R24, R15, R13 ;  /* 0x0000000f180a7224 */ /* 0x000fe200078e020d */
[----:B------:R-:W-:Y:S01]  /*13fc0*/  STL [R1+0x200], R18 ;  /* 0x0002001201007387 */ /* 0x000fe20000100800 */
[----:B------:R-:W-:Y:S02]  /*13fd0*/  IMAD.MOV.U32 R13, RZ, RZ, R6 ;  /* 0x000000ffff0d7224 */ /* 0x000fe400078e0006 */
[----:B------:R-:W-:-:S04]  /*13fe0*/  IMAD.HI.U32 R3, R2, R16, RZ ;  /* 0x0000001002037227 */ /* 0x000fc800078e00ff */
[----:B------:R-:W-:Y:S01]  /*13ff0*/  @!P6 IMAD.MOV R13, RZ, RZ, -R13 ;  /* 0x000000ffff0de224 */ /* 0x000fe200078e0a0d */
[C---:B------:R-:W-:Y:S01]  /*14000*/  ISETP.GT.U32.AND P6, PT, R24.reuse, R10, PT ;  /* 0x0000000a1800720c */ /* 0x040fe20003fc4070 */
[----:B------:R-:W-:Y:S02]  /*14010*/  IMAD.MOV R3, RZ, RZ, -R3 ;  /* 0x000000ffff037224 */ /* 0x000fe400078e0a03 */
[----:B------:R-:W-:Y:S02]  /*14020*/  @!P3 IMAD.IADD R7, R7, 0x1, -R24 ;  /* 0x000000010707b824 */ /* 0x000fe400078e0a18 */
[----:B------:R-:W-:Y:S01]  /*14030*/  IMAD R6, R24, R3, R16 ;  /* 0x0000000318067224 */ /* 0x000fe200078e0210 */
[----:B------:R-:W-:Y:S01]  /*14040*/  IADD3 R3, R29, 0x84, RZ ;  /* 0x000000841d037810 */ /* 0x000fe20007ffe0ff */
[----:B------:R-:W-:Y:S02]  /*14050*/  IMAD.MOV.U32 R15, RZ, RZ, R5 ;  /* 0x000000ffff0f7224 */ /* 0x000fe400078e0005 */
[----:B------:R-:W-:Y:S01]  /*14060*/  @!P5 IMAD.IADD R4, R4, 0x1, -R24 ;  /* 0x000000010404d824 */ /* 0x000fe200078e0a18 */
[----:B------:R-:W-:Y:S01]  /*14070*/  ISETP.GT.U32.AND P3, PT, R24, R6, PT ;  /* 0x000000061800720c */ /* 0x000fe20003f64070 */
[----:B------:R-:W-:Y:S01]  /*14080*/  IMAD.HI.U32 R5, R2, R14, RZ ;  /* 0x0000000e02057227 */ /* 0x000fe200078e00ff */
[----:B------:R-:W-:-:S02]  /*14090*/  ISETP.GE.AND P5, PT, R9, RZ, PT ;  /* 0x000000ff0900720c */ /* 0x000fc40003fa6270 */
[C---:B------:R-:W-:Y:S01]  /*140a0*/  IADD3 R9, R29.reuse, 0x83, RZ ;  /* 0x000000831d097810 */ /* 0x040fe20007ffe0ff */
[----:B------:R-:W-:Y:S01]  /*140b0*/  @!P6 IMAD.IADD R10, R10, 0x1, -R24 ;  /* 0x000000010a0ae824 */ /* 0x000fe200078e0a18 */
[----:B------:R-:W-:Y:S01]  /*140c0*/  ISETP.GT.U32.AND P6, PT, R24, R7, PT ;  /* 0x000000071800720c */ /* 0x000fe20003fc4070 */
[----:B------:R-:W-:Y:S01]  /*140d0*/  @!P2 IMAD.MOV R15, RZ, RZ, -R15 ;  /* 0x000000ffff0fa224 */ /* 0x000fe200078e0a0f */
[----:B------:R-:W-:Y:S01]  /*140e0*/  ISETP.GE.AND P2, PT, R8, RZ, PT ;  /* 0x000000ff0800720c */ /* 0x000fe20003f46270 */
[----:B------:R-:W-:Y:S01]  /*140f0*/  IMAD.MOV.U32 R8, RZ, RZ, R4 ;  /* 0x000000ffff087224 */ /* 0x000fe200078e0004 */
[C---:B------:R-:W-:Y:S01]  /*14100*/  IADD3 R4, R29.reuse, 0x82, RZ ;  /* 0x000000821d047810 */ /* 0x040fe20007ffe0ff */
[----:B------:R-:W-:Y:S01]  /*14110*/  IMAD.MOV R5, RZ, RZ, -R5 ;  /* 0x000000ffff057224 */ /* 0x000fe200078e0a05 */
[----:B------:R0:W-:Y:S01]  /*14120*/  STL [R1+0x1fc], R15 ;  /* 0x0001fc0f01007387 */ /* 0x0001e20000100800 */
[----:B------:R-:W-:Y:S01]  /*14130*/  @!P4 IMAD.IADD R12, R12, 0x1, -R24 ;  /* 0x000000010c0cc824 */ /* 0x000fe200078e0a18 */
[----:B------:R-:W-:Y:S01]  /*14140*/  ISETP.GE.AND P4, PT, R0, RZ, PT ;  /* 0x000000ff0000720c */ /* 0x000fe20003f86270 */
[----:B------:R-:W-:Y:S01]  /*14150*/  @!P1 IMAD.MOV R8, RZ, RZ, -R8 ;  /* 0x000000ffff089224 */ /* 0x000fe200078e0a08 */
        /* <DEDUP_REMOVED lines=8> */
[----:B------:R-:W-:Y:S01]  /*141e0*/  ISETP.GT.U32.AND P3, PT, R24, R6, PT ;  /* 0x000000061800720c */ /* 0x000fe20003f64070 */
[----:B------:R1:W-:Y:S01]  /*141f0*/  STL [R1+0x1f8], R13 ;  /* 0x0001f80d01007387 */ /* 0x0003e20000100800 */
[----:B0-----:R-:W-:Y:S01]  /*14200*/  IABS R15, R9 ;  /* 0x00000009000f7213 */ /* 0x001fe20000000000 */
[----:B------:R-:W-:-:S02]  /*14210*/  IMAD.MOV R16, RZ, RZ, -R16 ;  /* 0x000000ffff107224 */ /* 0x000fc400078e0a10 */
[----:B------:R-:W-:Y:S01]  /*14220*/  @!P1 IMAD.IADD R10, R10, 0x1, -R24 ;  /* 0x000000010a0a9824 */ /* 0x000fe200078e0a18 */
[----:B------:R-:W-:Y:S01]  /*14230*/  ISETP.GE.AND P1, PT, R11, RZ, PT ;  /* 0x000000ff0b00720c */ /* 0x000fe20003f26270 */
[----:B------:R-:W-:Y:S01]  /*14240*/  IMAD R11, R24, R16, R14 ;  /* 0x00000010180b7224 */ /* 0x000fe200078e020e */
[----:B------:R0:W-:Y:S01]  /*14250*/  STL [R1+0x1f4], R8 ;  /* 0x0001f40801007387 */ /* 0x0001e20000100800 */
[----:B------:R-:W-:Y:S01]  /*14260*/  IMAD.MOV.U32 R18, RZ, RZ, R7 ;  /* 0x000000ffff127224 */ /* 0x000fe200078e0007 */
[----:B-1----:R-:W-:Y:S01]  /*14270*/  IABS R13, R5 ;  /* 0x00000005000d7213 */ /* 0x002fe20000000000 */
[--C-:B------:R-:W-:Y:S01]  /*14280*/  @!P6 IMAD.IADD R0, R0, 0x1, -R24.reuse ;  /* 0x000000010000e824 */ /* 0x100fe200078e0a18 */
[----:B------:R-:W-:Y:S01]  /*14290*/  ISETP.GE.AND P6, PT, R3, RZ, PT ;  /* 0x000000ff0300720c */ /* 0x000fe20003fc6270 */
[----:B------:R-:W-:Y:S01]  /*142a0*/  @!P3 IMAD.IADD R6, R6, 0x1, -R24 ;  /* 0x000000010606b824 */ /* 0x000fe200078e0a18 */
[----:B------:R-:W-:Y:S01]  /*142b0*/  IADD3 R3, R29, 0x80, RZ ;  /* 0x000000801d037810 */ /* 0x000fe20007ffe0ff */
[----:B------:R-:W-:Y:S01]  /*142c0*/  IMAD.HI.U32 R16, R2, R13, RZ ;  /* 0x0000000d02107227 */ /* 0x000fe200078e00ff */
[----:B------:R-:W-:-:S02]  /*142d0*/  ISETP.GT.U32.AND P3, PT, R24, R11, PT ;  /* 0x0000000b1800720c */ /* 0x000fc40003f64070 */
[----:B0-----:R-:W-:Y:S01]  /*142e0*/  IABS R8, R4 ;  /* 0x0000000400087213 */ /* 0x001fe20000000000 */
[----:B------:R-:W-:Y:S02]  /*142f0*/  IMAD.MOV R16, RZ, RZ, -R16 ;  /* 0x000000ffff107224 */ /* 0x000fe400078e0a10 */
[----:B------:R-:W-:-:S04]  /*14300*/  IMAD.HI.U32 R14, R2, R15, RZ ;  /* 0x0000000f020e7227 */ /* 0x000fc800078e00ff */
[----:B------:R-:W-:-:S04]  /*14310*/  IMAD.HI.U32 R17, R2, R8, RZ ;  /* 0x0000000802117227 */ /* 0x000fc800078e00ff */
[C---:B------:R-:W-:Y:S01]  /*14320*/  IMAD R13, R24.reuse, R16, R13 ;  /* 0x00000010180d7224 */ /* 0x040fe200078e020d */
[----:B------:R-:W-:Y:S01]  /*14330*/  IABS R16, R3 ;  /* 0x0000000300107213 */ /* 0x000fe20000000000 */
[----:B------:R-:W-:Y:S02]  /*14340*/  IMAD.MOV R17, RZ, RZ, -R17 ;  /* 0x000000ffff117224 */ /* 0x000fe400078e0a11 */
[----:B------:R-:W-:Y:S01]  /*14350*/  @!P0 IMAD.MOV R12, RZ, RZ, -R12 ;  /* 0x000000ffff0c8224 */ /* 0x000fe200078e0a0c */
[C---:B------:R-:W-:Y:S01]  /*14360*/  ISETP.GT.U32.AND P0, PT, R24.reuse, R0, PT ;  /* 0x000000001800720c */ /* 0x040fe20003f04070 */
[----:B------:R-:W-:Y:S02]  /*14370*/  IMAD.MOV.U32 R7, RZ, RZ, R16 ;  /* 0x000000ffff077224 */ /* 0x000fe400078e0010 */
[----:B------:R-:W-:Y:S01]  /*14380*/  IMAD R8, R24, R17, R8 ;  /* 0x0000001118087224 */ /* 0x000fe200078e0208 */
[----:B------:R0:W-:Y:S01]  /*14390*/  STL [R1+0x1f0], R12 ;  /* 0x0001f00c01007387 */ /* 0x0001e20000100800 */
[----:B------:R-:W-:-:S02]  /*143a0*/  IMAD.MOV.U32 R16, RZ, RZ, R10 ;  /* 0x000000ffff107224 */ /* 0x000fc400078e000a */
[----:B------:R-:W-:Y:S02]  /*143b0*/  IMAD.MOV R14, RZ, RZ, -R14 ;  /* 0x000000ffff0e7224 */ /* 0x000fe400078e0a0e */
[----:B------:R-:W-:Y:S02]  /*143c0*/  @!P3 IMAD.IADD R11, R11, 0x1, -R24 ;  /* 0x000000010b0bb824 */ /* 0x000fe400078e0a18 */
[----:B------:R-:W-:Y:S01]  /*143d0*/  @!P5 IMAD.MOV R16, RZ, RZ, -R16 ;  /* 0x000000ffff10d224 */ /* 0x000fe200078e0a10 */
[C---:B------:R-:W-:Y:S01]  /*143e0*/  ISETP.GT.U32.AND P5, PT, R24.reuse, R8, PT ;  /* 0x000000081800720c */ /* 0x040fe20003fa4070 */
[C---:B------:R-:W-:Y:S01]  /*143f0*/  IMAD R14, R24.reuse, R14, R15 ;  /* 0x0000000e180e7224 */ /* 0x040fe200078e020f */
[C---:B------:R-:W-:Y:S01]  /*14400*/  ISETP.GT.U32.AND P3, PT, R24.reuse, R11, PT ;  /* 0x0000000b1800720c */ /* 0x040fe20003f64070 */
[----:B------:R-:W-:Y:S01]  /*14410*/  @!P2 IMAD.MOV R18, RZ, RZ, -R18 ;  /* 0x000000ffff12a224 */ /* 0x000fe200078e0a12 */
[----:B------:R-:W-:Y:S01]  /*14420*/  IADD3 R15, R29, 0x7f, RZ ;  /* 0x0000007f1d0f7810 */ /* 0x000fe20007ffe0ff */
[----:B------:R-:W-:Y:S01]  /*14430*/  @!P4 IMAD.MOV R6, RZ, RZ, -R6 ;  /* 0x000000ffff06c224 */ /* 0x000fe200078e0a06 */
[----:B------:R-:W-:Y:S01]  /*14440*/  ISETP.GT.U32.AND P2, PT, R24, R14, PT ;  /* 0x0000000e1800720c */ /* 0x000fe20003f44070 */
[----:B------:R-:W-:Y:S01]  /*14450*/  @!P0 IMAD.IADD R0, R0, 0x1, -R24 ;  /* 0x0000000100008824 */ /* 0x000fe200078e0a18 */
[----:B0-----:R-:W-:Y:S01]  /*14460*/  IABS R12, R15 ;  /* 0x0000000f000c7213 */ /* 0x001fe20000000000 */
[----:B------:R-:W-:Y:S01]  /*14470*/  STL [R1+0x1ec], R18 ;  /* 0x0001ec1201007387 */ /* 0x000fe20000100800 */
[----:B------:R-:W-:Y:S01]  /*14480*/  IMAD.HI.U32 R10, R2, R7, RZ ;  /* 0x00000007020a7227 */ /* 0x000fe200078e00ff */
[----:B------:R-:W-:-:S02]  /*14490*/  ISETP.GT.U32.AND P0, PT, R24, R13, PT ;  /* 0x0000000d1800720c */ /* 0x000fc40003f04070 */
[----:B------:R0:W-:Y:S01]  /*144a0*/  STL [R1+0x1e8], R16 ;  /* 0x0001e81001007387 */ /* 0x0001e20000100800 */
[--C-:B------:R-:W-:Y:S01]  /*144b0*/  @!P5 IMAD.IADD R8, R8, 0x1, -R24.reuse ;  /* 0x000000010808d824 */ /* 0x100fe200078e0a18 */
[----:B------:R-:W-:Y:S01]  /*144c0*/  ISETP.GE.AND P4, PT, R9, RZ, PT ;  /* 0x000000ff0900720c */ /* 0x000fe20003f86270 */
[----:B------:R-:W-:Y:S01]  /*144d0*/  @!P3 IMAD.IADD R11, R11, 0x1, -R24 ;  /* 0x000000010b0bb824 */ /* 0x000fe200078e0a18 */
[----:B------:R1:W-:Y:S01]  /*144e0*/  STL [R1+0x1e4], R6 ;  /* 0x0001e40601007387 */ /* 0x0003e20000100800 */
[----:B------:R-:W-:Y:S01]  /*144f0*/  ISETP.GE.AND P3, PT, R4, RZ, PT ;  /* 0x000000ff0400720c */ /* 0x000fe20003f66270 */
[----:B------:R-:W-:Y:S02]  /*14500*/  IMAD.MOV R10, RZ, RZ, -R10 ;  /* 0x000000ffff0a7224 */ /* 0x000fe400078e0a0a */
[----:B------:R-:W-:Y:S01]  /*14510*/  @!P2 IMAD.IADD R14, R14, 0x1, -R24 ;  /* 0x000000010e0ea824 */ /* 0x000fe200078e0a18 */
[----:B------:R-:W-:Y:S01]  /*14520*/  ISETP.GE.AND P2, PT, R5, RZ, PT ;  /* 0x000000ff0500720c */ /* 0x000fe20003f46270 */
[----:B0-----:R-:W-:-:S02]  /*14530*/  IMAD.MOV.U32 R16, RZ, RZ, R0 ;  /* 0x000000ffff107224 */ /* 0x001fc400078e0000 */
[C---:B------:R-:W-:Y:S01]  /*14540*/  IMAD R5, R24.reuse, R10, R7 ;  /* 0x0000000a18057224 */ /* 0x040fe200078e0207 */
[C---:B------:R-:W-:Y:S01]  /*14550*/  ISETP.GT.U32.AND P5, PT, R24.reuse, R14, PT ;  /* 0x0000000e1800720c */ /* 0x040fe20003fa4070 */
[----:B-1----:R-:W-:Y:S01]  /*14560*/  IMAD.MOV.U32 R6, RZ, RZ, R12 ;  /* 0x000000ffff067224 */ /* 0x002fe200078e000c */
[----:B------:R-:W-:Y:S01]  /*14570*/  IADD3 R7, R29, 0x7e, RZ ;  /* 0x0000007e1d077810 */ /* 0x000fe20007ffe0ff */
[----:B------:R-:W-:Y:S01]  /*14580*/  @!P1 IMAD.MOV R16, RZ, RZ, -R16 ;  /* 0x000000ffff109224 */ /* 0x000fe200078e0a10 */
[----:B------:R-:W-:Y:S01]  /*14590*/  ISETP.GT.U32.AND P1, PT, R24, R8, PT ;  /* 0x000000081800720c */ /* 0x000fe20003f24070 */
[----:B------:R-:W-:-:S03]  /*145a0*/  IMAD.HI.U32 R4, R2, R6, RZ ;  /* 0x0000000602047227 */ /* 0x000fc600078e00ff */
[----:B------:R-:W-:Y:S01]  /*145b0*/  STL [R1+0x1e0], R16 ;  /* 0x0001e01001007387 */ /* 0x000fe20000100800 */
[----:B------:R-:W-:Y:S02]  /*145c0*/  IMAD.MOV R4, RZ, RZ, -R4 ;  /* 0x000000ffff047224 */ /* 0x000fe400078e0a04 */
[----:B------:R-:W-:Y:S02]  /*145d0*/  IMAD.MOV.U32 R9, RZ, RZ, R11 ;  /* 0x000000ffff097224 */ /* 0x000fe400078e000b */
[C---:B------:R-:W-:Y:S01]  /*145e0*/  IMAD R0, R24.reuse, R4, R6 ;  /* 0x0000000418007224 */ /* 0x040fe200078e0206 */
[----:B------:R-:W-:Y:S01]  /*145f0*/  IABS R4, R7 ;  /* 0x0000000700047213 */ /* 0x000fe20000000000 */
[----:B------:R-:W-:Y:S01]  /*14600*/  @!P6 IMAD.MOV R9, RZ, RZ, -R9 ;  /* 0x000000ffff09e224 */ /* 0x000fe200078e0a09 */
[----:B------:R-:W-:Y:S01]  /*14610*/  ISETP.GT.U32.AND P6, PT, R24, R5, PT ;  /* 0x000000051800720c */ /* 0x000fe20003fc4070 */
[--C-:B------:R-:W-:Y:S01]  /*14620*/  @!P0 IMAD.IADD R13, R13, 0x1, -R24.reuse ;  /* 0x000000010d0d8824 */ /* 0x100fe200078e0a18 */
[----:B------:R-:W-:Y:S01]  /*14630*/  IADD3 R6, R29, 0x7d, RZ ;  /* 0x0000007d1d067810 */ /* 0x000fe20007ffe0ff */
[--C-:B------:R-:W-:Y:S01]  /*14640*/  @!P1 IMAD.IADD R8, R8, 0x1, -R24.reuse ;  /* 0x0000000108089824 */ /* 0x100fe200078e0a18 */
[----:B------:R-:W-:Y:S01]  /*14650*/  ISETP.GT.U32.AND P1, PT, R24, R0, PT ;  /* 0x000000001800720c */ /* 0x000fe20003f24070 */
[----:B------:R-:W-:Y:S01]  /*14660*/  @!P5 IMAD.IADD R14, R14, 0x1, -R24 ;  /* 0x000000010e0ed824 */ /* 0x000fe200078e0a18 */
[----:B------:R-:W-:Y:S01]  /*14670*/  ISETP.GT.U32.AND P0, PT, R24, R13, PT ;  /* 0x0000000d1800720c */ /* 0x000fe20003f04070 */
[----:B------:R-:W-:Y:S01]  /*14680*/  IMAD.HI.U32 R11, R2, R4, RZ ;  /* 0x00000004020b7227 */ /* 0x000fe200078e00ff */
[----:B------:R0:W-:Y:S01]  /*14690*/  STL [R1+0x1dc], R9 ;  /* 0x0001dc0901007387 */ /* 0x0001e20000100800 */
[----:B------:R-:W-:-:S02]  /*146a0*/  ISETP.GE.AND P5, PT, R3, RZ, PT ;  /* 0x000000ff0300720c */ /* 0x000fc40003fa6270 */
[----:B------:R-:W-:Y:S01]  /*146b0*/  IMAD.MOV.U32 R12, RZ, RZ, R14 ;  /* 0x000000ffff0c7224 */ /* 0x000fe200078e000e */
[----:B------:R-:W-:Y:S01]  /*146c0*/  IABS R3, R6 ;  /* 0x0000000600037213 */ /* 0x000fe20000000000 */
[--C-:B------:R-:W-:Y:S01]  /*146d0*/  @!P6 IMAD.IADD R5, R5, 0x1, -R24.reuse ;  /* 0x000000010505e824 */ /* 0x100fe200078e0a18 */
[----:B------:R-:W-:Y:S01]  /*146e0*/  ISETP.GE.AND P6, PT, R7, RZ, PT ;  /* 0x000000ff0700720c */ /* 0x000fe20003fc6270 */
[----:B------:R-:W-:Y:S02]  /*146f0*/  IMAD.MOV R11, RZ, RZ, -R11 ;  /* 0x000000ffff0b7224 */ /* 0x000fe400078e0a0b */
[----:B------:R-:W-:Y:S01]  /*14700*/  @!P1 IMAD.IADD R0, R0, 0x1, -R24 ;  /* 0x0000000100009824 */ /* 0x000fe200078e0a18 */
[----:B0-----:R-:W-:Y:S01]  /*14710*/  IADD3 R9, R29, 0x7c, RZ ;  /* 0x0000007c1d097810 */ /* 0x001fe20007ffe0ff */
[----:B------:R-:W-:Y:S01]  /*14720*/  @!P4 IMAD.MOV R12, RZ, RZ, -R12 ;  /* 0x000000ffff0cc224 */ /* 0x000fe200078e0a0c */
[C---:B------:R-:W-:Y:S01]  /*14730*/  ISETP.GT.U32.AND P1, PT, R24.reuse, R5, PT ;  /* 0x000000051800720c */ /* 0x040fe20003f24070 */
[----:B------:R-:W-:Y:S01]  /*14740*/  @!P0 IMAD.IADD R13, R13, 0x1, -R24 ;  /* 0x000000010d0d8824 */ /* 0x000fe200078e0a18 */
[----:B------:R-:W-:Y:S01]  /*14750*/  IABS R7, R9 ;  /* 0x0000000900077213 */ /* 0x000fe20000000000 */
[C---:B------:R-:W-:Y:S01]  /*14760*/  IMAD R4, R24.reuse, R11, R4 ;  /* 0x0000000b18047224 */ /* 0x040fe200078e0204 */
[----:B------:R0:W-:Y:S01]  /*14770*/  STL [R1+0x1d8], R12 ;  /* 0x0001d80c01007387 */ /* 0x0001e20000100800 */
[----:B------:R-:W-:Y:S01]  /*14780*/  IMAD.MOV.U32 R14, RZ, RZ, R8 ;  /* 0x000000ffff0e7224 */ /* 0x000fe200078e0008 */
[----:B------:R-:W-:Y:S01]  /*14790*/  ISETP.GT.U32.AND P4, PT, R24, R0, PT ;  /* 0x000000001800720c */ /* 0x000fe20003f84070 */
[----:B------:R-:W-:Y:S01]  /*147a0*/  IMAD.HI.U32 R8, R2, R7, RZ ;  /* 0x0000000702087227 */ /* 0x000fe200078e00ff */
[----:B------:R-:W-:-:S03]  /*147b0*/  ISETP.GE.AND P0, PT, R15, RZ, PT ;  /* 0x000000ff0f00720c */ /* 0x000fc60003f06270 */
[----:B------:R-:W-:Y:S01]  /*147c0*/  @!P3 IMAD.MOV R14, RZ, RZ, -R14 ;  /* 0x000000ffff0eb224 */ /* 0x000fe200078e0a0e */
[----:B------:R-:W-:Y:S01]  /*147d0*/  ISETP.GT.U32.AND P3, PT, R24, R4, PT ;  /* 0x000000041800720c */ /* 0x000fe20003f64070 */
[----:B------:R-:W-:Y:S02]  /*147e0*/  @!P1 IMAD.IADD R5, R5, 0x1, -R24 ;  /* 0x0000000105059824 */ /* 0x000fe400078e0a18 */
[----:B0-----:R-:W-:Y:S01]  /*147f0*/  IMAD.MOV.U32 R12, RZ, RZ, R13 ;  /* 0x000000ffff0c7224 */ /* 0x001fe200078e000d */
[----:B------:R-:W-:Y:S01]  /*14800*/  STL [R1+0x1ac], R14 ;  /* 0x0001ac0e01007387 */ /* 0x000fe20000100800 */
[----:B------:R-:W-:-:S04]  /*14810*/  IMAD.HI.U32 R10, R2, R3, RZ ;  /* 0x00000003020a7227 */ /* 0x000fc800078e00ff */
[----:B------:R-:W-:Y:S01]  /*14820*/  @!P2 IMAD.MOV R12, RZ, RZ, -R12 ;  /* 0x000000ffff0ca224 */ /* 0x000fe200078e0a0c */
[----:B------:R-:W-:Y:S01]  /*14830*/  ISETP.GE.AND P2, PT, R6, RZ, PT ;  /* 0x000000ff0600720c */ /* 0x000fe20003f46270 */
[----:B------:R-:W-:Y:S01]  /*14840*/  IMAD.MOV R6, RZ, RZ, -R8 ;  /* 0x000000ffff067224 */ /* 0x000fe200078e0a08 */
[C---:B------:R-:W-:Y:S01]  /*14850*/  IADD3 R8, R29.reuse, 0x7a, RZ ;  /* 0x0000007a1d087810 */ /* 0x040fe20007ffe0ff */
[----:B------:R-:W-:Y:S01]  /*14860*/  IMAD.MOV R10, RZ, RZ, -R10 ;  /* 0x000000ffff0a7224 */ /* 0x000fe200078e0a0a */
[----:B------:R0:W-:Y:S01]  /*14870*/  STL [R1+0x1b0], R12 ;  /* 0x0001b00c01007387 */ /* 0x0001e20000100800 */
[----:B------:R-:W-:Y:S01]  /*14880*/  IMAD R6, R24, R6, R7 ;  /* 0x0000000618067224 */ /* 0x000fe200078e0207 */
[----:B------:R-:W-:Y:S01]  /*14890*/  IADD3 R7, R29, 0x79, RZ ;  /* 0x000000791d077810 */ /* 0x000fe20007ffe0ff */
[--C-:B------:R-:W-:Y:S01]  /*148a0*/  @!P3 IMAD.IADD R4, R4, 0x1, -R24.reuse ;  /* 0x000000010404b824 */ /* 0x100fe200078e0a18 */
[----:B------:R-:W-:Y:S01]  /*148b0*/  IABS R18, R8 ;  /* 0x0000000800127213 */ /* 0x000fe20000000000 */
[----:B------:R-:W-:Y:S01]  /*148c0*/  IMAD R3, R24, R10, R3 ;  /* 0x0000000a18037224 */ /* 0x000fe200078e0203 */
[----:B------:R-:W-:Y:S01]  /*148d0*/  IABS R10, R7 ;  /* 0x00000007000a7213 */ /* 0x000fe20000000000 */
[----:B------:R-:W-:Y:S01]  /*148e0*/  @!P4 IMAD.IADD R0, R0, 0x1, -R24 ;  /* 0x000000010000c824 */ /* 0x000fe200078e0a18 */
[----:B------:R-:W-:Y:S01]  /*148f0*/  ISETP.GE.AND P4, PT, R9, RZ, PT ;  /* 0x000000ff0900720c */ /* 0x000fe20003f86270 */
[----:B0-----:R-:W-:Y:S01]  /*14900*/  IMAD.MOV.U32 R12, RZ, RZ, R5 ;  /* 0x000000ffff0c7224 */ /* 0x001fe200078e0005 */
[----:B------:R-:W-:Y:S01]  /*14910*/  IADD3 R9, R29, 0x7b, RZ ;  /* 0x0000007b1d097810 */ /* 0x000fe20007ffe0ff */
[----:B------:R-:W-:Y:S01]  /*14920*/  IMAD.MOV.U32 R11, RZ, RZ, R0 ;  /* 0x000000ffff0b7224 */ /* 0x000fe200078e0000 */
[C---:B------:R-:W-:Y:S01]  /*14930*/  ISETP.GT.U32.AND P3, PT, R24.reuse, R4, PT ;  /* 0x000000041800720c */ /* 0x040fe20003f64070 */
[----:B------:R-:W-:Y:S01]  /*14940*/  @!P5 IMAD.MOV R12, RZ, RZ, -R12 ;  /* 0x000000ffff0cd224 */ /* 0x000fe200078e0a0c */
[C---:B------:R-:W-:Y:S01]  /*14950*/  ISETP.GT.U32.AND P5, PT, R24.reuse, R6, PT ;  /* 0x000000061800720c */ /* 0x040fe20003fa4070 */
[----:B------:R-:W-:Y:S01]  /*14960*/  @!P0 IMAD.MOV R11, RZ, RZ, -R11 ;  /* 0x000000ffff0b8224 */ /* 0x000fe200078e0a0b */
[----:B------:R-:W-:Y:S01]  /*14970*/  ISETP.GT.U32.AND P1, PT, R24, R3, PT ;  /* 0x000000031800720c */ /* 0x000fe20003f24070 */
[----:B------:R-:W-:Y:S01]  /*14980*/  IMAD.MOV.U32 R5, RZ, RZ, R10 ;  /* 0x000000ffff057224 */ /* 0x000fe200078e000a */
[----:B------:R-:W-:Y:S01]  /*14990*/  IABS R17, R9 ;  /* 0x0000000900117213 */ /* 0x000fe20000000000 */
[C---:B------:R-:W-:Y:S01]  /*149a0*/  IMAD.HI.U32 R10, R2.reuse, R18, RZ ;  /* 0x00000012020a7227 */ /* 0x040fe200078e00ff */
[----:B------:R-:W-:Y:S01]  /*149b0*/  ISETP.GE.AND P0, PT, R9, RZ, PT ;  /* 0x000000ff0900720c */ /* 0x000fe20003f06270 */
[----:B------:R0:W-:Y:S01]  /*149c0*/  STL [R1+0x1b8], R12 ;  /* 0x0001b80c01007387 */ /* 0x0001e20000100800 */
[----:B------:R-:W-:Y:S01]  /*149d0*/  IADD3 R14, R29, 0x76, RZ ;  /* 0x000000761d0e7810 */ /* 0x000fe20007ffe0ff */
[----:B------:R-:W-:-:S02]  /*149e0*/  IMAD.HI.U32 R9, R2, R17, RZ ;  /* 0x0000001102097227 */ /* 0x000fc400078e00ff */
[----:B------:R-:W-:Y:S02]  /*149f0*/  STL [R1+0x1c8], R11 ;  /* 0x0001c80b01007387 */ /* 0x000fe40000100800 */
[--C-:B------:R-:W-:Y:S02]  /*14a00*/  @!P5 IMAD.IADD R6, R6, 0x1, -R24.reuse ;  /* 0x000000010606d824 */ /* 0x100fe400078e0a18 */
[--C-:B------:R-:W-:Y:S01]  /*14a10*/  @!P3 IMAD.IADD R4, R4, 0x1, -R24.reuse ;  /* 0x000000010404b824 */ /* 0x100fe200078e0a18 */
[----:B------:R-:W-:Y:S01]  /*14a20*/  ISETP.GE.AND P3, PT, R8, RZ, PT ;  /* 0x000000ff0800720c */ /* 0x000fe20003f66270 */
[----:B------:R-:W-:Y:S01]  /*14a30*/  IMAD.MOV R9, RZ, RZ, -R9 ;  /* 0x000000ffff097224 */ /* 0x000fe200078e0a09 */
[C---:B------:R-:W-:Y:S01]  /*14a40*/  ISETP.GT.U32.AND P5, PT, R24.reuse, R6, PT ;  /* 0x000000061800720c */ /* 0x040fe20003fa4070 */
[----:B------:R-:W-:Y:S02]  /*14a50*/  @!P1 IMAD.IADD R3, R3, 0x1, -R24 ;  /* 0x0000000103039824 */ /* 0x000fe400078e0a18 */
[----:B------:R-:W-:-:S02]  /*14a60*/  IMAD R17, R24, R9, R17 ;  /* 0x0000000918117224 */ /* 0x000fc400078e0211 */
[----:B0-----:R-:W-:Y:S01]  /*14a70*/  IMAD.MOV.U32 R12, RZ, RZ, R4 ;  /* 0x000000ffff0c7224 */ /* 0x001fe200078e0004 */
[C---:B------:R-:W-:Y:S01]  /*14a80*/  ISETP.GT.U32.AND P1, PT, R24.reuse, R3, PT ;  /* 0x000000031800720c */ /* 0x040fe20003f24070 */
[----:B------:R-:W-:Y:S01]  /*14a90*/  IMAD.MOV R8, RZ, RZ, -R10 ;  /* 0x000000ffff087224 */ /* 0x000fe200078e0a0a */
[C---:B------:R-:W-:Y:S01]  /*14aa0*/  IADD3 R4, R29.reuse, 0x77, RZ ;  /* 0x000000771d047810 */ /* 0x040fe20007ffe0ff */
[----:B------:R-:W-:Y:S01]  /*14ab0*/  @!P6 IMAD.MOV R12, RZ, RZ, -R12 ;  /* 0x000000ffff0ce224 */ /* 0x000fe200078e0a0c */
[C---:B------:R-:W-:Y:S01]  /*14ac0*/  ISETP.GT.U32.AND P6, PT, R24.reuse, R17, PT ;  /* 0x000000111800720c */ /* 0x040fe20003fc4070 */
[----:B------:R-:W-:Y:S01]  /*14ad0*/  IMAD R18, R24, R8, R18 ;  /* 0x0000000818127224 */ /* 0x000fe200078e0212 */
[----:B------:R-:W-:Y:S01]  /*14ae0*/  IADD3 R8, R29, 0x78, RZ ;  /* 0x000000781d087810 */ /* 0x000fe20007ffe0ff */
[----:B------:R-:W-:Y:S01]  /*14af0*/  @!P5 IMAD.IADD R6, R6, 0x1, -R24 ;  /* 0x000000010606d824 */ /* 0x000fe200078e0a18 */
[----:B------:R0:W-:Y:S01]  /*14b00*/  STL [R1+0x1cc], R12 ;  /* 0x0001cc0c01007387 */ /* 0x0001e20000100800 */
[----:B------:R-:W-:Y:S01]  /*14b10*/  IMAD.HI.U32 R0, R2, R5, RZ ;  /* 0x0000000502007227 */ /* 0x000fe200078e00ff */
[----:B------:R-:W-:-:S02]  /*14b20*/  ISETP.GT.U32.AND P5, PT, R24, R18, PT ;  /* 0x000000121800720c */ /* 0x000fc40003fa4070 */
[----:B------:R-:W-:Y:S01]  /*14b30*/  IABS R10, R14 ;  /* 0x0000000e000a7213 */ /* 0x000fe20000000000 */
[----:B------:R-:W-:Y:S01]  /*14b40*/  @!P1 IMAD.IADD R3, R3, 0x1, -R24 ;  /* 0x0000000103039824 */ /* 0x000fe200078e0a18 */
[----:B------:R-:W-:Y:S01]  /*14b50*/  ISETP.GE.AND P1, PT, R7, RZ, PT ;  /* 0x000000ff0700720c */ /* 0x000fe20003f26270 */
[----:B------:R-:W-:Y:S02]  /*14b60*/  IMAD.MOV R0, RZ, RZ, -R0 ;  /* 0x000000ffff007224 */ /* 0x000fe400078e0a00 */
[--C-:B------:R-:W-:Y:S01]  /*14b70*/  @!P6 IMAD.IADD R17, R17, 0x1, -R24.reuse ;  /* 0x000000011111e824 */ /* 0x100fe200078e0a18 */
[----:B0-----:R-:W-:Y:S01]  /*14b80*/  IABS R12, R4 ;  /* 0x00000004000c7213 */ /* 0x001fe20000000000 */
[----:B------:R-:W-:Y:S02]  /*14b90*/  IMAD.MOV.U32 R11, RZ, RZ, R3 ;  /* 0x000000ffff0b7224 */ /* 0x000fe400078e0003 */
[C---:B------:R-:W-:Y:S01]  /*14ba0*/  IMAD R0, R24.reuse, R0, R5 ;  /* 0x0000000018007224 */ /* 0x040fe200078e0205 */
[----:B------:R-:W-:Y:S01]  /*14bb0*/  ISETP.GT.U32.AND P6, PT, R24, R17, PT ;  /* 0x000000111800720c */ /* 0x000fe20003fc4070 */
[----:B------:R-:W-:Y:S01]  /*14bc0*/  @!P2 IMAD.MOV R11, RZ, RZ, -R11 ;  /* 0x000000ffff0ba224 */ /* 0x000fe200078e0a0b */
[----:B------:R-:W-:Y:S01]  /*14bd0*/  ISETP.GE.AND P2, PT, R8, RZ, PT ;  /* 0x000000ff0800720c */ /* 0x000fe20003f46270 */
[----:B------:R-:W-:Y:S01]  /*14be0*/  @!P5 IMAD.IADD R18, R18, 0x1, -R24 ;  /* 0x000000011212d824 */ /* 0x000fe200078e0a18 */
[----:B------:R-:W-:Y:S01]  /*14bf0*/  IABS R8, R8 ;  /* 0x0000000800087213 */ /* 0x000fe20000000000 */
[----:B------:R-:W-:Y:S01]  /*14c00*/  IMAD.MOV.U32 R15, RZ, RZ, R6 ;  /* 0x000000ffff0f7224 */ /* 0x000fe200078e0006 */
[----:B------:R0:W-:Y:S01]  /*14c10*/  STL [R1+0x1d0], R11 ;  /* 0x0001d00b01007387 */ /* 0x0001e20000100800 */
[----:B------:R-:W-:Y:S01]  /*14c20*/  IMAD.HI.U32 R7, R2, R12, RZ ;  /* 0x0000000c02077227 */ /* 0x000fe200078e00ff */
[----:B------:R-:W-:-:S02]  /*14c30*/  ISETP.GT.U32.AND P5, PT, R24, R18, PT ;  /* 0x000000121800720c */ /* 0x000fc40003fa4070 */
[----:B------:R-:W-:Y:S01]  /*14c40*/  IADD3 R5, R29, 0x75, RZ ;  /* 0x000000751d057810 */ /* 0x000fe20007ffe0ff */
[----:B------:R-:W-:-:S03]  /*14c50*/  IMAD.HI.U32 R9, R2, R8, RZ ;  /* 0x0000000802097227 */ /* 0x000fc600078e00ff */
[----:B------:R-:W-:Y:S01]  /*14c60*/  IABS R13, R5 ;  /* 0x00000005000d7213 */ /* 0x000fe20000000000 */
[----:B------:R-:W-:Y:S01]  /*14c70*/  @!P4 IMAD.MOV R15, RZ, RZ, -R15 ;  /* 0x000000ffff0fc224 */ /* 0x000fe200078e0a0f */
[----:B------:R-:W-:Y:S01]  /*14c80*/  ISETP.GT.U32.AND P4, PT, R24, R0, PT ;  /* 0x000000001800720c */ /* 0x000fe20003f84070 */
[----:B------:R-:W-:Y:S02]  /*14c90*/  IMAD.MOV R9, RZ, RZ, -R9 ;  /* 0x000000ffff097224 */ /* 0x000fe400078e0a09 */
[----:B------:R-:W-:Y:S01]  /*14ca0*/  @!P6 IMAD.IADD R17, R17, 0x1, -R24 ;  /* 0x000000011111e824 */ /* 0x000fe200078e0a18 */
[----:B------:R-:W-:Y:S01]  /*14cb0*/  ISETP.GE.AND P6, PT, R4, RZ, PT ;  /* 0x000000ff0400720c */ /* 0x000fe20003fc6270 */
[----:B------:R-:W-:Y:S01]  /*14cc0*/  IMAD.MOV R7, RZ, RZ, -R7 ;  /* 0x000000ffff077224 */ /* 0x000fe200078e0a07 */
[----:B------:R1:W-:Y:S01]  /*14cd0*/  STL [R1+0x1bc], R15 ;  /* 0x0001bc0f01007387 */ /* 0x0003e20000100800 */
        /* <DEDUP_REMOVED lines=8> */
[----:B0-----:R-:W-:Y:S01]  /*14d60*/  IMAD.HI.U32 R11, R2, R10, RZ ;  /* 0x0000000a020b7227 */ /* 0x001fe200078e00ff */
[----:B-1----:R-:W-:-:S02]  /*14d70*/  IABS R15, R9 ;  /* 0x00000009000f7213 */ /* 0x002fc40000000000 */
[----:B------:R-:W-:Y:S01]  /*14d80*/  IABS R16, R7 ;  /* 0x0000000700107213 */ /* 0x000fe20000000000 */
[----:B------:R-:W-:Y:S01]  /*14d90*/  IMAD.MOV R6, RZ, RZ, -R11 ;  /* 0x000000ffff067224 */ /* 0x000fe200078e0a0b */
[C---:B------:R-:W-:Y:S01]  /*14da0*/  IADD3 R11, R29.reuse, 0x74, RZ ;  /* 0x000000741d0b7810 */ /* 0x040fe20007ffe0ff */
[----:B------:R-:W-:Y:S01]  /*14db0*/  IMAD.MOV.U32 R20, RZ, RZ, R17 ;  /* 0x000000ffff147224 */ /* 0x000fe200078e0011 */
[----:B------:R-:W-:Y:S01]  /*14dc0*/  IADD3 R8, R29, 0x71, RZ ;  /* 0x000000711d087810 */ /* 0x000fe20007ffe0ff */
[----:B------:R-:W-:Y:S01]  /*14dd0*/  IMAD R10, R24, R6, R10 ;  /* 0x00000006180a7224 */ /* 0x000fe200078e020a */
[----:B------:R-:W-:Y:S01]  /*14de0*/  IABS R6, R11 ;  /* 0x0000000b00067213 */ /* 0x000fe20000000000 */
[--C-:B------:R-:W-:Y:S01]  /*14df0*/  @!P5 IMAD.IADD R4, R4, 0x1, -R24.reuse ;  /* 0x000000010404d824 */ /* 0x100fe200078e0a18 */
[----:B------:R-:W-:Y:S01]  /*14e00*/  ISETP.GT.U32.AND P5, PT, R24, R0, PT ;  /* 0x000000001800720c */ /* 0x000fe20003fa4070 */
[----:B------:R-:W-:Y:S02]  /*14e10*/  @!P4 IMAD.IADD R12, R12, 0x1, -R24 ;  /* 0x000000010c0cc824 */ /* 0x000fe400078e0a18 */
[----:B------:R-:W-:Y:S01]  /*14e20*/  IMAD.HI.U32 R19, R2, R6, RZ ;  /* 0x0000000602137227 */ /* 0x000fe200078e00ff */
[----:B------:R-:W-:-:S03]  /*14e30*/  ISETP.GT.U32.AND P4, PT, R24, R4, PT ;  /* 0x000000041800720c */ /* 0x000fc60003f84070 */
[----:B------:R-:W-:Y:S01]  /*14e40*/  @!P0 IMAD.MOV R20, RZ, RZ, -R20 ;  /* 0x000000ffff148224 */ /* 0x000fe200078e0a14 */
[----:B------:R-:W-:Y:S01]  /*14e50*/  ISETP.GT.U32.AND P0, PT, R24, R12, PT ;  /* 0x0000000c1800720c */ /* 0x000fe20003f04070 */
[----:B------:R-:W-:-:S03]  /*14e60*/  IMAD.HI.U32 R3, R2, R13, RZ ;  /* 0x0000000d02037227 */ /* 0x000fc600078e00ff */
[----:B------:R0:W-:Y:S01]  /*14e70*/  STL [R1+0x1a8], R20 ;  /* 0x0001a81401007387 */ /* 0x0001e20000100800 */
[----:B------:R-:W-:-:S04]  /*14e80*/  IMAD.HI.U32 R17, R2, R15, RZ ;  /* 0x0000000f02117227 */ /* 0x000fc800078e00ff */
[----:B------:R-:W-:Y:S02]  /*14e90*/  IMAD.MOV R19, RZ, RZ, -R19 ;  /* 0x000000ffff137224 */ /* 0x000fe400078e0a13 */
[----:B------:R-:W-:Y:S02]  /*14ea0*/  IMAD.MOV R3, RZ, RZ, -R3 ;  /* 0x000000ffff037224 */ /* 0x000fe400078e0a03 */
[----:B------:R-:W-:Y:S02]  /*14eb0*/  IMAD.MOV R17, RZ, RZ, -R17 ;  /* 0x000000ffff117224 */ /* 0x000fe400078e0a11 */
[C---:B------:R-:W-:Y:S02]  /*14ec0*/  IMAD R6, R24.reuse, R19, R6 ;  /* 0x0000001318067224 */ /* 0x040fe400078e0206 */
[C---:B------:R-:W-:Y:S01]  /*14ed0*/  IMAD R13, R24.reuse, R3, R13 ;  /* 0x00000003180d7224 */ /* 0x040fe200078e020d */
[----:B------:R-:W-:Y:S01]  /*14ee0*/  IABS R3, R8 ;  /* 0x0000000800037213 */ /* 0x000fe20000000000 */
[----:B------:R-:W-:Y:S01]  /*14ef0*/  @!P3 IMAD.MOV R18, RZ, RZ, -R18 ;  /* 0x000000ffff12b224 */ /* 0x000fe200078e0a12 */
[C---:B------:R-:W-:Y:S01]  /*14f00*/  ISETP.GT.U32.AND P3, PT, R24.reuse, R10, PT ;  /* 0x0000000a1800720c */ /* 0x040fe20003f64070 */
[----:B------:R-:W-:-:S02]  /*14f10*/  IMAD R15, R24, R17, R15 ;  /* 0x00000011180f7224 */ /* 0x000fc400078e020f */
[--C-:B------:R-:W-:Y:S01]  /*14f20*/  @!P4 IMAD.IADD R4, R4, 0x1, -R24.reuse ;  /* 0x000000010404c824 */ /* 0x100fe200078e0a18 */
[----:B------:R-:W-:Y:S01]  /*14f30*/  ISETP.GT.U32.AND P4, PT, R24, R6, PT ;  /* 0x000000061800720c */ /* 0x000fe20003f84070 */
[--C-:B------:R-:W-:Y:S01]  /*14f40*/  @!P5 IMAD.IADD R0, R0, 0x1, -R24.reuse ;  /* 0x000000010000d824 */ /* 0x100fe200078e0a18 */
[----:B------:R-:W-:Y:S01]  /*14f50*/  ISETP.GT.U32.AND P5, PT, R24, R13, PT ;  /* 0x0000000d1800720c */ /* 0x000fe20003fa4070 */
[----:B------:R-:W-:Y:S01]  /*14f60*/  @!P0 IMAD.IADD R12, R12, 0x1, -R24 ;  /* 0x000000010c0c8824 */ /* 0x000fe200078e0a18 */
[----:B------:R-:W-:Y:S01]  /*14f70*/  ISETP.GT.U32.AND P0, PT, R24, R15, PT ;  /* 0x0000000f1800720c */ /* 0x000fe20003f04070 */
[----:B------:R1:W-:Y:S01]  /*14f80*/  STL [R1+0x1a4], R18 ;  /* 0x0001a41201007387 */ /* 0x0003e20000100800 */
[----:B0-----:R-:W-:Y:S02]  /*14f90*/  IMAD.MOV.U32 R20, RZ, RZ, R4 ;  /* 0x000000ffff147224 */ /* 0x001fe400078e0004 */
[----:B------:R-:W-:Y:S02]  /*14fa0*/  IMAD.MOV.U32 R21, RZ, RZ, R0 ;  /* 0x000000ffff157224 */ /* 0x000fe400078e0000 */
[----:B------:R-:W-:Y:S01]  /*14fb0*/  @!P3 IMAD.IADD R10, R10, 0x1, -R24 ;  /* 0x000000010a0ab824 */ /* 0x000fe200078e0a18 */
[----:B------:R-:W-:Y:S01]  /*14fc0*/  ISETP.GE.AND P3, PT, R14, RZ, PT ;  /* 0x000000ff0e00720c */ /* 0x000fe20003f66270 */
[----:B------:R-:W-:Y:S01]  /*14fd0*/  @!P2 IMAD.MOV R20, RZ, RZ, -R20 ;  /* 0x000000ffff14a224 */ /* 0x000fe200078e0a14 */
[----:B------:R-:W-:Y:S01]  /*14fe0*/  IADD3 R14, R29, 0x70, RZ ;  /* 0x000000701d0e7810 */ /* 0x000fe20007ffe0ff */
[----:B------:R-:W-:Y:S01]  /*14ff0*/  @!P4 IMAD.IADD R6, R6, 0x1, -R24 ;  /* 0x000000010606c824 */ /* 0x000fe200078e0a18 */
[----:B------:R-:W-:Y:S01]  /*15000*/  ISETP.GT.U32.AND P4, PT, R24, R10, PT ;  /* 0x0000000a1800720c */ /* 0x000fe20003f84070 */
[----:B-1----:R-:W-:Y:S01]  /*15010*/  IMAD.HI.U32 R18, R2, R16, RZ ;  /* 0x0000001002127227 */ /* 0x002fe200078e00ff */
[----:B------:R-:W-:-:S02]  /*15020*/  IABS R4, R14 ;  /* 0x0000000e00047213 */ /* 0x000fc40000000000 */
[C---:B------:R-:W-:Y:S01]  /*15030*/  ISETP.GT.U32.AND P2, PT, R24.reuse, R6, PT ;  /* 0x000000061800720c */ /* 0x040fe20003f44070 */
[----:B------:R-:W-:Y:S02]  /*15040*/  IMAD.MOV R18, RZ, RZ, -R18 ;  /* 0x000000ffff127224 */ /* 0x000fe400078e0a12 */
[----:B------:R-:W-:Y:S01]  /*15050*/  @!P5 IMAD.IADD R13, R13, 0x1, -R24 ;  /* 0x000000010d0dd824 */ /* 0x000fe200078e0a18 */
[----:B------:R-:W-:Y:S01]  /*15060*/  ISETP.GE.AND P5, PT, R5, RZ, PT ;  /* 0x000000ff0500720c */ /* 0x000fe20003fa6270 */
[C---:B------:R-:W-:Y:S01]  /*15070*/  IMAD R16, R24.reuse, R18, R16 ;  /* 0x0000001218107224 */ /* 0x040fe200078e0210 */
[----:B------:R-:W-:Y:S01]  /*15080*/  IADD3 R5, R29, 0x6f, RZ ;  /* 0x0000006f1d057810 */ /* 0x000fe20007ffe0ff */
[----:B------:R-:W-:Y:S01]  /*15090*/  @!P0 IMAD.IADD R15, R15, 0x1, -R24 ;  /* 0x000000010f0f8824 */ /* 0x000fe200078e0a18 */
[C---:B------:R-:W-:Y:S01]  /*150a0*/  ISETP.GT.U32.AND P0, PT, R24.reuse, R13, PT ;  /* 0x0000000d1800720c */ /* 0x040fe20003f04070 */
[----:B------:R-:W-:Y:S01]  /*150b0*/  @!P1 IMAD.MOV R21, RZ, RZ, -R21 ;  /* 0x000000ffff159224 */ /* 0x000fe200078e0a15 */
[----:B------:R-:W-:Y:S01]  /*150c0*/  IABS R0, R5 ;  /* 0x0000000500007213 */ /* 0x000fe20000000000 */
[----:B------:R-:W-:Y:S01]  /*150d0*/  @!P6 IMAD.MOV R12, RZ, RZ, -R12 ;  /* 0x000000ffff0ce224 */ /* 0x000fe200078e0a0c */
[----:B------:R-:W-:Y:S01]  /*150e0*/  ISETP.GT.U32.AND P1, PT, R24, R15, PT ;  /* 0x0000000f1800720c */ /* 0x000fe20003f24070 */
[----:B------:R-:W-:Y:S01]  /*150f0*/  IMAD.HI.U32 R19, R2, R3, RZ ;  /* 0x0000000302137227 */ /* 0x000fe200078e00ff */
[----:B------:R-:W-:Y:S01]  /*15100*/  ISETP.GT.U32.AND P6, PT, R24, R16, PT ;  /* 0x000000101800720c */ /* 0x000fe20003fc4070 */
[----:B------:R-:W-:Y:S02]  /*15110*/  STL [R1+0x19c], R21 ;  /* 0x00019c1501007387 */ /* 0x000fe40000100800 */
[----:B------:R-:W-:-:S02]  /*15120*/  IMAD.MOV R19, RZ, RZ, -R19 ;  /* 0x000000ffff137224 */ /* 0x000fc400078e0a13 */
[--C-:B------:R-:W-:Y:S01]  /*15130*/  @!P4 IMAD.IADD R10, R10, 0x1, -R24.reuse ;  /* 0x000000010a0ac824 */ /* 0x100fe200078e0a18 */
[----:B------:R-:W-:Y:S01]  /*15140*/  ISETP.GE.AND P4, PT, R11, RZ, PT ;  /* 0x000000ff0b00720c */ /* 0x000fe20003f86270 */
[----:B------:R-:W-:Y:S01]  /*15150*/  IMAD R3, R24, R19, R3 ;  /* 0x0000001318037224 */ /* 0x000fe200078e0203 */
[----:B------:R-:W-:Y:S01]  /*15160*/  STL [R1+0x198], R20 ;  /* 0x0001981401007387 */ /* 0x000fe20000100800 */
[--C-:B------:R-:W-:Y:S01]  /*15170*/  @!P2 IMAD.IADD R6, R6, 0x1, -R24.reuse ;  /* 0x000000010606a824 */ /* 0x100fe200078e0a18 */
[----:B------:R-:W-:Y:S01]  /*15180*/  ISETP.GE.AND P2, PT, R9, RZ, PT ;  /* 0x000000ff0900720c */ /* 0x000fe20003f46270 */
[----:B------:R-:W-:Y:S01]  /*15190*/  IMAD.HI.U32 R9, R2, R4, RZ ;  /* 0x0000000402097227 */ /* 0x000fe200078e00ff */
[----:B------:R0:W-:Y:S03]  /*151a0*/  STL [R1+0x194], R12 ;  /* 0x0001940c01007387 */ /* 0x0001e60000100800 */
[--C-:B------:R-:W-:Y:S01]  /*151b0*/  @!P0 IMAD.IADD R13, R13, 0x1, -R24.reuse ;  /* 0x000000010d0d8824 */ /* 0x100fe200078e0a18 */
[----:B------:R-:W-:Y:S01]  /*151c0*/  ISETP.GT.U32.AND P0, PT, R24, R3, PT ;  /* 0x000000031800720c */ /* 0x000fe20003f04070 */
[--C-:B------:R-:W-:Y:S01]  /*151d0*/  @!P1 IMAD.IADD R15, R15, 0x1, -R24.reuse ;  /* 0x000000010f0f9824 */ /* 0x100fe200078e0a18 */
[----:B------:R-:W-:Y:S01]  /*151e0*/  ISETP.GE.AND P1, PT, R7, RZ, PT ;  /* 0x000000ff0700720c */ /* 0x000fe20003f26270 */
[----:B------:R-:W-:Y:S01]  /*151f0*/  @!P6 IMAD.IADD R16, R16, 0x1, -R24 ;  /* 0x000000011010e824 */ /* 0x000fe200078e0a18 */
[----:B------:R-:W-:Y:S01]  /*15200*/  ISETP.GE.AND P6, PT, R8, RZ, PT ;  /* 0x000000ff0800720c */ /* 0x000fe20003fc6270 */
[----:B------:R-:W-:-:S04]  /*15210*/  IMAD.HI.U32 R7, R2, R0, RZ ;  /* 0x0000000002077227 */ /* 0x000fc800078e00ff */
[----:B------:R-:W-:Y:S02]  /*15220*/  IMAD.MOV R8, RZ, RZ, -R9 ;  /* 0x000000ffff087224 */ /* 0x000fe400078e0a09 */
[----:B------:R-:W-:Y:S02]  /*15230*/  IMAD.MOV R7, RZ, RZ, -R7 ;  /* 0x000000ffff077224 */ /* 0x000fe400078e0a07 */
[C---:B------:R-:W-:Y:S02]  /*15240*/  IMAD R4, R24.reuse, R8, R4 ;  /* 0x0000000818047224 */ /* 0x040fe400078e0204 */
        /* <DEDUP_REMOVED lines=8> */
[C---:B------:R-:W-:Y:S01]  /*152d0*/  ISETP.GT.U32.AND P0, PT, R24.reuse, R16, PT ;  /* 0x000000101800720c */ /* 0x040fe20003f04070 */
[----:B0-----:R-:W-:Y:S01]  /*152e0*/  IMAD.MOV.U32 R12, RZ, RZ, R13 ;  /* 0x000000ffff0c7224 */ /* 0x001fe200078e000d */
[C---:B------:R-:W-:Y:S01]  /*152f0*/  IADD3 R10, R29.reuse, 0x6c, RZ ;  /* 0x0000006c1d0a7810 */ /* 0x040fe20007ffe0ff */
[----:B------:R-:W-:Y:S01]  /*15300*/  @!P2 IMAD.MOV R9, RZ, RZ, -R9 ;  /* 0x000000ffff09a224 */ /* 0x000fe200078e0a09 */
[----:B------:R-:W-:Y:S01]  /*15310*/  ISETP.GT.U32.AND P2, PT, R24, R0, PT ;  /* 0x000000001800720c */ /* 0x000fe20003f44070 */
[----:B------:R-:W-:Y:S01]  /*15320*/  @!P3 IMAD.MOV R17, RZ, RZ, -R17 ;  /* 0x000000ffff11b224 */ /* 0x000fe200078e0a11 */
[----:B------:R-:W-:Y:S01]  /*15330*/  ISETP.GE.AND P3, PT, R14, RZ, PT ;  /* 0x000000ff0e00720c */ /* 0x000fe20003f66270 */
[----:B------:R-:W-:Y:S01]  /*15340*/  @!P5 IMAD.MOV R12, RZ, RZ, -R12 ;  /* 0x000000ffff0cd224 */ /* 0x000fe200078e0a0c */
[----:B------:R-:W-:Y:S01]  /*15350*/  ISETP.GT.U32.AND P5, PT, R24, R3, PT ;  /* 0x000000031800720c */ /* 0x000fe20003fa4070 */
[----:B------:R-:W-:Y:S01]  /*15360*/  @!P4 IMAD.IADD R4, R4, 0x1, -R24 ;  /* 0x000000010404c824 */ /* 0x000fe200078e0a18 */
[----:B------:R-:W-:Y:S01]  /*15370*/  STL [R1+0x190], R17 ;  /* 0x0001901101007387 */ /* 0x000fe20000100800 */
[----:B------:R-:W-:-:S02]  /*15380*/  IADD3 R13, R29, 0x67, RZ ;  /* 0x000000671d0d7810 */ /* 0x000fc40007ffe0ff */
[--C-:B------:R-:W-:Y:S01]  /*15390*/  @!P0 IMAD.IADD R16, R16, 0x1, -R24.reuse ;  /* 0x0000000110108824 */ /* 0x100fe200078e0a18 */
[----:B------:R-:W-:Y:S01]  /*153a0*/  STL [R1+0x18c], R12 ;  /* 0x00018c0c01007387 */ /* 0x000fe20000100800 */
[----:B------:R-:W-:Y:S02]  /*153b0*/  ISETP.GE.AND P0, PT, R5, RZ, PT ;  /* 0x000000ff0500720c */ /* 0x000fe40003f06270 */
[----:B------:R-:W-:Y:S01]  /*153c0*/  @!P2 IMAD.IADD R0, R0, 0x1, -R24 ;  /* 0x000000010000a824 */ /* 0x000fe200078e0a18 */
[----:B------:R0:W-:Y:S01]  /*153d0*/  STL [R1+0x168], R6 ;  /* 0x0001680601007387 */ /* 0x0001e20000100800 */
[C---:B------:R-:W-:Y:S01]  /*153e0*/  ISETP.GT.U32.AND P2, PT, R24.reuse, R4, PT ;  /* 0x000000041800720c */ /* 0x040fe20003f44070 */
[----:B------:R-:W-:Y:S01]  /*153f0*/  IMAD.MOV.U32 R8, RZ, RZ, R16 ;  /* 0x000000ffff087224 */ /* 0x000fe200078e0010 */
[----:B------:R-:W-:Y:S01]  /*15400*/  IADD3 R16, R29, 0x68, RZ ;  /* 0x000000681d107810 */ /* 0x000fe20007ffe0ff */
[----:B------:R-:W-:Y:S01]  /*15410*/  @!P5 IMAD.IADD R3, R3, 0x1, -R24 ;  /* 0x000000010303d824 */ /* 0x000fe200078e0a18 */
[----:B------:R-:W-:Y:S01]  /*15420*/  ISETP.GE.AND P5, PT, R7, RZ, PT ;  /* 0x000000ff0700720c */ /* 0x000fe20003fa6270 */
[----:B------:R-:W-:Y:S01]  /*15430*/  @!P1 IMAD.MOV R8, RZ, RZ, -R8 ;  /* 0x000000ffff089224 */ /* 0x000fe200078e0a08 */
[----:B------:R1:W-:Y:S01]  /*15440*/  STL [R1+0x10], R9 ;  /* 0x0000100901007387 */ /* 0x0003e20000100800 */
[----:B------:R-:W-:-:S02]  /*15450*/  ISETP.GT.U32.AND P1, PT, R24, R0, PT ;  /* 0x000000001800720c */ /* 0x000fc40003f24070 */
[C---:B0-----:R-:W-:Y:S01]  /*15460*/  IADD3 R6, R29.reuse, 0x6d, RZ ;  /* 0x0000006d1d067810 */ /* 0x041fe20007ffe0ff */
[----:B------:R0:W-:Y:S03]  /*15470*/  STL [R1+0x16c], R8 ;  /* 0x00016c0801007387 */ /* 0x0001e60000100800 */
[----:B------:R-:W-:Y:S01]  /*15480*/  IABS R5, R6 ;  /* 0x0000000600057213 */ /* 0x000fe20000000000 */
[----:B------:R-:W-:Y:S01]  /*15490*/  @!P2 IMAD.IADD R4, R4, 0x1, -R24 ;  /* 0x000000010404a824 */ /* 0x000fe200078e0a18 */
[----:B------:R-:W-:Y:S01]  /*154a0*/  ISETP.GE.AND P4, PT, R6, RZ, PT ;  /* 0x000000ff0600720c */ /* 0x000fe20003f86270 */
[----:B------:R-:W-:Y:S01]  /*154b0*/  IMAD.HI.U32 R6, R2, R11, RZ ;  /* 0x0000000b02067227 */ /* 0x000fe200078e00ff */
[----:B-1----:R-:W-:-:S03]  /*154c0*/  IADD3 R9, R29, 0x6a, RZ ;  /* 0x0000006a1d097810 */ /* 0x002fc60007ffe0ff */
[----:B------:R-:W-:Y:S02]  /*154d0*/  IMAD.MOV R6, RZ, RZ, -R6 ;  /* 0x000000ffff067224 */ /* 0x000fe400078e0a06 */
[----:B------:R-:W-:-:S04]  /*154e0*/  IMAD.HI.U32 R7, R2, R5, RZ ;  /* 0x0000000502077227 */ /* 0x000fc800078e00ff */
[C---:B------:R-:W-:Y:S02]  /*154f0*/  IMAD R11, R24.reuse, R6, R11 ;  /* 0x00000006180b7224 */ /* 0x040fe400078e020b */
[----:B0-----:R-:W-:Y:S02]  /*15500*/  IMAD.MOV.U32 R8, RZ, RZ, R3 ;  /* 0x000000ffff087224 */ /* 0x001fe400078e0003 */
[----:B------:R-:W-:Y:S01]  /*15510*/  IMAD.MOV R3, RZ, RZ, -R7 ;  /* 0x000000ffff037224 */ /* 0x000fe200078e0a07 */
[C---:B------:R-:W-:Y:S01]  /*15520*/  ISETP.GT.U32.AND P2, PT, R24.reuse, R11, PT ;  /* 0x0000000b1800720c */ /* 0x040fe20003f44070 */
[----:B------:R-:W-:Y:S01]  /*15530*/  IMAD.MOV.U32 R12, RZ, RZ, R4 ;  /* 0x000000ffff0c7224 */ /* 0x000fe200078e0004 */
[C---:B------:R-:W-:Y:S01]  /*15540*/  IADD3 R7, R29.reuse, 0x6b, RZ ;  /* 0x0000006b1d077810 */ /* 0x040fe20007ffe0ff */
        /* <DEDUP_REMOVED lines=8> */
[----:B------:R-:W-:Y:S01]  /*155d0*/  @!P2 IMAD.IADD R11, R11, 0x1, -R24 ;  /* 0x000000010b0ba824 */ /* 0x000fe200078e0a18 */
[----:B------:R0:W-:Y:S01]  /*155e0*/  STL [R1+0x170], R8 ;  /* 0x0001700801007387 */ /* 0x0001e20000100800 */
[----:B------:R-:W-:Y:S02]  /*155f0*/  ISETP.GE.AND P1, PT, R7, RZ, PT ;  /* 0x000000ff0700720c */ /* 0x000fe40003f26270 */
[----:B------:R-:W-:Y:S01]  /*15600*/  IMAD.HI.U32 R6, R2, R10, RZ ;  /* 0x0000000a02067227 */ /* 0x000fe200078e00ff */
[----:B------:R-:W-:Y:S01]  /*15610*/  ISETP.GT.U32.AND P2, PT, R24, R11, PT ;  /* 0x0000000b1800720c */ /* 0x000fe20003f44070 */
[----:B------:R-:W-:Y:S01]  /*15620*/  STL [R1+0x174], R12 ;  /* 0x0001740c01007387 */ /* 0x000fe20000100800 */
[----:B------:R-:W-:Y:S01]  /*15630*/  IABS R7, R7 ;  /* 0x0000000700077213 */ /* 0x000fe20000000000 */
[----:B------:R-:W-:-:S02]  /*15640*/  IMAD.MOV R4, RZ, RZ, -R6 ;  /* 0x000000ffff047224 */ /* 0x000fc400078e0a06 */
[----:B------:R-:W-:Y:S02]  /*15650*/  @!P3 IMAD.IADD R5, R5, 0x1, -R24 ;  /* 0x000000010505b824 */ /* 0x000fe400078e0a18 */
[----:B0-----:R-:W-:Y:S02]  /*15660*/  IMAD.MOV.U32 R8, RZ, RZ, R0 ;  /* 0x000000ffff087224 */ /* 0x001fe400078e0000 */
[C---:B------:R-:W-:Y:S01]  /*15670*/  IMAD R10, R24.reuse, R4, R10 ;  /* 0x00000004180a7224 */ /* 0x040fe200078e020a */
[----:B------:R-:W-:Y:S01]  /*15680*/  ISETP.GT.U32.AND P3, PT, R24, R5, PT ;  /* 0x000000051800720c */ /* 0x000fe20003f64070 */
[----:B------:R-:W-:Y:S01]  /*15690*/  @!P0 IMAD.MOV R8, RZ, RZ, -R8 ;  /* 0x000000ffff088224 */ /* 0x000fe200078e0a08 */
[----:B------:R-:W-:Y:S01]  /*156a0*/  ISETP.GE.AND P0, PT, R9, RZ, PT ;  /* 0x000000ff0900720c */ /* 0x000fe20003f06270 */
[----:B------:R-:W-:Y:S01]  /*156b0*/  @!P2 IMAD.IADD R11, R11, 0x1, -R24 ;  /* 0x000000010b0ba824 */ /* 0x000fe200078e0a18 */
[----:B------:R-:W-:Y:S01]  /*156c0*/  IABS R9, R9 ;  /* 0x0000000900097213 */ /* 0x000fe20000000000 */
[----:B------:R-:W-:Y:S01]  /*156d0*/  IMAD.HI.U32 R0, R2, R7, RZ ;  /* 0x0000000702007227 */ /* 0x000fe200078e00ff */
[----:B------:R0:W-:Y:S01]  /*156e0*/  STL [R1+0x184], R8 ;  /* 0x0001840801007387 */ /* 0x0001e20000100800 */
[----:B------:R-:W-:-:S02]  /*156f0*/  ISETP.GT.U32.AND P2, PT, R24, R10, PT ;  /* 0x0000000a1800720c */ /* 0x000fc40003f44070 */
[----:B------:R-:W-:-:S04]  /*15700*/  IMAD.HI.U32 R4, R2, R9, RZ ;  /* 0x0000000902047227 */ /* 0x000fc800078e00ff */
[----:B------:R-:W-:Y:S02]  /*15710*/  IMAD.MOV R4, RZ, RZ, -R4 ;  /* 0x000000ffff047224 */ /* 0x000fe400078e0a04 */
[----:B------:R-:W-:Y:S01]  /*15720*/  IMAD.MOV R0, RZ, RZ, -R0 ;  /* 0x000000ffff007224 */ /* 0x000fe200078e0a00 */
[----:B0-----:R-:W-:Y:S01]  /*15730*/  IABS R8, R3 ;  /* 0x0000000300087213 */ /* 0x001fe20000000000 */
[C---:B------:R-:W-:Y:S02]  /*15740*/  IMAD R9, R24.reuse, R4, R9 ;  /* 0x0000000418097224 */ /* 0x040fe400078e0209 */
[----:B------:R-:W-:Y:S01]  /*15750*/  IMAD R7, R24, R0, R7 ;  /* 0x0000000018077224 */ /* 0x000fe200078e0207 */
[----:B------:R-:W-:Y:S01]  /*15760*/  IABS R0, R16 ;  /* 0x0000001000007213 */ /* 0x000fe20000000000 */
[----:B------:R-:W-:-:S04]  /*15770*/  IMAD.HI.U32 R6, R2, R8, RZ ;  /* 0x0000000802067227 */ /* 0x000fc800078e00ff */
[----:B------:R-:W-:Y:S02]  /*15780*/  IMAD.MOV R6, RZ, RZ, -R6 ;  /* 0x000000ffff067224 */ /* 0x000fe400078e0a06 */
[----:B------:R-:W-:Y:S01]  /*15790*/  IMAD.MOV.U32 R12, RZ, RZ, R11 ;  /* 0x000000ffff0c7224 */ /* 0x000fe200078e000b */
[----:B------:R-:W-:Y:S01]  /*157a0*/  IABS R11, R13 ;  /* 0x0000000d000b7213 */ /* 0x000fe20000000000 */
[C---:B------:R-:W-:Y:S01]  /*157b0*/  IMAD R8, R24.reuse, R6, R8 ;  /* 0x0000000618087224 */ /* 0x040fe200078e0208 */
[----:B------:R-:W-:Y:S01]  /*157c0*/  IADD3 R6, R29, 0x66, RZ ;  /* 0x000000661d067810 */ /* 0x000fe20007ffe0ff */
[----:B------:R-:W-:Y:S01]  /*157d0*/  @!P3 IMAD.IADD R5, R5, 0x1, -R24 ;  /* 0x000000010505b824 */ /* 0x000fe200078e0a18 */
[C---:B------:R-:W-:Y:S01]  /*157e0*/  ISETP.GT.U32.AND P3, PT, R24.reuse, R9, PT ;  /* 0x000000091800720c */ /* 0x040fe20003f64070 */
[----:B------:R-:W-:Y:S01]  /*157f0*/  @!P5 IMAD.MOV R12, RZ, RZ, -R12 ;  /* 0x000000ffff0cd224 */ /* 0x000fe200078e0a0c */
[----:B------:R-:W-:Y:S01]  /*15800*/  ISETP.GT.U32.AND P5, PT, R24, R7, PT ;  /* 0x000000071800720c */ /* 0x000fe20003fa4070 */
[----:B------:R-:W-:Y:S01]  /*15810*/  @!P2 IMAD.IADD R10, R10, 0x1, -R24 ;  /* 0x000000010a0aa824 */ /* 0x000fe200078e0a18 */
[----:B------:R-:W-:Y:S01]  /*15820*/  ISETP.GT.U32.AND P2, PT, R24, R8, PT ;  /* 0x000000081800720c */ /* 0x000fe20003f44070 */
[----:B------:R-:W-:Y:S01]  /*15830*/  IMAD.HI.U32 R4, R2, R0, RZ ;  /* 0x0000000002047227 */ /* 0x000fe200078e00ff */
[----:B------:R0:W-:Y:S01]  /*15840*/  STL [R1+0x180], R12 ;  /* 0x0001800c01007387 */ /* 0x0001e20000100800 */
[----:B------:R-:W-:-:S02]  /*15850*/  IABS R15, R6 ;  /* 0x00000006000f7213 */ /* 0x000fc40000000000 */
[----:B------:R-:W-:-:S04]  /*15860*/  IMAD.MOV R4, RZ, RZ, -R4 ;  /* 0x000000ffff047224 */ /* 0x000fc800078e0a04 */
[--C-:B------:R-:W-:Y:S02]  /*15870*/  @!P3 IMAD.IADD R9, R9, 0x1, -R24.reuse ;  /* 0x000000010909b824 */ /* 0x100fe400078e0a18 */
[--C-:B------:R-:W-:Y:S01]  /*15880*/  @!P5 IMAD.IADD R7, R7, 0x1, -R24.reuse ;  /* 0x000000010707d824 */ /* 0x100fe200078e0a18 */
[----:B------:R-:W-:Y:S01]  /*15890*/  ISETP.GT.U32.AND P5, PT, R24, R10, PT ;  /* 0x0000000a1800720c */ /* 0x000fe20003fa4070 */
[----:B------:R-:W-:Y:S01]  /*158a0*/  @!P2 IMAD.IADD R8, R8, 0x1, -R24 ;  /* 0x000000010808a824 */ /* 0x000fe200078e0a18 */
[C---:B------:R-:W-:Y:S01]  /*158b0*/  ISETP.GT.U32.AND P2, PT, R24.reuse, R9, PT ;  /* 0x000000091800720c */ /* 0x040fe20003f44070 */
[----:B0-----:R-:W-:Y:S01]  /*158c0*/  IMAD.MOV.U32 R12, RZ, RZ, R5 ;  /* 0x000000ffff0c7224 */ /* 0x001fe200078e0005 */
[----:B------:R-:W-:Y:S01]  /*158d0*/  ISETP.GT.U32.AND P3, PT, R24, R7, PT ;  /* 0x000000071800720c */ /* 0x000fe20003f64070 */
[----:B------:R-:W-:-:S04]  /*158e0*/  IMAD.HI.U32 R5, R2, R11, RZ ;  /* 0x0000000b02057227 */ /* 0x000fc800078e00ff */
[----:B------:R-:W-:Y:S02]  /*158f0*/  IMAD.MOV R5, RZ, RZ, -R5 ;  /* 0x000000ffff057224 */ /* 0x000fe400078e0a05 */
[----:B------:R-:W-:Y:S01]  /*15900*/  @!P4 IMAD.MOV R12, RZ, RZ, -R12 ;  /* 0x000000ffff0cc224 */ /* 0x000fe200078e0a0c */
[C---:B------:R-:W-:Y:S01]  /*15910*/  ISETP.GT.U32.AND P4, PT, R24.reuse, R8, PT ;  /* 0x000000081800720c */ /* 0x040fe20003f84070 */
        /* <DEDUP_REMOVED lines=8> */
[----:B------:R-:W-:Y:S01]  /*159a0*/  @!P3 IMAD.IADD R7, R7, 0x1, -R24 ;  /* 0x000000010707b824 */ /* 0x000fe200078e0a18 */
[----:B------:R-:W-:Y:S01]  /*159b0*/  IABS R14, R4 ;  /* 0x00000004000e7213 */ /* 0x000fe20000000000 */
[----:B------:R-:W-:Y:S01]  /*159c0*/  IMAD.MOV.U32 R18, RZ, RZ, R10 ;  /* 0x000000ffff127224 */ /* 0x000fe200078e000a */
[----:B------:R-:W-:Y:S01]  /*159d0*/  ISETP.GE.AND P3, PT, R3, RZ, PT ;  /* 0x000000ff0300720c */ /* 0x000fe20003f66270 */
[--C-:B------:R-:W-:Y:S01]  /*159e0*/  @!P4 IMAD.IADD R8, R8, 0x1, -R24.reuse ;  /* 0x000000010808c824 */ /* 0x100fe200078e0a18 */
[----:B------:R-:W-:Y:S01]  /*159f0*/  ISETP.GE.AND P4, PT, R16, RZ, PT ;  /* 0x000000ff1000720c */ /* 0x000fe20003f86270 */
[----:B------:R-:W-:Y:S01]  /*15a00*/  IMAD.HI.U32 R3, R2, R14, RZ ;  /* 0x0000000e02037227 */ /* 0x000fe200078e00ff */
[----:B------:R-:W-:Y:S01]  /*15a10*/  IABS R16, R5 ;  /* 0x0000000500107213 */ /* 0x000fe20000000000 */
[----:B------:R0:W-:Y:S02]  /*15a20*/  STL [R1+0x17c], R12 ;  /* 0x00017c0c01007387 */ /* 0x0001e40000100800 */
[--C-:B------:R-:W-:Y:S01]  /*15a30*/  @!P5 IMAD.IADD R0, R0, 0x1, -R24.reuse ;  /* 0x000000010000d824 */ /* 0x100fe200078e0a18 */
[----:B------:R-:W-:Y:S01]  /*15a40*/  ISETP.GE.AND P5, PT, R13, RZ, PT ;  /* 0x000000ff0d00720c */ /* 0x000fe20003fa6270 */
[----:B------:R-:W-:-:S02]  /*15a50*/  @!P2 IMAD.IADD R11, R11, 0x1, -R24 ;  /* 0x000000010b0ba824 */ /* 0x000fc400078e0a18 */
[----:B------:R-:W-:Y:S01]  /*15a60*/  IMAD.MOV.U32 R13, RZ, RZ, R16 ;  /* 0x000000ffff0d7224 */ /* 0x000fe200078e0010 */
[C---:B------:R-:W-:Y:S01]  /*15a70*/  ISETP.GT.U32.AND P2, PT, R24.reuse, R0, PT ;  /* 0x000000001800720c */ /* 0x040fe20003f44070 */
[----:B------:R-:W-:Y:S02]  /*15a80*/  IMAD.MOV R3, RZ, RZ, -R3 ;  /* 0x000000ffff037224 */ /* 0x000fe400078e0a03 */
[----:B------:R-:W-:Y:S01]  /*15a90*/  @!P6 IMAD.MOV R18, RZ, RZ, -R18 ;  /* 0x000000ffff12e224 */ /* 0x000fe200078e0a12 */
[----:B------:R-:W-:Y:S01]  /*15aa0*/  ISETP.GT.U32.AND P6, PT, R24, R11, PT ;  /* 0x0000000b1800720c */ /* 0x000fe20003fc4070 */
[----:B0-----:R-:W-:-:S03]  /*15ab0*/  IMAD.HI.U32 R12, R2, R15, RZ ;  /* 0x0000000f020c7227 */ /* 0x001fc600078e00ff */
[----:B------:R0:W-:Y:S01]  /*15ac0*/  STL [R1+0x154], R18 ;  /* 0x0001541201007387 */ /* 0x0001e20000100800 */
[----:B------:R-:W-:-:S04]  /*15ad0*/  IMAD.HI.U32 R10, R2, R13, RZ ;  /* 0x0000000d020a7227 */ /* 0x000fc800078e00ff */
[C---:B------:R-:W-:Y:S01]  /*15ae0*/  IMAD R14, R24.reuse, R3, R14 ;  /* 0x00000003180e7224 */ /* 0x040fe200078e020e */
[----:B------:R-:W-:Y:S01]  /*15af0*/  IADD3 R3, R29, 0x63, RZ ;  /* 0x000000631d037810 */ /* 0x000fe20007ffe0ff */
[----:B------:R-:W-:Y:S02]  /*15b00*/  IMAD.MOV R12, RZ, RZ, -R12 ;  /* 0x000000ffff0c7224 */ /* 0x000fe400078e0a0c */
[----:B------:R-:W-:Y:S02]  /*15b10*/  IMAD.MOV.U32 R17, RZ, RZ, R7 ;  /* 0x000000ffff117224 */ /* 0x000fe400078e0007 */
[----:B------:R-:W-:Y:S01]  /*15b20*/  IMAD.MOV R7, RZ, RZ, -R10 ;  /* 0x000000ffff077224 */ /* 0x000fe200078e0a0a */
[----:B------:R-:W-:Y:S01]  /*15b30*/  IABS R10, R3 ;  /* 0x00000003000a7213 */ /* 0x000fe20000000000 */
[----:B------:R-:W-:Y:S01]  /*15b40*/  @!P3 IMAD.MOV R8, RZ, RZ, -R8 ;  /* 0x000000ffff08b224 */ /* 0x000fe200078e0a08 */
[C---:B------:R-:W-:Y:S01]  /*15b50*/  ISETP.GT.U32.AND P3, PT, R24.reuse, R14, PT ;  /* 0x0000000e1800720c */ /* 0x040fe20003f64070 */
[----:B------:R-:W-:-:S02]  /*15b60*/  IMAD R15, R24, R12, R15 ;  /* 0x0000000c180f7224 */ /* 0x000fc400078e020f */
[C---:B------:R-:W-:Y:S01]  /*15b70*/  IMAD R13, R24.reuse, R7, R13 ;  /* 0x00000007180d7224 */ /* 0x040fe200078e020d */
[----:B------:R-:W-:Y:S01]  /*15b80*/  IADD3 R7, R29, 0x61, RZ ;  /* 0x000000611d077810 */ /* 0x000fe20007ffe0ff */
[----:B------:R-:W-:Y:S01]  /*15b90*/  @!P1 IMAD.MOV R17, RZ, RZ, -R17 ;  /* 0x000000ffff119224 */ /* 0x000fe200078e0a11 */
[C---:B------:R-:W-:Y:S01]  /*15ba0*/  ISETP.GT.U32.AND P1, PT, R24.reuse, R15, PT ;  /* 0x0000000f1800720c */ /* 0x040fe20003f24070 */
[--C-:B------:R-:W-:Y:S01]  /*15bb0*/  @!P6 IMAD.IADD R11, R11, 0x1, -R24.reuse ;  /* 0x000000010b0be824 */ /* 0x100fe200078e0a18 */
[----:B------:R-:W-:Y:S01]  /*15bc0*/  ISETP.GT.U32.AND P6, PT, R24, R13, PT ;  /* 0x0000000d1800720c */ /* 0x000fe20003fc4070 */
[----:B------:R-:W-:Y:S01]  /*15bd0*/  @!P0 IMAD.MOV R9, RZ, RZ, -R9 ;  /* 0x000000ffff098224 */ /* 0x000fe200078e0a09 */
[----:B------:R-:W-:Y:S01]  /*15be0*/  STL [R1+0x158], R17 ;  /* 0x0001581101007387 */ /* 0x000fe20000100800 */
[--C-:B------:R-:W-:Y:S01]  /*15bf0*/  @!P2 IMAD.IADD R0, R0, 0x1, -R24.reuse ;  /* 0x000000010000a824 */ /* 0x100fe200078e0a18 */
[----:B------:R-:W-:Y:S01]  /*15c00*/  ISETP.GE.AND P2, PT, R4, RZ, PT ;  /* 0x000000ff0400720c */ /* 0x000fe20003f46270 */
[--C-:B------:R-:W-:Y:S01]  /*15c10*/  @!P3 IMAD.IADD R14, R14, 0x1, -R24.reuse ;  /* 0x000000010e0eb824 */ /* 0x100fe200078e0a18 */
[----:B------:R-:W-:Y:S01]  /*15c20*/  STL [R1+0x15c], R9 ;  /* 0x00015c0901007387 */ /* 0x000fe20000100800 */
[----:B------:R-:W-:Y:S01]  /*15c30*/  IADD3 R4, R29, 0x62, RZ ;  /* 0x000000621d047810 */ /* 0x000fe20007ffe0ff */
[----:B0-----:R-:W-:Y:S01]  /*15c40*/  IMAD.MOV.U32 R18, RZ, RZ, R11 ;  /* 0x000000ffff127224 */ /* 0x001fe200078e000b */
[----:B------:R-:W-:Y:S01]  /*15c50*/  ISETP.GE.AND P0, PT, R6, RZ, PT ;  /* 0x000000ff0600720c */ /* 0x000fe20003f06270 */
[----:B------:R0:W-:Y:S01]  /*15c60*/  STL [R1+0x160], R8 ;  /* 0x0001600801007387 */ /* 0x0001e20000100800 */
[--C-:B------:R-:W-:Y:S01]  /*15c70*/  @!P1 IMAD.IADD R15, R15, 0x1, -R24.reuse ;  /* 0x000000010f0f9824 */ /* 0x100fe200078e0a18 */
[----:B------:R-:W-:Y:S01]  /*15c80*/  ISETP.GT.U32.AND P3, PT, R24, R14, PT ;  /* 0x0000000e1800720c */ /* 0x000fe20003f64070 */
[----:B------:R-:W-:Y:S01]  /*15c90*/  @!P6 IMAD.IADD R13, R13, 0x1, -R24 ;  /* 0x000000010d0de824 */ /* 0x000fe200078e0a18 */
[----:B------:R-:W-:Y:S01]  /*15ca0*/  ISETP.GE.AND P1, PT, R5, RZ, PT ;  /* 0x000000ff0500720c */ /* 0x000fe20003f26270 */
[----:B------:R-:W-:Y:S01]  /*15cb0*/  IMAD.HI.U32 R6, R2, R10, RZ ;  /* 0x0000000a02067227 */ /* 0x000fe200078e00ff */
[----:B------:R-:W-:-:S02]  /*15cc0*/  IABS R5, R4 ;  /* 0x0000000400057213 */ /* 0x000fc40000000000 */
[C---:B------:R-:W-:Y:S01]  /*15cd0*/  ISETP.GT.U32.AND P6, PT, R24.reuse, R13, PT ;  /* 0x0000000d1800720c */ /* 0x040fe20003fc4070 */
[----:B------:R-:W-:Y:S01]  /*15ce0*/  IMAD.MOV R6, RZ, RZ, -R6 ;  /* 0x000000ffff067224 */ /* 0x000fe200078e0a06 */
[----:B------:R-:W-:Y:S01]  /*15cf0*/  IABS R12, R7 ;  /* 0x00000007000c7213 */ /* 0x000fe20000000000 */
[----:B0-----:R-:W-:Y:S01]  /*15d00*/  IMAD.MOV.U32 R8, RZ, RZ, R0 ;  /* 0x000000ffff087224 */ /* 0x001fe200078e0000 */
[----:B------:R-:W-:Y:S01]  /*15d10*/  IADD3 R0, R29, 0x60, RZ ;  /* 0x000000601d007810 */ /* 0x000fe20007ffe0ff */
[C---:B------:R-:W-:Y:S02]  /*15d20*/  IMAD R10, R24.reuse, R6, R10 ;  /* 0x00000006180a7224 */ /* 0x040fe400078e020a */
[----:B------:R-:W-:Y:S01]  /*15d30*/  @!P4 IMAD.MOV R8, RZ, RZ, -R8 ;  /* 0x000000ffff08c224 */ /* 0x000fe200078e0a08 */
[----:B------:R-:W-:Y:S01]  /*15d40*/  ISETP.GT.U32.AND P4, PT, R24, R15, PT ;  /* 0x0000000f1800720c */ /* 0x000fe20003f84070 */
[----:B------:R-:W-:Y:S01]  /*15d50*/  @!P3 IMAD.IADD R14, R14, 0x1, -R24 ;  /* 0x000000010e0eb824 */ /* 0x000fe200078e0a18 */
[----:B------:R-:W-:Y:S01]  /*15d60*/  ISETP.GE.AND P3, PT, R3, RZ, PT ;  /* 0x000000ff0300720c */ /* 0x000fe20003f66270 */
[----:B------:R-:W-:Y:S01]  /*15d70*/  IMAD.HI.U32 R16, R2, R12, RZ ;  /* 0x0000000c02107227 */ /* 0x000fe200078e00ff */
[----:B------:R0:W-:Y:S01]  /*15d80*/  STL [R1+0x164], R8 ;  /* 0x0001640801007387 */ /* 0x0001e20000100800 */
[----:B------:R-:W-:-:S02]  /*15d90*/  IABS R6, R0 ;  /* 0x0000000000067213 */ /* 0x000fc40000000000 */
[----:B------:R-:W-:Y:S02]  /*15da0*/  @!P6 IMAD.IADD R13, R13, 0x1, -R24 ;  /* 0x000000010d0de824 */ /* 0x000fe400078e0a18 */
[----:B------:R-:W-:Y:S02]  /*15db0*/  IMAD.MOV R16, RZ, RZ, -R16 ;  /* 0x000000ffff107224 */ /* 0x000fe400078e0a10 */
[----:B------:R-:W-:Y:S02]  /*15dc0*/  @!P5 IMAD.MOV R18, RZ, RZ, -R18 ;  /* 0x000000ffff12d224 */ /* 0x000fe400078e0a12 */
[----:B------:R-:W-:Y:S01]  /*15dd0*/  @!P4 IMAD.IADD R15, R15, 0x1, -R24 ;  /* 0x000000010f0fc824 */ /* 0x000fe200078e0a18 */
[----:B------:R-:W-:Y:S01]  /*15de0*/  ISETP.GT.U32.AND P4, PT, R24, R10, PT ;  /* 0x0000000a1800720c */ /* 0x000fe20003f84070 */
[----:B0-----:R-:W-:Y:S01]  /*15df0*/  IMAD.HI.U32 R8, R2, R5, RZ ;  /* 0x0000000502087227 */ /* 0x001fe200078e00ff */
[----:B------:R-:W-:Y:S03]  /*15e00*/  STL [R1+0xbc], R18 ;  /* 0x0000bc1201007387 */ /* 0x000fe60000100800 */
[----:B------:R-:W-:-:S02]  /*15e10*/  IMAD.MOV R8, RZ, RZ, -R8 ;  /* 0x000000ffff087224 */ /* 0x000fc400078e0a08 */
[----:B------:R-:W-:Y:S02]  /*15e20*/  IMAD.MOV.U32 R17, RZ, RZ, R15 ;  /* 0x000000ffff117224 */ /* 0x000fe400078e000f */
[----:B------:R-:W-:Y:S01]  /*15e30*/  IMAD R3, R24, R8, R5 ;  /* 0x0000000818037224 */ /* 0x000fe200078e0205 */
[C---:B------:R-:W-:Y:S01]  /*15e40*/  IADD3 R5, R29.reuse, 0x5f, RZ ;  /* 0x0000005f1d057810 */ /* 0x040fe20007ffe0ff */
[----:B------:R-:W-:Y:S02]  /*15e50*/  @!P0 IMAD.MOV R17, RZ, RZ, -R17 ;  /* 0x000000ffff118224 */ /* 0x000fe400078e0a11 */
[----:B------:R-:W-:Y:S01]  /*15e60*/  @!P4 IMAD.IADD R10, R10, 0x1, -R24 ;  /* 0x000000010a0ac824 */ /* 0x000fe200078e0a18 */
[----:B------:R-:W-:Y:S01]  /*15e70*/  ISETP.GT.U32.AND P6, PT, R24, R3, PT ;  /* 0x000000031800720c */ /* 0x000fe20003fc4070 */
[----:B------:R-:W-:Y:S01]  /*15e80*/  IMAD.HI.U32 R8, R2, R6, RZ ;  /* 0x0000000602087227 */ /* 0x000fe200078e00ff */
[----:B------:R-:W-:Y:S01]  /*15e90*/  IABS R9, R5 ;  /* 0x0000000500097213 */ /* 0x000fe20000000000 */
[----:B------:R-:W-:Y:S01]  /*15ea0*/  STL [R1+0xcc], R17 ;  /* 0x0000cc1101007387 */ /* 0x000fe20000100800 */
[----:B------:R-:W-:Y:S01]  /*15eb0*/  ISETP.GT.U32.AND P5, PT, R24, R10, PT ;  /* 0x0000000a1800720c */ /* 0x000fe20003fa4070 */
[----:B------:R-:W-:Y:S01]  /*15ec0*/  IMAD.MOV R8, RZ, RZ, -R8 ;  /* 0x000000ffff087224 */ /* 0x000fe200078e0a08 */
[----:B------:R-:W-:Y:S01]  /*15ed0*/  ISETP.GE.AND P4, PT, R4, RZ, PT ;  /* 0x000000ff0400720c */ /* 0x000fe20003f86270 */
[----:B------:R-:W-:Y:S01]  /*15ee0*/  IMAD.HI.U32 R11, R2, R9, RZ ;  /* 0x00000009020b7227 */ /* 0x000fe200078e00ff */
[----:B------:R-:W-:-:S03]  /*15ef0*/  IADD3 R4, R29, 0x5e, RZ ;  /* 0x0000005e1d047810 */ /* 0x000fc60007ffe0ff */
[----:B------:R-:W-:Y:S02]  /*15f00*/  IMAD.MOV R11, RZ, RZ, -R11 ;  /* 0x000000ffff0b7224 */ /* 0x000fe400078e0a0b */
[----:B------:R-:W-:Y:S02]  /*15f10*/  @!P6 IMAD.IADD R3, R3, 0x1, -R24 ;  /* 0x000000010303e824 */ /* 0x000fe400078e0a18 */
[C---:B------:R-:W-:Y:S02]  /*15f20*/  IMAD R12, R24.reuse, R16, R12 ;  /* 0x00000010180c7224 */ /* 0x040fe400078e020c */
[----:B------:R-:W-:Y:S01]  /*15f30*/  @!P2 IMAD.MOV R14, RZ, RZ, -R14 ;  /* 0x000000ffff0ea224 */ /* 0x000fe200078e0a0e */
[C---:B------:R-:W-:Y:S01]  /*15f40*/  ISETP.GT.U32.AND P0, PT, R24.reuse, R3, PT ;  /* 0x000000031800720c */ /* 0x040fe20003f04070 */
[C---:B------:R-:W-:Y:S01]  /*15f50*/  IMAD R6, R24.reuse, R8, R6 ;  /* 0x0000000818067224 */ /* 0x040fe200078e0206 */
[----:B------:R-:W-:Y:S01]  /*15f60*/  ISETP.GE.AND P2, PT, R7, RZ, PT ;  /* 0x000000ff0700720c */ /* 0x000fe20003f46270 */
[C---:B------:R-:W-:Y:S01]  /*15f70*/  IMAD R7, R24.reuse, R11, R9 ;  /* 0x0000000b18077224 */ /* 0x040fe200078e0209 */
[C---:B------:R-:W-:Y:S01]  /*15f80*/  ISETP.GT.U32.AND P6, PT, R24.reuse, R12, PT ;  /* 0x0000000c1800720c */ /* 0x040fe20003fc4070 */
[----:B------:R-:W-:Y:S01]  /*15f90*/  @!P1 IMAD.MOV R13, RZ, RZ, -R13 ;  /* 0x000000ffff0d9224 */ /* 0x000fe200078e0a0d */
[----:B------:R-:W-:Y:S01]  /*15fa0*/  ISETP.GT.U32.AND P1, PT, R24, R6, PT ;  /* 0x000000061800720c */ /* 0x000fe20003f24070 */
[----:B------:R-:W-:Y:S01]  /*15fb0*/  @!P5 IMAD.IADD R10, R10, 0x1, -R24 ;  /* 0x000000010a0ad824 */ /* 0x000fe200078e0a18 */
[----:B------:R-:W-:Y:S01]  /*15fc0*/  STL [R1+0xd4], R14 ;  /* 0x0000d40e01007387 */ /* 0x000fe20000100800 */
[----:B------:R-:W-:-:S02]  /*15fd0*/  ISETP.GE.AND P5, PT, R0, RZ, PT ;  /* 0x000000ff0000720c */ /* 0x000fc40003fa6270 */
[----:B------:R-:W-:Y:S01]  /*15fe0*/  IADD3 R0, R29, 0x5d, RZ ;  /* 0x0000005d1d007810 */ /* 0x000fe20007ffe0ff */
[----:B------:R0:W-:Y:S01]  /*15ff0*/  STL [R1+0x144], R13 ;  /* 0x0001440d01007387 */ /* 0x0001e20000100800 */
[--C-:B------:R-:W-:Y:S01]  /*16000*/  @!P0 IMAD.IADD R3, R3, 0x1, -R24.reuse ;  /* 0x0000000103038824 */ /* 0x100fe200078e0a18 */
[----:B------:R-:W-:Y:S02]  /*16010*/  ISETP.GT.U32.AND P0, PT, R24, R7, PT ;  /* 0x000000071800720c */ /* 0x000fe40003f04070 */
[----:B------:R-:W-:Y:S01]  /*16020*/  IABS R8, R4 ;  /* 0x0000000400087213 */ /* 0x000fe20000000000 */
[--C-:B------:R-:W-:Y:S01]  /*16030*/  @!P6 IMAD.IADD R12, R12, 0x1, -R24.reuse ;  /* 0x000000010c0ce824 */ /* 0x100fe200078e0a18 */
[----:B------:R-:W-:Y:S01]  /*16040*/  IABS R11, R0 ;  /* 0x00000000000b7213 */ /* 0x000fe20000000000 */
[----:B------:R-:W-:Y:S01]  /*16050*/  @!P1 IMAD.IADD R6, R6, 0x1, -R24 ;  /* 0x0000000106069824 */ /* 0x000fe200078e0a18 */
[----:B------:R-:W-:Y:S01]  /*16060*/  ISETP.GE.AND P6, PT, R5, RZ, PT ;  /* 0x000000ff0500720c */ /* 0x000fe20003fc6270 */
[----:B------:R-:W-:Y:S01]  /*16070*/  IMAD.HI.U32 R9, R2, R8, RZ ;  /* 0x0000000802097227 */ /* 0x000fe200078e00ff */
[----:B------:R-:W-:-:S02]  /*16080*/  ISETP.GT.U32.AND P1, PT, R24, R12, PT ;  /* 0x0000000c1800720c */ /* 0x000fc40003f24070 */
[----:B------:R-:W-:Y:S01]  /*16090*/  IADD3 R5, R29, 0x5c, RZ ;  /* 0x0000005c1d057810 */ /* 0x000fe20007ffe0ff */
[----:B0-----:R-:W-:Y:S02]  /*160a0*/  IMAD.MOV.U32 R13, RZ, RZ, R10 ;  /* 0x000000ffff0d7224 */ /* 0x001fe400078e000a */
[----:B------:R-:W-:Y:S01]  /*160b0*/  @!P0 IMAD.IADD R7, R7, 0x1, -R24 ;  /* 0x0000000107078824 */ /* 0x000fe200078e0a18 */
[----:B------:R-:W-:Y:S01]  /*160c0*/  IABS R10, R5 ;  /* 0x00000005000a7213 */ /* 0x000fe20000000000 */
[----:B------:R-:W-:Y:S01]  /*160d0*/  @!P3 IMAD.MOV R13, RZ, RZ, -R13 ;  /* 0x000000ffff0db224 */ /* 0x000fe200078e0a0d */
[C---:B------:R-:W-:Y:S01]  /*160e0*/  ISETP.GT.U32.AND P3, PT, R24.reuse, R6, PT ;  /* 0x000000061800720c */ /* 0x040fe20003f64070 */
[----:B------:R-:W-:Y:S01]  /*160f0*/  IMAD.MOV R9, RZ, RZ, -R9 ;  /* 0x000000ffff097224 */ /* 0x000fe200078e0a09 */
[C---:B------:R-:W-:Y:S02]  /*16100*/  ISETP.GT.U32.AND P0, PT, R24.reuse, R7, PT ;  /* 0x000000071800720c */ /* 0x040fe40003f04070 */
[----:B------:R0:W-:Y:S01]  /*16110*/  STL [R1+0x148], R13 ;  /* 0x0001480d01007387 */ /* 0x0001e20000100800 */
[----:B------:R-:W-:-:S02]  /*16120*/  IMAD R8, R24, R9, R8 ;  /* 0x0000000918087224 */ /* 0x000fc400078e0208 */
[----:B------:R-:W-:-:S03]  /*16130*/  @!P1 IMAD.IADD R12, R12, 0x1, -R24 ;  /* 0x000000010c0c9824 */ /* 0x000fc600078e0a18 */
[----:B------:R-:W-:Y:S01]  /*16140*/  ISETP.GT.U32.AND P1, PT, R24, R8, PT ;  /* 0x000000081800720c */ /* 0x000fe20003f24070 */
[----:B------:R-:W-:Y:S02]  /*16150*/  IMAD.MOV.U32 R14, RZ, RZ, R12 ;  /* 0x000000ffff0e7224 */ /* 0x000fe400078e000c */
[----:B------:R-:W-:Y:S01]  /*16160*/  @!P3 IMAD.IADD R6, R6, 0x1, -R24 ;  /* 0x000000010606b824 */ /* 0x000fe200078e0a18 */
[----:B------:R-:W-:Y:S01]  /*16170*/  ISETP.GE.AND P3, PT, R0, RZ, PT ;  /* 0x000000ff0000720c */ /* 0x000fe20003f66270 */
[----:B0-----:R-:W-:Y:S02]  /*16180*/  IMAD.MOV.U32 R13, RZ, RZ, R3 ;  /* 0x000000ffff0d7224 */ /* 0x001fe400078e0003 */
[----:B------:R-:W-:-:S04]  /*16190*/  IMAD.HI.U32 R3, R2, R11, RZ ;  /* 0x0000000b02037227 */ /* 0x000fc800078e00ff */
[----:B------:R-:W-:Y:S02]  /*161a0*/  IMAD.MOV R3, RZ, RZ, -R3 ;  /* 0x000000ffff037224 */ /* 0x000fe400078e0a03 */
[--C-:B------:R-:W-:Y:S02]  /*161b0*/  @!P0 IMAD.IADD R7, R7, 0x1, -R24.reuse ;  /* 0x0000000107078824 */ /* 0x100fe400078e0a18 */
[----:B------:R-:W-:Y:S01]  /*161c0*/  IMAD R11, R24, R3, R11 ;  /* 0x00000003180b7224 */ /* 0x000fe200078e020b */
[C---:B------:R-:W-:Y:S01]  /*161d0*/  IADD3 R3, R29.reuse, 0x5b, RZ ;  /* 0x0000005b1d037810 */ /* 0x040fe20007ffe0ff */
[----:B------:R-:W-:Y:S01]  /*161e0*/  @!P4 IMAD.MOV R13, RZ, RZ, -R13 ;  /* 0x000000ffff0dc224 */ /* 0x000fe200078e0a0d */
[----:B------:R-:W-:Y:S01]  /*161f0*/  ISETP.GE.AND P4, PT, R4, RZ, PT ;  /* 0x000000ff0400720c */ /* 0x000fe20003f86270 */
[----:B------:R-:W-:Y:S01]  /*16200*/  @!P1 IMAD.IADD R8, R8, 0x1, -R24 ;  /* 0x0000000108089824 */ /* 0x000fe200078e0a18 */
[C---:B------:R-:W-:Y:S01]  /*16210*/  ISETP.GT.U32.AND P0, PT, R24.reuse, R11, PT ;  /* 0x0000000b1800720c */ /* 0x040fe20003f04070 */
[----:B------:R-:W-:Y:S01]  /*16220*/  @!P2 IMAD.MOV R14, RZ, RZ, -R14 ;  /* 0x000000ffff0ea224 */ /* 0x000fe200078e0a0e */
[----:B------:R0:W-:Y:S01]  /*16230*/  STL [R1+0x150], R13 ;  /* 0x0001500d01007387 */ /* 0x0001e20000100800 */
[----:B------:R-:W-:Y:S01]  /*16240*/  IABS R0, R3 ;  /* 0x0000000300007213 */ /* 0x000fe20000000000 */
[----:B------:R-:W-:Y:S01]  /*16250*/  IMAD.MOV.U32 R12, RZ, RZ, R6 ;  /* 0x000000ffff0c7224 */ /* 0x000fe200078e0006 */
[----:B------:R-:W-:Y:S01]  /*16260*/  IADD3 R4, R29, 0x5a, RZ ;  /* 0x0000005a1d047810 */ /* 0x000fe20007ffe0ff */
[----:B------:R-:W-:Y:S01]  /*16270*/  @!P6 IMAD.MOV R7, RZ, RZ, -R7 ;  /* 0x000000ffff07e224 */ /* 0x000fe200078e0a07 */
[----:B------:R-:W-:Y:S01]  /*16280*/  ISETP.GT.U32.AND P2, PT, R24, R8, PT ;  /* 0x000000081800720c */ /* 0x000fe20003f44070 */
[----:B------:R-:W-:Y:S01]  /*16290*/  @!P5 IMAD.MOV R12, RZ, RZ, -R12 ;  /* 0x000000ffff0cd224 */ /* 0x000fe200078e0a0c */
[----:B------:R-:W-:Y:S01]  /*162a0*/  ISETP.GE.AND P1, PT, R5, RZ, PT ;  /* 0x000000ff0500720c */ /* 0x000fe20003f26270 */
[C---:B------:R-:W-:Y:S01]  /*162b0*/  IMAD.HI.U32 R5, R2.reuse, R0, RZ ;  /* 0x0000000002057227 */ /* 0x040fe200078e00ff */
[----:B------:R-:W-:Y:S01]  /*162c0*/  IABS R9, R4 ;  /* 0x0000000400097213 */ /* 0x000fe20000000000 */
[----:B------:R-:W-:Y:S01]  /*162d0*/  STL [R1+0x14c], R14 ;  /* 0x00014c0e01007387 */ /* 0x000fe20000100800 */
[----:B------:R-:W-:Y:S01]  /*162e0*/  ISETP.GE.AND P6, PT, R3, RZ, PT ;  /* 0x000000ff0300720c */ /* 0x000fe20003fc6270 */
[----:B0-----:R-:W-:Y:S01]  /*162f0*/  IMAD.HI.U32 R13, R2, R10, RZ ;  /* 0x0000000a020d7227 */ /* 0x001fe200078e00ff */
[----:B------:R-:W-:Y:S01]  /*16300*/  IADD3 R3, R29, 0x57, RZ ;  /* 0x000000571d037810 */ /* 0x000fe20007ffe0ff */
[----:B------:R-:W-:Y:S02]  /*16310*/  STL [R1+0x118], R12 ;  /* 0x0001180c01007387 */ /* 0x000fe40000100800 */
[----:B------:R-:W-:-:S02]  /*16320*/  @!P0 IMAD.IADD R11, R11, 0x1, -R24 ;  /* 0x000000010b0b8824 */ /* 0x000fc400078e0a18 */
[----:B------:R-:W-:Y:S01]  /*16330*/  IMAD.MOV R13, RZ, RZ, -R13 ;  /* 0x000000ffff0d7224 */ /* 0x000fe200078e0a0d */
[----:B------:R0:W-:Y:S01]  /*16340*/  STL [R1+0x11c], R7 ;  /* 0x00011c0701007387 */ /* 0x0001e20000100800 */
[----:B------:R-:W-:Y:S01]  /*16350*/  IMAD.MOV R5, RZ, RZ, -R5 ;  /* 0x000000ffff057224 */ /* 0x000fe200078e0a05 */
[C---:B------:R-:W-:Y:S01]  /*16360*/  ISETP.GT.U32.AND P0, PT, R24.reuse, R11, PT ;  /* 0x0000000b1800720c */ /* 0x040fe20003f04070 */
[----:B------:R-:W-:Y:S02]  /*16370*/  IMAD R10, R24, R13, R10 ;  /* 0x0000000d180a7224 */ /* 0x000fe400078e020a */
[----:B------:R-:W-:-:S03]  /*16380*/  IMAD.HI.U32 R6, R2, R9, RZ ;  /* 0x0000000902067227 */ /* 0x000fc600078e00ff */
[C---:B------:R-:W-:Y:S01]  /*16390*/  ISETP.GT.U32.AND P5, PT, R24.reuse, R10, PT ;  /* 0x0000000a1800720c */ /* 0x040fe20003fa4070 */
[----:B------:R-:W-:Y:S01]  /*163a0*/  IMAD R0, R24, R5, R0 ;  /* 0x0000000518007224 */ /* 0x000fe200078e0200 */
[----:B0-----:R-:W-:Y:S01]  /*163b0*/  IADD3 R7, R29, 0x59, RZ ;  /* 0x000000591d077810 */ /* 0x001fe20007ffe0ff */
[----:B------:R-:W-:Y:S02]  /*163c0*/  IMAD.MOV R6, RZ, RZ, -R6 ;  /* 0x000000ffff067224 */ /* 0x000fe400078e0a06 */
[--C-:B------:R-:W-:Y:S01]  /*163d0*/  @!P2 IMAD.IADD R8, R8, 0x1, -R24.reuse ;  /* 0x000000010808a824 */ /* 0x100fe200078e0a18 */
[----:B------:R-:W-:Y:S01]  /*163e0*/  IABS R5, R7 ;  /* 0x0000000700057213 */ /* 0x000fe20000000000 */
[----:B------:R-:W-:Y:S01]  /*163f0*/  @!P0 IMAD.IADD R11, R11, 0x1, -R24 ;  /* 0x000000010b0b8824 */ /* 0x000fe200078e0a18 */
[C---:B------:R-:W-:Y:S01]  /*16400*/  ISETP.GT.U32.AND P0, PT, R24.reuse, R0, PT ;  /* 0x000000001800720c */ /* 0x040fe20003f04070 */
[----:B------:R-:W-:Y:S01]  /*16410*/  IMAD R9, R24, R6, R9 ;  /* 0x0000000618097224 */ /* 0x000fe200078e0209 */
[----:B------:R-:W-:Y:S01]  /*16420*/  ISETP.GE.AND P2, PT, R4, RZ, PT ;  /* 0x000000ff0400720c */ /* 0x000fe20003f46270 */
[----:B------:R-:W-:Y:S01]  /*16430*/  IMAD.MOV.U32 R13, RZ, RZ, R8 ;  /* 0x000000ffff0d7224 */ /* 0x000fe200078e0008 */
[----:B------:R-:W-:Y:S01]  /*16440*/  IADD3 R4, R29, 0x58, RZ ;  /* 0x000000581d047810 */ /* 0x000fe20007ffe0ff */
[--C-:B------:R-:W-:Y:S01]  /*16450*/  @!P5 IMAD.IADD R10, R10, 0x1, -R24.reuse ;  /* 0x000000010a0ad824 */ /* 0x100fe200078e0a18 */
[----:B------:R-:W-:Y:S01]  /*16460*/  IABS R8, R3 ;  /* 0x0000000300087213 */ /* 0x000fe20000000000 */
[----:B------:R-:W-:Y:S01]  /*16470*/  @!P4 IMAD.MOV R13, RZ, RZ, -R13 ;  /* 0x000000ffff0dc224 */ /* 0x000fe200078e0a0d */
[C---:B------:R-:W-:Y:S01]  /*16480*/  ISETP.GT.U32.AND P4, PT, R24.reuse, R9, PT ;  /* 0x000000091800720c */ /* 0x040fe20003f84070 */
[----:B------:R-:W-:Y:S01]  /*16490*/  IMAD.MOV.U32 R12, RZ, RZ, R11 ;  /* 0x000000ffff0c7224 */ /* 0x000fe200078e000b */
[----:B------:R-:W-:Y:S01]  /*164a0*/  ISETP.GT.U32.AND P5, PT, R24, R10, PT ;  /* 0x0000000a1800720c */ /* 0x000fe20003fa4070 */
[----:B------:R-:W-:Y:S01]  /*164b0*/  IMAD.HI.U32 R11, R2, R5, RZ ;  /* 0x00000005020b7227 */ /* 0x000fe200078e00ff */
[----:B------:R-:W-:Y:S01]  /*164c0*/  IABS R6, R4 ;  /* 0x0000000400067213 */ /* 0x000fe20000000000 */
[----:B------:R0:W-:Y:S02]  /*164d0*/  STL [R1+0x130], R13 ;  /* 0x0001300d01007387 */ /* 0x0001e40000100800 */
[----:B------:R-:W-:-:S02]  /*164e0*/  @!P0 IMAD.IADD R0, R0, 0x1, -R24 ;  /* 0x0000000100008824 */ /* 0x000fc400078e0a18 */
[----:B------:R-:W-:Y:S02]  /*164f0*/  IMAD.MOV R11, RZ, RZ, -R11 ;  /* 0x000000ffff0b7224 */ /* 0x000fe400078e0a0b */
[----:B------:R-:W-:Y:S01]  /*16500*/  @!P3 IMAD.MOV R12, RZ, RZ, -R12 ;  /* 0x000000ffff0cb224 */ /* 0x000fe200078e0a0c */
[----:B------:R-:W-:Y:S01]  /*16510*/  ISETP.GT.U32.AND P0, PT, R24, R0, PT ;  /* 0x000000001800720c */ /* 0x000fe20003f04070 */
[--C-:B------:R-:W-:Y:S01]  /*16520*/  @!P4 IMAD.IADD R9, R9, 0x1, -R24.reuse ;  /* 0x000000010909c824 */ /* 0x100fe200078e0a18 */
[----:B------:R-:W-:Y:S01]  /*16530*/  ISETP.GE.AND P3, PT, R7, RZ, PT ;  /* 0x000000ff0700720c */ /* 0x000fe20003f66270 */
[----:B------:R-:W-:Y:S01]  /*16540*/  @!P5 IMAD.IADD R10, R10, 0x1, -R24 ;  /* 0x000000010a0ad824 */ /* 0x000fe200078e0a18 */
[----:B------:R-:W-:Y:S01]  /*16550*/  ISETP.GE.AND P5, PT, R4, RZ, PT ;  /* 0x000000ff0400720c */ /* 0x000fe20003fa6270 */
[----:B------:R-:W-:Y:S01]  /*16560*/  IMAD.HI.U32 R4, R2, R6, RZ ;  /* 0x0000000602047227 */ /* 0x000fe200078e00ff */
[C---:B------:R-:W-:Y:S01]  /*16570*/  ISETP.GT.U32.AND P4, PT, R24.reuse, R9, PT ;  /* 0x000000091800720c */ /* 0x040fe20003f84070 */
[----:B------:R1:W-:Y:S01]  /*16580*/  STL [R1+0x12c], R12 ;  /* 0x00012c0c01007387 */ /* 0x0003e20000100800 */
[----:B0-----:R-:W-:Y:S01]  /*16590*/  IADD3 R13, R29, 0x56, RZ ;  /* 0x000000561d0d7810 */ /* 0x001fe20007ffe0ff */
[----:B------:R-:W-:-:S02]  /*165a0*/  IMAD R5, R24, R11, R5 ;  /* 0x0000000b18057224 */ /* 0x000fc400078e0205 */
[----:B------:R-:W-:Y:S02]  /*165b0*/  IMAD.MOV R4, RZ, RZ, -R4 ;  /* 0x000000ffff047224 */ /* 0x000fe400078e0a04 */
[----:B------:R-:W-:Y:S01]  /*165c0*/  @!P0 IMAD.IADD R0, R0, 0x1, -R24 ;  /* 0x0000000100008824 */ /* 0x000fe200078e0a18 */
[----:B------:R-:W-:Y:S01]  /*165d0*/  ISETP.GT.U32.AND P0, PT, R24, R5, PT ;  /* 0x000000051800720c */ /* 0x000fe20003f04070 */
[----:B------:R-:W-:-:S04]  /*165e0*/  IMAD.HI.U32 R7, R2, R8, RZ ;  /* 0x0000000802077227 */ /* 0x000fc800078e00ff */
[C---:B------:R-:W-:Y:S02]  /*165f0*/  IMAD R6, R24.reuse, R4, R6 ;  /* 0x0000000418067224 */ /* 0x040fe400078e0206 */
[----:B------:R-:W-:Y:S02]  /*16600*/  IMAD.MOV.U32 R11, RZ, RZ, R0 ;  /* 0x000000ffff0b7224 */ /* 0x000fe400078e0000 */
[----:B------:R-:W-:Y:S02]  /*16610*/  IMAD.MOV R7, RZ, RZ, -R7 ;  /* 0x000000ffff077224 */ /* 0x000fe400078e0a07 */
[----:B------:R-:W-:Y:S01]  /*16620*/  @!P4 IMAD.IADD R9, R9, 0x1, -R24 ;  /* 0x000000010909c824 */ /* 0x000fe200078e0a18 */
[----:B------:R-:W-:Y:S01]  /*16630*/  ISETP.GE.AND P4, PT, R13, RZ, PT ;  /* 0x000000ff0d00720c */ /* 0x000fe20003f86270 */
[----:B------:R-:W-:Y:S01]  /*16640*/  @!P6 IMAD.MOV R11, RZ, RZ, -R11 ;  /* 0x000000ffff0be224 */ /* 0x000fe200078e0a0b */
[C---:B------:R-:W-:Y:S01]  /*16650*/  ISETP.GT.U32.AND P6, PT, R24.reuse, R6, PT ;  /* 0x000000061800720c */ /* 0x040fe20003fc4070 */
[----:B------:R-:W-:Y:S01]  /*16660*/  IMAD R8, R24, R7, R8 ;  /* 0x0000000718087224 */ /* 0x000fe200078e0208 */
[----:B------:R-:W-:Y:S01]  /*16670*/  IABS R13, R13 ;  /* 0x0000000d000d7213 */ /* 0x000fe20000000000 */
[----:B------:R-:W-:Y:S01]  /*16680*/  IMAD.MOV.U32 R15, RZ, RZ, R9 ;  /* 0x000000ffff0f7224 */ /* 0x000fe200078e0009 */
[----:B------:R-:W-:Y:S01]  /*16690*/  IADD3 R7, R29, 0x53, RZ ;  /* 0x000000531d077810 */ /* 0x000fe20007ffe0ff */
[----:B------:R-:W-:-:S02]  /*166a0*/  @!P0 IMAD.IADD R5, R5, 0x1, -R24 ;  /* 0x0000000105058824 */ /* 0x000fc400078e0a18 */
[----:B------:R-:W-:Y:S01]  /*166b0*/  @!P2 IMAD.MOV R15, RZ, RZ, -R15 ;  /* 0x000000ffff0fa224 */ /* 0x000fe200078e0a0f */
[C---:B------:R-:W-:Y:S01]  /*166c0*/  ISETP.GT.U32.AND P2, PT, R24.reuse, R8, PT ;  /* 0x000000081800720c */ /* 0x040fe20003f44070 */
[----:B-1----:R-:W-:Y:S01]  /*166d0*/  IMAD.MOV.U32 R12, RZ, RZ, R10 ;  /* 0x000000ffff0c7224 */ /* 0x002fe200078e000a */
[----:B------:R-:W-:Y:S01]  /*166e0*/  ISETP.GT.U32.AND P0, PT, R24, R5, PT ;  /* 0x000000051800720c */ /* 0x000fe20003f04070 */
[----:B------:R-:W-:Y:S01]  /*166f0*/  IMAD.HI.U32 R14, R2, R13, RZ ;  /* 0x0000000d020e7227 */ /* 0x000fe200078e00ff */
[----:B------:R-:W-:Y:S02]  /*16700*/  IADD3 R10, R29, 0x55, RZ ;  /* 0x000000551d0a7810 */ /* 0x000fe40007ffe0ff */
[----:B------:R-:W-:Y:S01]  /*16710*/  IABS R0, R7 ;  /* 0x0000000700007213 */ /* 0x000fe20000000000 */
[----:B------:R-:W-:Y:S01]  /*16720*/  @!P1 IMAD.MOV R12, RZ, RZ, -R12 ;  /* 0x000000ffff0c9224 */ /* 0x000fe200078e0a0c */
[----:B------:R-:W-:Y:S01]  /*16730*/  ISETP.GE.AND P1, PT, R3, RZ, PT ;  /* 0x000000ff0300720c */ /* 0x000fe20003f26270 */
[----:B------:R-:W-:Y:S01]  /*16740*/  @!P6 IMAD.IADD R6, R6, 0x1, -R24 ;  /* 0x000000010606e824 */ /* 0x000fe200078e0a18 */
[----:B------:R-:W-:Y:S01]  /*16750*/  IADD3 R3, R29, 0x54, RZ ;  /* 0x000000541d037810 */ /* 0x000fe20007ffe0ff */
[----:B------:R-:W-:Y:S01]  /*16760*/  IMAD.MOV R14, RZ, RZ, -R14 ;  /* 0x000000ffff0e7224 */ /* 0x000fe200078e0a0e */
[----:B------:R-:W-:Y:S01]  /*16770*/  STL [R1+0x124], R12 ;  /* 0x0001240c01007387 */ /* 0x000fe20000100800 */
[--C-:B------:R-:W-:Y:S01]  /*16780*/  @!P2 IMAD.IADD R8, R8, 0x1, -R24.reuse ;  /* 0x000000010808a824 */ /* 0x100fe200078e0a18 */
[----:B------:R-:W-:Y:S01]  /*16790*/  ISETP.GT.U32.AND P6, PT, R24, R6, PT ;  /* 0x000000061800720c */ /* 0x000fe20003fc4070 */
[----:B------:R-:W-:Y:S01]  /*167a0*/  @!P0 IMAD.IADD R5, R5, 0x1, -R24 ;  /* 0x0000000105058824 */ /* 0x000fe200078e0a18 */
[----:B------:R0:W-:Y:S01]  /*167b0*/  STL [R1+0x128], R11 ;  /* 0x0001280b01007387 */ /* 0x0001e20000100800 */
[----:B------:R-:W-:-:S02]  /*167c0*/  ISETP.GE.AND P0, PT, R10, RZ, PT ;  /* 0x000000ff0a00720c */ /* 0x000fc40003f06270 */
[C---:B------:R-:W-:Y:S01]  /*167d0*/  ISETP.GT.U32.AND P2, PT, R24.reuse, R8, PT ;  /* 0x000000081800720c */ /* 0x040fe20003f44070 */
[----:B------:R-:W-:Y:S01]  /*167e0*/  IMAD.MOV.U32 R16, RZ, RZ, R5 ;  /* 0x000000ffff107224 */ /* 0x000fe200078e0005 */
[----:B------:R-:W-:Y:S01]  /*167f0*/  IABS R4, R3 ;  /* 0x0000000300047213 */ /* 0x000fe20000000000 */
[----:B------:R-:W-:Y:S02]  /*16800*/  STL [R1+0x120], R15 ;  /* 0x0001200f01007387 */ /* 0x000fe40000100800 */
[----:B------:R-:W-:Y:S01]  /*16810*/  @!P3 IMAD.MOV R16, RZ, RZ, -R16 ;  /* 0x000000ffff10b224 */ /* 0x000fe200078e0a10 */
[----:B0-----:R-:W-:Y:S01]  /*16820*/  IABS R11, R10 ;  /* 0x0000000a000b7213 */ /* 0x001fe20000000000 */
[----:B------:R-:W-:Y:S02]  /*16830*/  IMAD R10, R24, R14, R13 ;  /* 0x0000000e180a7224 */ /* 0x000fe400078e020d */
[----:B------:R-:W-:Y:S01]  /*16840*/  @!P6 IMAD.IADD R6, R6, 0x1, -R24 ;  /* 0x000000010606e824 */ /* 0x000fe200078e0a18 */
[----:B------:R0:W-:Y:S01]  /*16850*/  STL [R1+0x114], R16 ;  /* 0x0001141001007387 */ /* 0x0001e20000100800 */
[----:B------:R-:W-:Y:S01]  /*16860*/  IMAD.HI.U32 R12, R2, R11, RZ ;  /* 0x0000000b020c7227 */ /* 0x000fe200078e00ff */
[----:B------:R-:W-:-:S03]  /*16870*/  ISETP.GT.U32.AND P6, PT, R24, R10, PT ;  /* 0x0000000a1800720c */ /* 0x000fc60003fc4070 */
[----:B------:R-:W-:Y:S02]  /*16880*/  IMAD.MOV R12, RZ, RZ, -R12 ;  /* 0x000000ffff0c7224 */ /* 0x000fe400078e0a0c */
[----:B------:R-:W-:Y:S01]  /*16890*/  IMAD.HI.U32 R9, R2, R4, RZ ;  /* 0x0000000402097227 */ /* 0x000fe200078e00ff */
[----:B0-----:R-:W-:-:S03]  /*168a0*/  IADD3 R16, R29, 0x49, RZ ;  /* 0x000000491d107810 */ /* 0x001fc60007ffe0ff */
[----:B------:R-:W-:Y:S02]  /*168b0*/  IMAD R11, R24, R12, R11 ;  /* 0x0000000c180b7224 */ /* 0x000fe400078e020b */
[----:B------:R-:W-:Y:S01]  /*168c0*/  IMAD.HI.U32 R12, R2, R0, RZ ;  /* 0x00000000020c7227 */ /* 0x000fe200078e00ff */
[----:B------:R-:W-:Y:S02]  /*168d0*/  IABS R17, R16 ;  /* 0x0000001000117213 */ /* 0x000fe40000000000 */
[----:B------:R-:W-:Y:S01]  /*168e0*/  ISETP.GT.U32.AND P3, PT, R24, R11, PT ;  /* 0x0000000b1800720c */ /* 0x000fe20003f64070 */
[----:B------:R-:W-:Y:S02]  /*168f0*/  IMAD.MOV R5, RZ, RZ, -R12 ;  /* 0x000000ffff057224 */ /* 0x000fe400078e0a0c */
[----:B------:R-:W-:Y:S02]  /*16900*/  @!P2 IMAD.IADD R8, R8, 0x1, -R24 ;  /* 0x000000010808a824 */ /* 0x000fe400078e0a18 */
[----:B------:R-:W-:Y:S01]  /*16910*/  IMAD.MOV.U32 R15, RZ, RZ, R6 ;  /* 0x000000ffff0f7224 */ /* 0x000fe200078e0006 */
[----:B------:R-:W-:Y:S01]  /*16920*/  IADD3 R6, R29, 0x50, RZ ;  /* 0x000000501d067810 */ /* 0x000fe20007ffe0ff */
[----:B------:R-:W-:-:S02]  /*16930*/  IMAD.MOV R9, RZ, RZ, -R9 ;  /* 0x000000ffff097224 */ /* 0x000fc400078e0a09 */
[C---:B------:R-:W-:Y:S01]  /*16940*/  IMAD R0, R24.reuse, R5, R0 ;  /* 0x0000000518007224 */ /* 0x040fe200078e0200 */
[----:B------:R-:W-:Y:S01]  /*16950*/  IADD3 R5, R29, 0x51, RZ ;  /* 0x000000511d057810 */ /* 0x000fe20007ffe0ff */
[----:B------:R-:W-:Y:S01]  /*16960*/  IMAD.MOV.U32 R13, RZ, RZ, R8 ;  /* 0x000000ffff0d7224 */ /* 0x000fe200078e0008 */
[----:B------:R-:W-:Y:S01]  /*16970*/  IABS R14, R6 ;  /* 0x00000006000e7213 */ /* 0x000fe20000000000 */
[----:B------:R-:W-:Y:S01]  /*16980*/  @!P5 IMAD.MOV R15, RZ, RZ, -R15 ;  /* 0x000000ffff0fd224 */ /* 0x000fe200078e0a0f */
[----:B------:R-:W-:Y:S01]  /*16990*/  ISETP.GE.AND P5, PT, R3, RZ, PT ;  /* 0x000000ff0300720c */ /* 0x000fe20003fa6270 */
[----:B------:R-:W-:Y:S01]  /*169a0*/  IMAD R3, R24, R9, R4 ;  /* 0x0000000918037224 */ /* 0x000fe200078e0204 */
[----:B------:R-:W-:Y:S01]  /*169b0*/  IADD3 R4, R29, 0x52, RZ ;  /* 0x000000521d047810 */ /* 0x000fe20007ffe0ff */
[--C-:B------:R-:W-:Y:S01]  /*169c0*/  @!P6 IMAD.IADD R10, R10, 0x1, -R24.reuse ;  /* 0x000000010a0ae824 */ /* 0x100fe200078e0a18 */
[----:B------:R-:W-:Y:S01]  /*169d0*/  IABS R8, R5 ;  /* 0x0000000500087213 */ /* 0x000fe20000000000 */
[----:B------:R-:W-:Y:S01]  /*169e0*/  @!P1 IMAD.MOV R13, RZ, RZ, -R13 ;  /* 0x000000ffff0d9224 */ /* 0x000fe200078e0a0d */
[C---:B------:R-:W-:Y:S01]  /*169f0*/  ISETP.GT.U32.AND P1, PT, R24.reuse, R0, PT ;  /* 0x000000001800720c */ /* 0x040fe20003f24070 */
[----:B------:R-:W-:Y:S01]  /*16a00*/  @!P3 IMAD.IADD R11, R11, 0x1, -R24 ;  /* 0x000000010b0bb824 */ /* 0x000fe200078e0a18 */
[C---:B------:R-:W-:Y:S01]  /*16a10*/  ISETP.GT.U32.AND P6, PT, R24.reuse, R10, PT ;  /* 0x0000000a1800720c */ /* 0x040fe20003fc4070 */
[----:B------:R0:W-:Y:S01]  /*16a20*/  STL [R1+0xe8], R15 ;  /* 0x0000e80f01007387 */ /* 0x0001e20000100800 */
[----:B------:R-:W-:Y:S01]  /*16a30*/  ISETP.GT.U32.AND P2, PT, R24, R3, PT ;  /* 0x000000031800720c */ /* 0x000fe20003f44070 */
[----:B------:R-:W-:Y:S01]  /*16a40*/  IMAD.HI.U32 R20, R2, R17, RZ ;  /* 0x0000001102147227 */ /* 0x000fe200078e00ff */
[----:B------:R-:W-:Y:S01]  /*16a50*/  IABS R9, R4 ;  /* 0x0000000400097213 */ /* 0x000fe20000000000 */
[----:B------:R1:W-:Y:S01]  /*16a60*/  STL [R1+0x10c], R13 ;  /* 0x00010c0d01007387 */ /* 0x0003e20000100800 */
[----:B------:R-:W-:Y:S01]  /*16a70*/  ISETP.GT.U32.AND P3, PT, R24, R11, PT ;  /* 0x0000000b1800720c */ /* 0x000fe20003f64070 */
[----:B------:R-:W-:-:S02]  /*16a80*/  IMAD.MOV R20, RZ, RZ, -R20 ;  /* 0x000000ffff147224 */ /* 0x000fc400078e0a14 */
[----:B------:R-:W-:-:S04]  /*16a90*/  IMAD.HI.U32 R12, R2, R9, RZ ;  /* 0x00000009020c7227 */ /* 0x000fc800078e00ff */
[--C-:B------:R-:W-:Y:S02]  /*16aa0*/  @!P1 IMAD.IADD R0, R0, 0x1, -R24.reuse ;  /* 0x0000000100009824 */ /* 0x100fe400078e0a18 */
[--C-:B------:R-:W-:Y:S01]  /*16ab0*/  @!P6 IMAD.IADD R10, R10, 0x1, -R24.reuse ;  /* 0x000000010a0ae824 */ /* 0x100fe200078e0a18 */
[----:B------:R-:W-:Y:S01]  /*16ac0*/  ISETP.GE.AND P6, PT, R7, RZ, PT ;  /* 0x000000ff0700720c */ /* 0x000fe20003fc6270 */
[----:B------:R-:W-:Y:S01]  /*16ad0*/  @!P2 IMAD.IADD R3, R3, 0x1, -R24 ;  /* 0x000000010303a824 */ /* 0x000fe200078e0a18 */
[----:B------:R-:W-:Y:S01]  /*16ae0*/  ISETP.GT.U32.AND P1, PT, R24, R0, PT ;  /* 0x000000001800720c */ /* 0x000fe20003f24070 */
[----:B------:R-:W-:Y:S02]  /*16af0*/  IMAD.MOV R12, RZ, RZ, -R12 ;  /* 0x000000ffff0c7224 */ /* 0x000fe400078e0a0c */
[----:B------:R-:W-:Y:S01]  /*16b00*/  IMAD.HI.U32 R7, R2, R8, RZ ;  /* 0x0000000802077227 */ /* 0x000fe200078e00ff */
[----:B------:R-:W-:-:S03]  /*16b10*/  ISETP.GT.U32.AND P2, PT, R24, R3, PT ;  /* 0x000000031800720c */ /* 0x000fc60003f44070 */
[C---:B------:R-:W-:Y:S02]  /*16b20*/  IMAD R9, R24.reuse, R12, R9 ;  /* 0x0000000c18097224 */ /* 0x040fe400078e0209 */
[----:B------:R-:W-:Y:S02]  /*16b30*/  IMAD.MOV R7, RZ, RZ, -R7 ;  /* 0x000000ffff077224 */ /* 0x000fe400078e0a07 */
[----:B------:R-:W-:Y:S01]  /*16b40*/  @!P3 IMAD.IADD R11, R11, 0x1, -R24 ;  /* 0x000000010b0bb824 */ /* 0x000fe200078e0a18 */
[C---:B------:R-:W-:Y:S01]  /*16b50*/  ISETP.GT.U32.AND P3, PT, R24.reuse, R9, PT ;  /* 0x000000091800720c */ /* 0x040fe20003f64070 */
[----:B------:R-:W-:Y:S02]  /*16b60*/  IMAD R8, R24, R7, R8 ;  /* 0x0000000718087224 */ /* 0x000fe400078e0208 */
[--C-:B------:R-:W-:Y:S02]  /*16b70*/  @!P1 IMAD.IADD R0, R0, 0x1, -R24.reuse ;  /* 0x0000000100009824 */ /* 0x100fe400078e0a18 */
[----:B------:R-:W-:Y:S01]  /*16b80*/  @!P2 IMAD.IADD R3, R3, 0x1, -R24 ;  /* 0x000000010303a824 */ /* 0x000fe200078e0a18 */
[----:B------:R-:W-:Y:S01]  /*16b90*/  ISETP.GT.U32.AND P1, PT, R24, R8, PT ;  /* 0x000000081800720c */ /* 0x000fe20003f24070 */
[----:B0-----:R-:W-:Y:S01]  /*16ba0*/  IMAD.MOV.U32 R15, RZ, RZ, R10 ;  /* 0x000000ffff0f7224 */ /* 0x001fe200078e000a */
[----:B------:R-:W-:Y:S01]  /*16bb0*/  ISETP.GE.AND P2, PT, R6, RZ, PT ;  /* 0x000000ff0600720c */ /* 0x000fe20003f46270 */
[----:B-1----:R-:W-:Y:S01]  /*16bc0*/  IMAD.MOV.U32 R13, RZ, RZ, R11 ;  /* 0x000000ffff0d7224 */ /* 0x002fe200078e000b */
[C---:B------:R-:W-:Y:S01]  /*16bd0*/  IADD3 R6, R29.reuse, 0x4c, RZ ;  /* 0x0000004c1d067810 */ /* 0x040fe20007ffe0ff */
[----:B------:R-:W-:Y:S01]  /*16be0*/  IMAD.MOV.U32 R12, RZ, RZ, R3 ;  /* 0x000000ffff0c7224 */ /* 0x000fe200078e0003 */
[----:B------:R-:W-:Y:S01]  /*16bf0*/  IADD3 R3, R29, 0x4e, RZ ;  /* 0x0000004e1d037810 */ /* 0x000fe20007ffe0ff */
[----:B------:R-:W-:Y:S01]  /*16c00*/  @!P4 IMAD.MOV R15, RZ, RZ, -R15 ;  /* 0x000000ffff0fc224 */ /* 0x000fe200078e0a0f */
[----:B------:R-:W-:Y:S01]  /*16c10*/  ISETP.GE.AND P4, PT, R4, RZ, PT ;  /* 0x000000ff0400720c */ /* 0x000fe20003f86270 */
[----:B------:R-:W-:Y:S01]  /*16c20*/  @!P3 IMAD.IADD R9, R9, 0x1, -R24 ;  /* 0x000000010909b824 */ /* 0x000fe200078e0a18 */
[----:B------:R-:W-:Y:S01]  /*16c30*/  IADD3 R4, R29, 0x4f, RZ ;  /* 0x0000004f1d047810 */ /* 0x000fe20007ffe0ff */
[----:B------:R-:W-:Y:S01]  /*16c40*/  @!P0 IMAD.MOV R13, RZ, RZ, -R13 ;  /* 0x000000ffff0d8224 */ /* 0x000fe200078e0a0d */
[----:B------:R-:W-:Y:S01]  /*16c50*/  ISETP.GE.AND P0, PT, R5, RZ, PT ;  /* 0x000000ff0500720c */ /* 0x000fe20003f06270 */
[----:B------:R-:W-:Y:S01]  /*16c60*/  @!P5 IMAD.MOV R12, RZ, RZ, -R12 ;  /* 0x000000ffff0cd224 */ /* 0x000fe200078e0a0c */
[----:B------:R-:W-:Y:S01]  /*16c70*/  ISETP.GT.U32.AND P3, PT, R24, R9, PT ;  /* 0x000000091800720c */ /* 0x000fe20003f64070 */
[----:B------:R-:W-:Y:S01]  /*16c80*/  @!P1 IMAD.IADD R8, R8, 0x1, -R24 ;  /* 0x0000000108089824 */ /* 0x000fe200078e0a18 */
[----:B------:R-:W-:Y:S01]  /*16c90*/  STL [R1+0xec], R15 ;  /* 0x0000ec0f01007387 */ /* 0x000fe20000100800 */
[----:B------:R-:W-:Y:S01]  /*16ca0*/  IABS R5, R4 ;  /* 0x0000000400057213 */ /* 0x000fe20000000000 */
[----:B------:R-:W-:Y:S01]  /*16cb0*/  IMAD.MOV.U32 R11, RZ, RZ, R0 ;  /* 0x000000ffff0b7224 */ /* 0x000fe200078e0000 */
[----:B------:R-:W-:Y:S01]  /*16cc0*/  IADD3 R0, R29, 0x4d, RZ ;  /* 0x0000004d1d007810 */ /* 0x000fe20007ffe0ff */
[----:B------:R-:W-:Y:S01]  /*16cd0*/  STL [R1+0xf8], R13 ;  /* 0x0000f80d01007387 */ /* 0x000fe20000100800 */
[----:B------:R-:W-:Y:S01]  /*16ce0*/  ISETP.GT.U32.AND P1, PT, R24, R8, PT ;  /* 0x000000081800720c */ /* 0x000fe20003f24070 */
[----:B------:R-:W-:Y:S01]  /*16cf0*/  IMAD.HI.U32 R7, R2, R5, RZ ;  /* 0x0000000502077227 */ /* 0x000fe200078e00ff */
[----:B------:R-:W-:Y:S01]  /*16d00*/  ISETP.GE.AND P5, PT, R4, RZ, PT ;  /* 0x000000ff0400720c */ /* 0x000fe20003fa6270 */
[----:B------:R0:W-:Y:S01]  /*16d10*/  STL [R1+0x104], R12 ;  /* 0x0001040c01007387 */ /* 0x0001e20000100800 */
[----:B------:R-:W-:Y:S01]  /*16d20*/  IABS R4, R0 ;  /* 0x0000000000047213 */ /* 0x000fe20000000000 */
[----:B------:R-:W-:Y:S01]  /*16d30*/  @!P6 IMAD.MOV R11, RZ, RZ, -R11 ;  /* 0x000000ffff0be224 */ /* 0x000fe200078e0a0b */
[----:B------:R-:W-:Y:S01]  /*16d40*/  ISETP.GE.AND P6, PT, R3, RZ, PT ;  /* 0x000000ff0300720c */ /* 0x000fe20003fc6270 */
[----:B------:R-:W-:-:S02]  /*16d50*/  IMAD.MOV R7, RZ, RZ, -R7 ;  /* 0x000000ffff077224 */ /* 0x000fc400078e0a07 */
[--C-:B------:R-:W-:Y:S01]  /*16d60*/  @!P3 IMAD.IADD R9, R9, 0x1, -R24.reuse ;  /* 0x000000010909b824 */ /* 0x100fe200078e0a18 */
[----:B------:R-:W-:Y:S01]  /*16d70*/  STL [R1+0x108], R11 ;  /* 0x0001080b01007387 */ /* 0x000fe20000100800 */
[----:B------:R-:W-:Y:S01]  /*16d80*/  IMAD R5, R24, R7, R5 ;  /* 0x0000000718057224 */ /* 0x000fe200078e0205 */
[----:B0-----:R-:W-:Y:S01]  /*16d90*/  IABS R12, R3 ;  /* 0x00000003000c7213 */ /* 0x001fe20000000000 */
[----:B------:R-:W-:Y:S01]  /*16da0*/  IMAD.MOV.U32 R13, RZ, RZ, R9 ;  /* 0x000000ffff0d7224 */ /* 0x000fe200078e0009 */
[----:B------:R-:W-:Y:S01]  /*16db0*/  IADD3 R9, R29, 0x47, RZ ;  /* 0x000000471d097810 */ /* 0x000fe20007ffe0ff */
[----:B------:R-:W-:Y:S01]  /*16dc0*/  @!P1 IMAD.IADD R8, R8, 0x1, -R24 ;  /* 0x0000000108089824 */ /* 0x000fe200078e0a18 */
[----:B------:R-:W-:Y:S01]  /*16dd0*/  ISETP.GT.U32.AND P1, PT, R24, R5, PT ;  /* 0x000000051800720c */ /* 0x000fe20003f24070 */
[----:B------:R-:W-:-:S04]  /*16de0*/  IMAD.HI.U32 R3, R2, R12, RZ ;  /* 0x0000000c02037227 */ /* 0x000fc800078e00ff */
[----:B------:R-:W-:Y:S02]  /*16df0*/  IMAD.MOV R3, RZ, RZ, -R3 ;  /* 0x000000ffff037224 */ /* 0x000fe400078e0a03 */
[----:B------:R-:W-:Y:S02]  /*16e00*/  @!P4 IMAD.MOV R13, RZ, RZ, -R13 ;  /* 0x000000ffff0dc224 */ /* 0x000fe400078e0a0d */
[----:B------:R-:W-:Y:S02]  /*16e10*/  IMAD R12, R24, R3, R12 ;  /* 0x00000003180c7224 */ /* 0x000fe400078e020c */
[----:B------:R-:W-:Y:S01]  /*16e20*/  IMAD.HI.U32 R10, R2, R14, RZ ;  /* 0x0000000e020a7227 */ /* 0x000fe200078e00ff */
[----:B------:R0:W-:Y:S02]  /*16e30*/  STL [R1+0xf0], R13 ;  /* 0x0000f00d01007387 */ /* 0x0001e40000100800 */
[----:B------:R-:W-:Y:S01]  /*16e40*/  ISETP.GT.U32.AND P4, PT, R24, R12, PT ;  /* 0x0000000c1800720c */ /* 0x000fe20003f84070 */
[----:B------:R-:W-:-:S02]  /*16e50*/  IMAD.MOV R10, RZ, RZ, -R10 ;  /* 0x000000ffff0a7224 */ /* 0x000fc400078e0a0a */
[----:B------:R-:W-:Y:S02]  /*16e60*/  @!P1 IMAD.IADD R5, R5, 0x1, -R24 ;  /* 0x0000000105059824 */ /* 0x000fe400078e0a18 */
[----:B------:R-:W-:Y:S01]  /*16e70*/  IMAD R14, R24, R10, R14 ;  /* 0x0000000a180e7224 */ /* 0x000fe200078e020e */
[----:B------:R-:W-:Y:S01]  /*16e80*/  IABS R10, R6 ;  /* 0x00000006000a7213 */ /* 0x000fe20000000000 */
[----:B------:R-:W-:Y:S01]  /*16e90*/  IMAD.HI.U32 R7, R2, R4, RZ ;  /* 0x0000000402077227 */ /* 0x000fe200078e00ff */
[C---:B------:R-:W-:Y:S02]  /*16ea0*/  ISETP.GT.U32.AND P1, PT, R24.reuse, R5, PT ;  /* 0x000000051800720c */ /* 0x040fe40003f24070 */
[----:B------:R-:W-:Y:S01]  /*16eb0*/  ISETP.GT.U32.AND P3, PT, R24, R14, PT ;  /* 0x0000000e1800720c */ /* 0x000fe20003f64070 */
[----:B------:R-:W-:Y:S01]  /*16ec0*/  IMAD.HI.U32 R3, R2, R10, RZ ;  /* 0x0000000a02037227 */ /* 0x000fe200078e00ff */
[----:B0-----:R-:W-:-:S03]  /*16ed0*/  IADD3 R13, R29, 0x4b, RZ ;  /* 0x0000004b1d0d7810 */ /* 0x001fc60007ffe0ff */
[----:B------:R-:W-:Y:S02]  /*16ee0*/  @!P4 IMAD.IADD R12, R12, 0x1, -R24 ;  /* 0x000000010c0cc824 */ /* 0x000fe400078e0a18 */
[----:B------:R-:W-:Y:S01]  /*16ef0*/  IMAD.MOV.U32 R11, RZ, RZ, R8 ;  /* 0x000000ffff0b7224 */ /* 0x000fe200078e0008 */
[----:B------:R-:W-:Y:S01]  /*16f00*/  IABS R8, R9 ;  /* 0x0000000900087213 */ /* 0x000fe20000000000 */
[----:B------:R-:W-:Y:S01]  /*16f10*/  IMAD.MOV R3, RZ, RZ, -R3 ;  /* 0x000000ffff037224 */ /* 0x000fe200078e0a03 */
[----:B------:R-:W-:Y:S01]  /*16f20*/  ISETP.GT.U32.AND P4, PT, R24, R12, PT ;  /* 0x0000000c1800720c */ /* 0x000fe20003f84070 */
[----:B------:R-:W-:Y:S02]  /*16f30*/  IMAD.MOV R7, RZ, RZ, -R7 ;  /* 0x000000ffff077224 */ /* 0x000fe400078e0a07 */
[----:B------:R-:W-:Y:S01]  /*16f40*/  @!P0 IMAD.MOV R11, RZ, RZ, -R11 ;  /* 0x000000ffff0b8224 */ /* 0x000fe200078e0a0b */
[----:B------:R-:W-:Y:S01]  /*16f50*/  ISETP.GE.AND P0, PT, R0, RZ, PT ;  /* 0x000000ff0000720c */ /* 0x000fe20003f06270 */
[C---:B------:R-:W-:Y:S01]  /*16f60*/  IMAD R10, R24.reuse, R3, R10 ;  /* 0x00000003180a7224 */ /* 0x040fe200078e020a */
[----:B------:R-:W-:Y:S01]  /*16f70*/  IADD3 R3, R29, 0x4a, RZ ;  /* 0x0000004a1d037810 */ /* 0x000fe20007ffe0ff */
[----:B------:R-:W-:Y:S01]  /*16f80*/  IMAD R0, R24, R7, R4 ;  /* 0x0000000718007224 */ /* 0x000fe200078e0204 */
[----:B------:R-:W-:Y:S01]  /*16f90*/  IABS R7, R13 ;  /* 0x0000000d00077213 */ /* 0x000fe20000000000 */
[--C-:B------:R-:W-:Y:S01]  /*16fa0*/  @!P3 IMAD.IADD R14, R14, 0x1, -R24.reuse ;  /* 0x000000010e0eb824 */ /* 0x100fe200078e0a18 */
[----:B------:R-:W-:Y:S01]  /*16fb0*/  IABS R19, R3 ;  /* 0x0000000300137213 */ /* 0x000fe20000000000 */
[--C-:B------:R-:W-:Y:S01]  /*16fc0*/  @!P1 IMAD.IADD R5, R5, 0x1, -R24.reuse ;  /* 0x0000000105059824 */ /* 0x100fe200078e0a18 */
[----:B------:R0:W-:Y:S01]  /*16fd0*/  STL [R1+0xf4], R11 ;  /* 0x0000f40b01007387 */ /* 0x0001e20000100800 */
[----:B------:R-:W-:Y:S01]  /*16fe0*/  ISETP.GT.U32.AND P1, PT, R24, R0, PT ;  /* 0x000000001800720c */ /* 0x000fe20003f24070 */
[----:B------:R-:W-:Y:S01]  /*16ff0*/  @!P4 IMAD.IADD R12, R12, 0x1, -R24 ;  /* 0x000000010c0cc824 */ /* 0x000fe200078e0a18 */
[----:B------:R-:W-:Y:S01]  /*17000*/  ISETP.GT.U32.AND P3, PT, R24, R14, PT ;  /* 0x0000000e1800720c */ /* 0x000fe20003f64070 */
[----:B------:R-:W-:Y:S01]  /*17010*/  IMAD.HI.U32 R18, R2, R19, RZ ;  /* 0x0000001302127227 */ /* 0x000fe200078e00ff */
[----:B------:R-:W-:-:S02]  /*17020*/  ISETP.GT.U32.AND P4, PT, R24, R10, PT ;  /* 0x0000000a1800720c */ /* 0x000fc40003f84070 */
[----:B------:R-:W-:Y:S01]  /*17030*/  IADD3 R4, R29, 0x48, RZ ;  /* 0x000000481d047810 */ /* 0x000fe20007ffe0ff */
[----:B------:R-:W-:Y:S02]  /*17040*/  IMAD.MOV R18, RZ, RZ, -R18 ;  /* 0x000000ffff127224 */ /* 0x000fe400078e0a12 */
[----:B0-----:R-:W-:-:S04]  /*17050*/  IMAD.HI.U32 R11, R2, R7, RZ ;  /* 0x00000007020b7227 */ /* 0x001fc800078e00ff */
[----:B------:R-:W-:Y:S02]  /*17060*/  IMAD.MOV R11, RZ, RZ, -R11 ;  /* 0x000000ffff0b7224 */ /* 0x000fe400078e0a0b */
[C---:B------:R-:W-:Y:S02]  /*17070*/  IMAD R18, R24.reuse, R18, R19 ;  /* 0x0000001218127224 */ /* 0x040fe400078e0213 */
[----:B------:R-:W-:Y:S02]  /*17080*/  IMAD R7, R24, R11, R7 ;  /* 0x0000000b18077224 */ /* 0x000fe400078e0207 */
[--C-:B------:R-:W-:Y:S02]  /*17090*/  @!P1 IMAD.IADD R0, R0, 0x1, -R24.reuse ;  /* 0x0000000100009824 */ /* 0x100fe400078e0a18 */
[--C-:B------:R-:W-:Y:S01]  /*170a0*/  @!P3 IMAD.IADD R14, R14, 0x1, -R24.reuse ;  /* 0x000000010e0eb824 */ /* 0x100fe200078e0a18 */
[----:B------:R-:W-:Y:S01]  /*170b0*/  ISETP.GT.U32.AND P1, PT, R24, R7, PT ;  /* 0x000000071800720c */ /* 0x000fe20003f24070 */
[----:B------:R-:W-:Y:S01]  /*170c0*/  @!P4 IMAD.IADD R10, R10, 0x1, -R24 ;  /* 0x000000010a0ac824 */ /* 0x000fe200078e0a18 */
[----:B------:R-:W-:Y:S01]  /*170d0*/  ISETP.GT.U32.AND P4, PT, R24, R18, PT ;  /* 0x000000121800720c */ /* 0x000fe20003f84070 */
[----:B------:R-:W-:Y:S01]  /*170e0*/  IMAD.MOV.U32 R21, RZ, RZ, R14 ;  /* 0x000000ffff157224 */ /* 0x000fe200078e000e */
[----:B------:R-:W-:Y:S01]  /*170f0*/  ISETP.GE.AND P3, PT, R6, RZ, PT ;  /* 0x000000ff0600720c */ /* 0x000fe20003f66270 */
[----:B------:R-:W-:Y:S01]  /*17100*/  IMAD.MOV.U32 R19, RZ, RZ, R5 ;  /* 0x000000ffff137224 */ /* 0x000fe200078e0005 */
[----:B------:R-:W-:Y:S01]  /*17110*/  IABS R6, R4 ;  /* 0x0000000400067213 */ /* 0x000fe20000000000 */
[----:B------:R-:W-:Y:S01]  /*17120*/  @!P2 IMAD.MOV R21, RZ, RZ, -R21 ;  /* 0x000000ffff15a224 */ /* 0x000fe200078e0a15 */
[----:B------:R-:W-:Y:S01]  /*17130*/  ISETP.GT.U32.AND P2, PT, R24, R0, PT ;  /* 0x000000001800720c */ /* 0x000fe20003f44070 */
[----:B------:R-:W-:-:S03]  /*17140*/  IMAD.HI.U32 R11, R2, R8, RZ ;  /* 0x00000008020b7227 */ /* 0x000fc600078e00ff */
[----:B------:R-:W-:Y:S01]  /*17150*/  STL [R1+0xe4], R21 ;  /* 0x0000e41501007387 */ /* 0x000fe20000100800 */
[----:B------:R-:W-:-:S04]  /*17160*/  IMAD.HI.U32 R15, R2, R6, RZ ;  /* 0x00000006020f7227 */ /* 0x000fc800078e00ff */
[--C-:B------:R-:W-:Y:S01]  /*17170*/  @!P1 IMAD.IADD R7, R7, 0x1, -R24.reuse ;  /* 0x0000000107079824 */ /* 0x100fe200078e0a18 */
[----:B------:R-:W-:Y:S01]  /*17180*/  ISETP.GT.U32.AND P1, PT, R24, R10, PT ;  /* 0x0000000a1800720c */ /* 0x000fe20003f24070 */
[----:B------:R-:W-:Y:S02]  /*17190*/  IMAD.MOV R15, RZ, RZ, -R15 ;  /* 0x000000ffff0f7224 */ /* 0x000fe400078e0a0f */
[----:B------:R-:W-:Y:S01]  /*171a0*/  @!P4 IMAD.IADD R18, R18, 0x1, -R24 ;  /* 0x000000011212c824 */ /* 0x000fe200078e0a18 */
[C---:B------:R-:W-:Y:S01]  /*171b0*/  ISETP.GT.U32.AND P4, PT, R24.reuse, R7, PT ;  /* 0x000000071800720c */ /* 0x040fe20003f84070 */
[C---:B------:R-:W-:Y:S02]  /*171c0*/  IMAD R17, R24.reuse, R20, R17 ;  /* 0x0000001418117224 */ /* 0x040fe400078e0211 */
[C---:B------:R-:W-:Y:S01]  /*171d0*/  IMAD R6, R24.reuse, R15, R6 ;  /* 0x0000000f18067224 */ /* 0x040fe200078e0206 */
[C---:B------:R-:W-:Y:S01]  /*171e0*/  IADD3 R15, R29.reuse, 0x46, RZ ;  /* 0x000000461d0f7810 */ /* 0x040fe20007ffe0ff */
[----:B------:R-:W-:Y:S01]  /*171f0*/  @!P5 IMAD.MOV R19, RZ, RZ, -R19 ;  /* 0x000000ffff13d224 */ /* 0x000fe200078e0a13 */
[C---:B------:R-:W-:Y:S01]  /*17200*/  ISETP.GT.U32.AND P5, PT, R24.reuse, R18, PT ;  /* 0x000000121800720c */ /* 0x040fe20003fa4070 */
[----:B------:R-:W-:Y:S01]  /*17210*/  IMAD.MOV R11, RZ, RZ, -R11 ;  /* 0x000000ffff0b7224 */ /* 0x000fe200078e0a0b */
[----:B------:R-:W-:Y:S01]  /*17220*/  IABS R14, R15 ;  /* 0x0000000f000e7213 */ /* 0x000fe20000000000 */
[----:B------:R-:W-:Y:S01]  /*17230*/  @!P6 IMAD.MOV R12, RZ, RZ, -R12 ;  /* 0x000000ffff0ce224 */ /* 0x000fe200078e0a0c */
[----:B------:R-:W-:Y:S01]  /*17240*/  ISETP.GT.U32.AND P6, PT, R24, R17, PT ;  /* 0x000000111800720c */ /* 0x000fe20003fc4070 */
        /* <DEDUP_REMOVED lines=8> */
[----:B------:R-:W-:Y:S01]  /*172d0*/  @!P5 IMAD.IADD R18, R18, 0x1, -R24 ;  /* 0x000000011212d824 */ /* 0x000fe200078e0a18 */
[----:B------:R-:W-:Y:S01]  /*172e0*/  ISETP.GE.AND P1, PT, R13, RZ, PT ;  /* 0x000000ff0d00720c */ /* 0x000fe20003f26270 */
[----:B------:R-:W-:Y:S01]  /*172f0*/  IMAD.MOV.U32 R20, RZ, RZ, R0 ;  /* 0x000000ffff147224 */ /* 0x000fe200078e0000 */
[----:B------:R-:W-:Y:S01]  /*17300*/  IABS R5, R11 ;  /* 0x0000000b00057213 */ /* 0x000fe20000000000 */
[--C-:B------:R-:W-:Y:S01]  /*17310*/  @!P6 IMAD.IADD R17, R17, 0x1, -R24.reuse ;  /* 0x000000011111e824 */ /* 0x100fe200078e0a18 */
[----:B------:R-:W-:Y:S01]  /*17320*/  ISETP.GE.AND P5, PT, R3, RZ, PT ;  /* 0x000000ff0300720c */ /* 0x000fe20003fa6270 */
[----:B------:R-:W-:Y:S01]  /*17330*/  @!P2 IMAD.IADD R6, R6, 0x1, -R24 ;  /* 0x000000010606a824 */ /* 0x000fe200078e0a18 */
[----:B------:R1:W-:Y:S01]  /*17340*/  STL [R1+0xd8], R12 ;  /* 0x0000d80c01007387 */ /* 0x0003e20000100800 */
[----:B0-----:R-:W-:Y:S01]  /*17350*/  IMAD.MOV.U32 R19, RZ, RZ, R10 ;  /* 0x000000ffff137224 */ /* 0x001fe200078e000a */
[----:B------:R-:W-:Y:S01]  /*17360*/  ISETP.GE.AND P2, PT, R4, RZ, PT ;  /* 0x000000ff0400720c */ /* 0x000fe20003f46270 */
[----:B------:R-:W-:Y:S01]  /*17370*/  IMAD.HI.U32 R13, R2, R14, RZ ;  /* 0x0000000e020d7227 */ /* 0x000fe200078e00ff */
[----:B------:R-:W-:-:S02]  /*17380*/  IADD3 R0, R29, 0x44, RZ ;  /* 0x000000441d007810 */ /* 0x000fc40007ffe0ff */
[----:B------:R-:W-:Y:S01]  /*17390*/  ISETP.GE.AND P6, PT, R16, RZ, PT ;  /* 0x000000ff1000720c */ /* 0x000fe20003fc6270 */
[----:B------:R-:W-:Y:S01]  /*173a0*/  @!P0 IMAD.MOV R20, RZ, RZ, -R20 ;  /* 0x000000ffff148224 */ /* 0x000fe200078e0a14 */
[C---:B------:R-:W-:Y:S01]  /*173b0*/  ISETP.GT.U32.AND P0, PT, R24.reuse, R17, PT ;  /* 0x000000111800720c */ /* 0x040fe20003f04070 */
[----:B------:R-:W-:Y:S01]  /*173c0*/  @!P3 IMAD.MOV R19, RZ, RZ, -R19 ;  /* 0x000000ffff13b224 */ /* 0x000fe200078e0a13 */
[----:B------:R-:W-:Y:S01]  /*173d0*/  ISETP.GT.U32.AND P3, PT, R24, R6, PT ;  /* 0x000000061800720c */ /* 0x000fe20003f64070 */
[----:B-1----:R-:W-:Y:S01]  /*173e0*/  IMAD.HI.U32 R12, R2, R5, RZ ;  /* 0x00000005020c7227 */ /* 0x002fe200078e00ff */
[----:B------:R-:W-:Y:S03]  /*173f0*/  STL [R1+0xb8], R20 ;  /* 0x0000b81401007387 */ /* 0x000fe60000100800 */
[----:B------:R-:W-:Y:S01]  /*17400*/  IMAD.MOV R13, RZ, RZ, -R13 ;  /* 0x000000ffff0d7224 */ /* 0x000fe200078e0a0d */
[----:B------:R-:W-:Y:S01]  /*17410*/  STL [R1+0xb4], R19 ;  /* 0x0000b41301007387 */ /* 0x000fe20000100800 */
[----:B------:R-:W-:-:S02]  /*17420*/  IMAD.MOV R12, RZ, RZ, -R12 ;  /* 0x000000ffff0c7224 */ /* 0x000fc400078e0a0c */
[----:B------:R-:W-:Y:S01]  /*17430*/  IMAD.MOV.U32 R10, RZ, RZ, R18 ;  /* 0x000000ffff0a7224 */ /* 0x000fe200078e0012 */
[C---:B------:R-:W-:Y:S01]  /*17440*/  IADD3 R18, R29.reuse, 0x16, RZ ;  /* 0x000000161d127810 */ /* 0x040fe20007ffe0ff */
[----:B------:R-:W-:Y:S02]  /*17450*/  @!P4 IMAD.IADD R8, R8, 0x1, -R24 ;  /* 0x000000010808c824 */ /* 0x000fe400078e0a18 */
[----:B------:R-:W-:Y:S02]  /*17460*/  @!P1 IMAD.MOV R7, RZ, RZ, -R7 ;  /* 0x000000ffff079224 */ /* 0x000fe400078e0a07 */
[C---:B------:R-:W-:Y:S01]  /*17470*/  IMAD R3, R24.reuse, R13, R14 ;  /* 0x0000000d18037224 */ /* 0x040fe200078e020e */
[C---:B------:R-:W-:Y:S01]  /*17480*/  ISETP.GT.U32.AND P4, PT, R24.reuse, R8, PT ;  /* 0x000000081800720c */ /* 0x040fe20003f84070 */
[C---:B------:R-:W-:Y:S01]  /*17490*/  IMAD R4, R24.reuse, R12, R5 ;  /* 0x0000000c18047224 */ /* 0x040fe200078e0205 */
[----:B------:R-:W-:Y:S01]  /*174a0*/  IADD3 R5, R29, 0x43, RZ ;  /* 0x000000431d057810 */ /* 0x000fe20007ffe0ff */
[----:B------:R-:W-:Y:S01]  /*174b0*/  @!P5 IMAD.MOV R10, RZ, RZ, -R10 ;  /* 0x000000ffff0ad224 */ /* 0x000fe200078e0a0a */
[----:B------:R0:W-:Y:S01]  /*174c0*/  STL [R1+0xb0], R7 ;  /* 0x0000b00701007387 */ /* 0x0001e20000100800 */
[C---:B------:R-:W-:Y:S01]  /*174d0*/  ISETP.GT.U32.AND P1, PT, R24.reuse, R3, PT ;  /* 0x000000031800720c */ /* 0x040fe20003f24070 */
[--C-:B------:R-:W-:Y:S01]  /*174e0*/  @!P0 IMAD.IADD R17, R17, 0x1, -R24.reuse ;  /* 0x0000000111118824 */ /* 0x100fe200078e0a18 */
[----:B------:R-:W-:Y:S01]  /*174f0*/  ISETP.GT.U32.AND P0, PT, R24, R4, PT ;  /* 0x000000041800720c */ /* 0x000fe20003f04070 */
[----:B------:R1:W-:Y:S01]  /*17500*/  STL [R1+0xac], R10 ;  /* 0x0000ac0a01007387 */ /* 0x0003e20000100800 */
[--C-:B------:R-:W-:Y:S01]  /*17510*/  @!P3 IMAD.IADD R6, R6, 0x1, -R24.reuse ;  /* 0x000000010606b824 */ /* 0x100fe200078e0a18 */
[----:B------:R-:W-:Y:S01]  /*17520*/  ISETP.GE.AND P3, PT, R15, RZ, PT ;  /* 0x000000ff0f00720c */ /* 0x000fe20003f66270 */
[----:B------:R-:W-:Y:S01]  /*17530*/  IMAD.MOV.U32 R13, RZ, RZ, R17 ;  /* 0x000000ffff0d7224 */ /* 0x000fe200078e0011 */
[----:B------:R-:W-:Y:S01]  /*17540*/  ISETP.GE.AND P5, PT, R9, RZ, PT ;  /* 0x000000ff0900720c */ /* 0x000fe20003fa6270 */
[----:B------:R-:W-:Y:S01]  /*17550*/  @!P4 IMAD.IADD R8, R8, 0x1, -R24 ;  /* 0x000000010808c824 */ /* 0x000fe200078e0a18 */
[----:B0-----:R-:W-:Y:S01]  /*17560*/  IABS R7, R5 ;  /* 0x0000000500077213 */ /* 0x001fe20000000000 */
[----:B------:R-:W-:Y:S01]  /*17570*/  IMAD.MOV.U32 R12, RZ, RZ, R6 ;  /* 0x000000ffff0c7224 */ /* 0x000fe200078e0006 */
[----:B------:R-:W-:Y:S01]  /*17580*/  ISETP.GE.AND P4, PT, R11, RZ, PT ;  /* 0x000000ff0b00720c */ /* 0x000fe20003f86270 */
[----:B------:R-:W-:Y:S01]  /*17590*/  IMAD.MOV.U32 R28, RZ, RZ, R8 ;  /* 0x000000ffff1c7224 */ /* 0x000fe200078e0008 */
[----:B-1----:R-:W-:Y:S01]  /*175a0*/  IABS R10, R0 ;  /* 0x00000000000a7213 */ /* 0x002fe20000000000 */
[----:B------:R-:W-:Y:S01]  /*175b0*/  IMAD.MOV.U32 R15, RZ, RZ, R7 ;  /* 0x000000ffff0f7224 */ /* 0x000fe200078e0007 */
[----:B------:R-:W-:Y:S01]  /*175c0*/  IABS R19, R18 ;  /* 0x0000001200137213 */ /* 0x000fe20000000000 */
[----:B------:R-:W-:Y:S01]  /*175d0*/  @!P1 IMAD.IADD R3, R3, 0x1, -R24 ;  /* 0x0000000103039824 */ /* 0x000fe200078e0a18 */
[----:B------:R-:W-:Y:S01]  /*175e0*/  ISETP.GE.AND P1, PT, R0, RZ, PT ;  /* 0x000000ff0000720c */ /* 0x000fe20003f26270 */
[----:B------:R-:W-:-:S04]  /*175f0*/  IMAD.HI.U32 R7, R2, R10, RZ ;  /* 0x0000000a02077227 */ /* 0x000fc800078e00ff */
[----:B------:R-:W-:Y:S02]  /*17600*/  IMAD.MOV R7, RZ, RZ, -R7 ;  /* 0x000000ffff077224 */ /* 0x000fe400078e0a07 */
[----:B------:R-:W-:Y:S01]  /*17610*/  @!P0 IMAD.IADD R4, R4, 0x1, -R24 ;  /* 0x0000000104048824 */ /* 0x000fe200078e0a18 */
[C---:B------:R-:W-:Y:S01]  /*17620*/  ISETP.GT.U32.AND P0, PT, R24.reuse, R3, PT ;  /* 0x000000031800720c */ /* 0x040fe20003f04070 */
[C---:B------:R-:W-:Y:S02]  /*17630*/  IMAD R10, R24.reuse, R7, R10 ;  /* 0x00000007180a7224 */ /* 0x040fe400078e020a */
[----:B------:R-:W-:Y:S02]  /*17640*/  @!P5 IMAD.MOV R28, RZ, RZ, -R28 ;  /* 0x000000ffff1cd224 */ /* 0x000fe400078e0a1c */
[----:B------:R-:W-:Y:S01]  /*17650*/  @!P6 IMAD.MOV R13, RZ, RZ, -R13 ;  /* 0x000000ffff0de224 */ /* 0x000fe200078e0a0d */
[----:B------:R-:W-:Y:S01]  /*17660*/  ISETP.GT.U32.AND P5, PT, R24, R10, PT ;  /* 0x0000000a1800720c */ /* 0x000fe20003fa4070 */
[----:B------:R-:W-:Y:S01]  /*17670*/  IMAD.HI.U32 R0, R2, R15, RZ ;  /* 0x0000000f02007227 */ /* 0x000fe200078e00ff */
[----:B------:R-:W-:-:S02]  /*17680*/  ISETP.GT.U32.AND P6, PT, R24, R4, PT ;  /* 0x000000041800720c */ /* 0x000fc40003fc4070 */
[----:B------:R-:W-:Y:S01]  /*17690*/  STL [R1+0x8], R13 ;  /* 0x0000080d01007387 */ /* 0x000fe20000100800 */
[----:B------:R-:W-:Y:S01]  /*176a0*/  @!P2 IMAD.MOV R12, RZ, RZ, -R12 ;  /* 0x000000ffff0ca224 */ /* 0x000fe200078e0a0c */
[----:B------:R-:W-:Y:S01]  /*176b0*/  ISETP.GE.AND P2, PT, R5, RZ, PT ;  /* 0x000000ff0500720c */ /* 0x000fe20003f46270 */
[----:B------:R-:W-:Y:S01]  /*176c0*/  IMAD.MOV R0, RZ, RZ, -R0 ;  /* 0x000000ffff007224 */ /* 0x000fe200078e0a00 */
[----:B------:R-:W-:Y:S01]  /*176d0*/  IADD3 R5, R29, 0x41, RZ ;  /* 0x000000411d057810 */ /* 0x000fe20007ffe0ff */
[--C-:B------:R-:W-:Y:S01]  /*176e0*/  @!P0 IMAD.IADD R3, R3, 0x1, -R24.reuse ;  /* 0x0000000103038824 */ /* 0x100fe200078e0a18 */
[----:B------:R0:W-:Y:S01]  /*176f0*/  STL [R1+0x4], R12 ;  /* 0x0000040c01007387 */ /* 0x0001e20000100800 */
[----:B------:R-:W-:Y:S01]  /*17700*/  IMAD R15, R24, R0, R15 ;  /* 0x00000000180f7224 */ /* 0x000fe200078e020f */
[C---:B------:R-:W-:Y:S01]  /*17710*/  IADD3 R0, R29.reuse, 0x40, RZ ;  /* 0x000000401d007810 */ /* 0x040fe20007ffe0ff */
[--C-:B------:R-:W-:Y:S01]  /*17720*/  @!P5 IMAD.IADD R10, R10, 0x1, -R24.reuse ;  /* 0x000000010a0ad824 */ /* 0x100fe200078e0a18 */
[----:B------:R-:W-:Y:S01]  /*17730*/  IABS R8, R5 ;  /* 0x0000000500087213 */ /* 0x000fe20000000000 */
[----:B------:R-:W-:Y:S01]  /*17740*/  @!P6 IMAD.IADD R4, R4, 0x1, -R24 ;  /* 0x000000010404e824 */ /* 0x000fe200078e0a18 */
[C---:B------:R-:W-:Y:S01]  /*17750*/  ISETP.GT.U32.AND P6, PT, R24.reuse, R15, PT ;  /* 0x0000000f1800720c */ /* 0x040fe20003fc4070 */
[----:B------:R-:W-:Y:S01]  /*17760*/  @!P3 IMAD.MOV R3, RZ, RZ, -R3 ;  /* 0x000000ffff03b224 */ /* 0x000fe200078e0a03 */
[----:B------:R-:W-:Y:S01]  /*17770*/  ISETP.GT.U32.AND P5, PT, R24, R10, PT ;  /* 0x0000000a1800720c */ /* 0x000fe20003fa4070 */
[----:B------:R-:W-:Y:S01]  /*17780*/  IMAD.HI.U32 R6, R2, R8, RZ ;  /* 0x0000000802067227 */ /* 0x000fe200078e00ff */
[----:B0-----:R-:W-:Y:S01]  /*17790*/  IADD3 R12, R29, 0x42, RZ ;  /* 0x000000421d0c7810 */ /* 0x001fe20007ffe0ff */
[----:B------:R-:W-:Y:S01]  /*177a0*/  STL [R1+0x1df4], R28 ;  /* 0x001df41c01007387 */ /* 0x000fe20000100800 */
[----:B------:R-:W-:Y:S01]  /*177b0*/  IABS R7, R0 ;  /* 0x0000000000077213 */ /* 0x000fe20000000000 */
[----:B------:R-:W-:Y:S01]  /*177c0*/  IMAD.MOV R6, RZ, RZ, -R6 ;  /* 0x000000ffff067224 */ /* 0x000fe200078e0a06 */
[----:B------:R-:W-:Y:S01]  /*177d0*/  ISETP.GE.AND P0, PT, R12, RZ, PT ;  /* 0x000000ff0c00720c */ /* 0x000fe20003f06270 */
[----:B------:R-:W-:Y:S01]  /*177e0*/  IMAD.MOV.U32 R11, RZ, RZ, R4 ;  /* 0x000000ffff0b7224 */ /* 0x000fe200078e0004 */
[----:B------:R-:W-:Y:S01]  /*177f0*/  IABS R12, R12 ;  /* 0x0000000c000c7213 */ /* 0x000fe20000000000 */
[----:B------:R-:W-:Y:S01]  /*17800*/  IMAD R8, R24, R6, R8 ;  /* 0x0000000618087224 */ /* 0x000fe200078e0208 */
[----:B------:R-:W-:Y:S01]  /*17810*/  ISETP.GE.AND P3, PT, R5, RZ, PT ;  /* 0x000000ff0500720c */ /* 0x000fe20003f66270 */
[----:B------:R-:W-:Y:S01]  /*17820*/  @!P6 IMAD.IADD R15, R15, 0x1, -R24 ;  /* 0x000000010f0fe824 */ /* 0x000fe200078e0a18 */
[----:B------:R0:W-:Y:S01]  /*17830*/  STL [R1+0x1df8], R3 ;  /* 0x001df80301007387 */ /* 0x0001e20000100800 */
[----:B------:R-:W-:Y:S01]  /*17840*/  IMAD.HI.U32 R9, R2, R12, RZ ;  /* 0x0000000c02097227 */ /* 0x000fe200078e00ff */
[----:B------:R-:W-:-:S02]  /*17850*/  IADD3 R4, R29, 0x3c, RZ ;  /* 0x0000003c1d047810 */ /* 0x000fc40007ffe0ff */
[----:B------:R-:W-:Y:S01]  /*17860*/  ISETP.GT.U32.AND P6, PT, R24, R15, PT ;  /* 0x0000000f1800720c */ /* 0x000fe20003fc4070 */
[----:B------:R-:W-:Y:S02]  /*17870*/  IMAD.MOV R9, RZ, RZ, -R9 ;  /* 0x000000ffff097224 */ /* 0x000fe400078e0a09 */
[----:B------:R-:W-:Y:S02]  /*17880*/  @!P5 IMAD.IADD R10, R10, 0x1, -R24 ;  /* 0x000000010a0ad824 */ /* 0x000fe400078e0a18 */
[----:B------:R-:W-:Y:S01]  /*17890*/  IMAD R12, R24, R9, R12 ;  /* 0x00000009180c7224 */ /* 0x000fe200078e020c */
[----:B------:R-:W-:Y:S01]  /*178a0*/  IABS R9, R4 ;  /* 0x0000000400097213 */ /* 0x000fe20000000000 */
[----:B------:R-:W-:-:S03]  /*178b0*/  IMAD.HI.U32 R5, R2, R7, RZ ;  /* 0x0000000702057227 */ /* 0x000fc600078e00ff */
[C---:B------:R-:W-:Y:S01]  /*178c0*/  ISETP.GT.U32.AND P5, PT, R24.reuse, R12, PT ;  /* 0x0000000c1800720c */ /* 0x040fe20003fa4070 */
[----:B------:R-:W-:Y:S02]  /*178d0*/  IMAD.MOV R5, RZ, RZ, -R5 ;  /* 0x000000ffff057224 */ /* 0x000fe400078e0a05 */
[----:B------:R-:W-:Y:S01]  /*178e0*/  @!P6 IMAD.IADD R15, R15, 0x1, -R24 ;  /* 0x000000010f0fe824 */ /* 0x000fe200078e0a18 */
[C---:B------:R-:W-:Y:S01]  /*178f0*/  ISETP.GT.U32.AND P6, PT, R24.reuse, R8, PT ;  /* 0x000000081800720c */ /* 0x040fe20003fc4070 */
[----:B------:R-:W-:Y:S01]  /*17900*/  IMAD R7, R24, R5, R7 ;  /* 0x0000000518077224 */ /* 0x000fe200078e0207 */
[C---:B------:R-:W-:Y:S01]  /*17910*/  IADD3 R5, R29.reuse, 0x3d, RZ ;  /* 0x0000003d1d057810 */ /* 0x040fe20007ffe0ff */
[----:B------:R-:W-:Y:S01]  /*17920*/  @!P4 IMAD.MOV R11, RZ, RZ, -R11 ;  /* 0x000000ffff0bc224 */ /* 0x000fe200078e0a0b */
[----:B------:R-:W-:Y:S01]  /*17930*/  ISETP.GE.AND P4, PT, R0, RZ, PT ;  /* 0x000000ff0000720c */ /* 0x000fe20003f86270 */
[----:B0-----:R-:W-:Y:S01]  /*17940*/  IMAD.MOV.U32 R3, RZ, RZ, R10 ;  /* 0x000000ffff037224 */ /* 0x001fe200078e000a */
[----:B------:R-:W-:Y:S01]  /*17950*/  IADD3 R0, R29, 0x3f, RZ ;  /* 0x0000003f1d007810 */ /* 0x000fe20007ffe0ff */
[----:B------:R-:W-:Y:S01]  /*17960*/  IMAD.HI.U32 R20, R2, R19, RZ ;  /* 0x0000001302147227 */ /* 0x000fe200078e00ff */
[----:B------:R0:W-:Y:S01]  /*17970*/  STL [R1+0xa8], R11 ;  /* 0x0000a80b01007387 */ /* 0x0001e20000100800 */
[----:B------:R-:W-:-:S02]  /*17980*/  IABS R13, R5 ;  /* 0x00000005000d7213 */ /* 0x000fc40000000000 */
[--C-:B------:R-:W-:Y:S01]  /*17990*/  @!P5 IMAD.IADD R12, R12, 0x1, -R24.reuse ;  /* 0x000000010c0cd824 */ /* 0x100fe200078e0a18 */
[----:B------:R-:W-:Y:S01]  /*179a0*/  ISETP.GT.U32.AND P5, PT, R24, R7, PT ;  /* 0x000000071800720c */ /* 0x000fe20003fa4070 */
[----:B------:R-:W-:Y:S01]  /*179b0*/  @!P1 IMAD.MOV R3, RZ, RZ, -R3 ;  /* 0x000000ffff039224 */ /* 0x000fe200078e0a03 */
[----:B------:R-:W-:Y:S01]  /*179c0*/  IABS R6, R0 ;  /* 0x0000000000067213 */ /* 0x000fe20000000000 */
[----:B------:R-:W-:Y:S01]  /*179d0*/  @!P6 IMAD.IADD R8, R8, 0x1, -R24 ;  /* 0x000000010808e824 */ /* 0x000fe200078e0a18 */
[----:B------:R-:W-:Y:S01]  /*179e0*/  ISETP.GT.U32.AND P1, PT, R24, R12, PT ;  /* 0x0000000c1800720c */ /* 0x000fe20003f24070 */
[----:B------:R-:W-:Y:S01]  /*179f0*/  IMAD.MOV R20, RZ, RZ, -R20 ;  /* 0x000000ffff147224 */ /* 0x000fe200078e0a14 */
[----:B------:R1:W-:Y:S01]  /*17a00*/  STL [R1+0xa4], R3 ;  /* 0x0000a40301007387 */ /* 0x0003e20000100800 */
[----:B------:R-:W-:Y:S01]  /*17a10*/  IMAD.HI.U32 R10, R2, R6, RZ ;  /* 0x00000006020a7227 */ /* 0x000fe200078e00ff */
[----:B0-----:R-:W-:Y:S02]  /*17a20*/  IADD3 R11, R29, 0x3e, RZ ;  /* 0x0000003e1d0b7810 */ /* 0x001fe40007ffe0ff */
[----:B------:R-:W-:Y:S01]  /*17a30*/  ISETP.GT.U32.AND P6, PT, R24, R8, PT ;  /* 0x000000081800720c */ /* 0x000fe20003fc4070 */
[----:B------:R-:W-:Y:S01]  /*17a40*/  IMAD.MOV R10, RZ, RZ, -R10 ;  /* 0x000000ffff0a7224 */ /* 0x000fe200078e0a0a */
[----:B------:R-:W-:Y:S01]  /*17a50*/  IABS R14, R11 ;  /* 0x0000000b000e7213 */ /* 0x000fe20000000000 */
[----:B------:R-:W-:-:S02]  /*17a60*/  @!P5 IMAD.IADD R7, R7, 0x1, -R24 ;  /* 0x000000010707d824 */ /* 0x000fc400078e0a18 */
[----:B-1----:R-:W-:-:S03]  /*17a70*/  IMAD.MOV.U32 R3, RZ, RZ, R15 ;  /* 0x000000ffff037224 */ /* 0x002fc600078e000f */
[----:B------:R-:W-:Y:S01]  /*17a80*/  ISETP.GT.U32.AND P5, PT, R24, R7, PT ;  /* 0x000000071800720c */ /* 0x000fe20003fa4070 */
[----:B------:R-:W-:Y:S02]  /*17a90*/  @!P1 IMAD.IADD R12, R12, 0x1, -R24 ;  /* 0x000000010c0c9824 */ /* 0x000fe400078e0a18 */
[----:B------:R-:W-:Y:S01]  /*17aa0*/  @!P2 IMAD.MOV R3, RZ, RZ, -R3 ;  /* 0x000000ffff03a224 */ /* 0x000fe200078e0a03 */
[----:B------:R-:W-:Y:S01]  /*17ab0*/  ISETP.GE.AND P2, PT, R0, RZ, PT ;  /* 0x000000ff0000720c */ /* 0x000fe20003f46270 */
[----:B------:R-:W-:Y:S02]  /*17ac0*/  IMAD R0, R24, R10, R6 ;  /* 0x0000000a18007224 */ /* 0x000fe400078e0206 */
[----:B------:R-:W-:Y:S01]  /*17ad0*/  IMAD.HI.U32 R6, R2, R13, RZ ;  /* 0x0000000d02067227 */ /* 0x000fe200078e00ff */
[----:B------:R0:W-:Y:S02]  /*17ae0*/  STL [R1+0xa0], R3 ;  /* 0x0000a00301007387 */ /* 0x0001e40000100800 */
[----:B------:R-:W-:Y:S01]  /*17af0*/  ISETP.GT.U32.AND P1, PT, R24, R0, PT ;  /* 0x000000001800720c */ /* 0x000fe20003f24070 */
[----:B------:R-:W-:-:S04]  /*17b00*/  IMAD.HI.U32 R15, R2, R14, RZ ;  /* 0x0000000e020f7227 */ /* 0x000fc800078e00ff */
[----:B------:R-:W-:-:S04]  /*17b10*/  IMAD.HI.U32 R10, R2, R9, RZ ;  /* 0x00000009020a7227 */ /* 0x000fc800078e00ff */
[----:B0-----:R-:W-:Y:S02]  /*17b20*/  IMAD.MOV.U32 R3, RZ, RZ, R12 ;  /* 0x000000ffff037224 */ /* 0x001fe400078e000c */
[----:B------:R-:W-:Y:S02]  /*17b30*/  IMAD.MOV R6, RZ, RZ, -R6 ;  /* 0x000000ffff067224 */ /* 0x000fe400078e0a06 */
[----:B------:R-:W-:Y:S02]  /*17b40*/  @!P0 IMAD.MOV R3, RZ, RZ, -R3 ;  /* 0x000000ffff038224 */ /* 0x000fe400078e0a03 */
[----:B------:R-:W-:Y:S02]  /*17b50*/  IMAD.MOV R15, RZ, RZ, -R15 ;  /* 0x000000ffff0f7224 */ /* 0x000fe400078e0a0f */
[----:B------:R-:W-:Y:S01]  /*17b60*/  IMAD.MOV R10, RZ, RZ, -R10 ;  /* 0x000000ffff0a7224 */ /* 0x000fe200078e0a0a */
[----:B------:R0:W-:Y:S01]  /*17b70*/  STL [R1+0x88], R3 ;  /* 0x0000880301007387 */ /* 0x0001e20000100800 */
[----:B------:R-:W-:Y:S01]  /*17b80*/  IMAD R13, R24, R6, R13 ;  /* 0x00000006180d7224 */ /* 0x000fe200078e020d */
[----:B------:R-:W-:Y:S01]  /*17b90*/  IADD3 R6, R29, 0x3b, RZ ;  /* 0x0000003b1d067810 */ /* 0x000fe20007ffe0ff */
[----:B------:R-:W-:-:S02]  /*17ba0*/  @!P5 IMAD.IADD R7, R7, 0x1, -R24 ;  /* 0x000000010707d824 */ /* 0x000fc400078e0a18 */
[----:B------:R-:W-:Y:S01]  /*17bb0*/  @!P6 IMAD.IADD R8, R8, 0x1, -R24 ;  /* 0x000000010808e824 */ /* 0x000fe200078e0a18 */
[----:B------:R-:W-:Y:S01]  /*17bc0*/  ISETP.GE.AND P6, PT, R11, RZ, PT ;  /* 0x000000ff0b00720c */ /* 0x000fe20003fc6270 */
[C---:B------:R-:W-:Y:S01]  /*17bd0*/  IMAD R11, R24.reuse, R15, R14 ;  /* 0x0000000f180b7224 */ /* 0x040fe200078e020e */
[C---:B------:R-:W-:Y:S01]  /*17be0*/  ISETP.GT.U32.AND P5, PT, R24.reuse, R13, PT ;  /* 0x0000000d1800720c */ /* 0x040fe20003fa4070 */
[C---:B------:R-:W-:Y:S01]  /*17bf0*/  IMAD R9, R24.reuse, R10, R9 ;  /* 0x0000000a18097224 */ /* 0x040fe200078e0209 */
[----:B------:R-:W-:Y:S01]  /*17c00*/  IABS R12, R6 ;  /* 0x00000006000c7213 */ /* 0x000fe20000000000 */
[----:B0-----:R-:W-:Y:S01]  /*17c10*/  IMAD.MOV.U32 R3, RZ, RZ, R7 ;  /* 0x000000ffff037224 */ /* 0x001fe200078e0007 */
[----:B------:R-:W-:Y:S01]  /*17c20*/  ISETP.GT.U32.AND P0, PT, R24, R11, PT ;  /* 0x0000000b1800720c */ /* 0x000fe20003f04070 */
[----:B------:R-:W-:Y:S01]  /*17c30*/  @!P1 IMAD.IADD R0, R0, 0x1, -R24 ;  /* 0x0000000100009824 */ /* 0x000fe200078e0a18 */
[----:B------:R-:W-:Y:S01]  /*17c40*/  IADD3 R10, R29, 0x37, RZ ;  /* 0x000000371d0a7810 */ /* 0x000fe20007ffe0ff */
[----:B------:R-:W-:Y:S01]  /*17c50*/  @!P4 IMAD.MOV R3, RZ, RZ, -R3 ;  /* 0x000000ffff03c224 */ /* 0x000fe200078e0a03 */
[----:B------:R-:W-:Y:S01]  /*17c60*/  ISETP.GT.U32.AND P4, PT, R24, R9, PT ;  /* 0x000000091800720c */ /* 0x000fe20003f84070 */
[----:B------:R-:W-:Y:S01]  /*17c70*/  @!P3 IMAD.MOV R8, RZ, RZ, -R8 ;  /* 0x000000ffff08b224 */ /* 0x000fe200078e0a08 */
[----:B------:R-:W-:Y:S01]  /*17c80*/  ISETP.GE.AND P3, PT, R5, RZ, PT ;  /* 0x000000ff0500720c */ /* 0x000fe20003f66270 */
[----:B------:R-:W-:Y:S01]  /*17c90*/  IMAD.HI.U32 R7, R2, R12, RZ ;  /* 0x0000000c02077227 */ /* 0x000fe200078e00ff */
[----:B------:R-:W-:-:S02]  /*17ca0*/  ISETP.GT.U32.AND P1, PT, R24, R0, PT ;  /* 0x000000001800720c */ /* 0x000fc40003f24070 */
[----:B------:R-:W-:Y:S01]  /*17cb0*/  IADD3 R5, R29, 0x3a, RZ ;  /* 0x0000003a1d057810 */ /* 0x000fe20007ffe0ff */
[----:B------:R0:W-:Y:S01]  /*17cc0*/  STL [R1+0x90], R8 ;  /* 0x0000900801007387 */ /* 0x0001e20000100800 */
[--C-:B------:R-:W-:Y:S01]  /*17cd0*/  @!P5 IMAD.IADD R13, R13, 0x1, -R24.reuse ;  /* 0x000000010d0dd824 */ /* 0x100fe200078e0a18 */
[----:B------:R-:W-:Y:S01]  /*17ce0*/  IABS R14, R10 ;  /* 0x0000000a000e7213 */ /* 0x000fe20000000000 */
[--C-:B------:R-:W-:Y:S01]  /*17cf0*/  @!P0 IMAD.IADD R11, R11, 0x1, -R24.reuse ;  /* 0x000000010b0b8824 */ /* 0x100fe200078e0a18 */
[----:B------:R-:W-:Y:S01]  /*17d00*/  ISETP.GE.AND P0, PT, R6, RZ, PT ;  /* 0x000000ff0600720c */ /* 0x000fe20003f06270 */
[----:B------:R1:W-:Y:S01]  /*17d10*/  STL [R1+0x94], R3 ;  /* 0x0000940301007387 */ /* 0x0003e20000100800 */
[--C-:B------:R-:W-:Y:S01]  /*17d20*/  @!P4 IMAD.IADD R9, R9, 0x1, -R24.reuse ;  /* 0x000000010909c824 */ /* 0x100fe200078e0a18 */
[C---:B------:R-:W-:Y:S01]  /*17d30*/  ISETP.GT.U32.AND P4, PT, R24.reuse, R13, PT ;  /* 0x0000000d1800720c */ /* 0x040fe20003f84070 */
[----:B------:R-:W-:Y:S01]  /*17d40*/  IMAD.MOV R7, RZ, RZ, -R7 ;  /* 0x000000ffff077224 */ /* 0x000fe200078e0a07 */
[----:B------:R-:W-:Y:S01]  /*17d50*/  ISETP.GT.U32.AND P5, PT, R24, R11, PT ;  /* 0x0000000b1800720c */ /* 0x000fe20003fa4070 */
[----:B------:R-:W-:Y:S01]  /*17d60*/  @!P1 IMAD.IADD R0, R0, 0x1, -R24 ;  /* 0x0000000100009824 */ /* 0x000fe200078e0a18 */
[----:B0-----:R-:W-:Y:S01]  /*17d70*/  IABS R8, R5 ;  /* 0x0000000500087213 */ /* 0x001fe20000000000 */
[----:B------:R-:W-:Y:S01]  /*17d80*/  IMAD R12, R24, R7, R12 ;  /* 0x00000007180c7224 */ /* 0x000fe200078e020c */
[----:B------:R-:W-:Y:S01]  /*17d90*/  ISETP.GE.AND P1, PT, R4, RZ, PT ;  /* 0x000000ff0400720c */ /* 0x000fe20003f26270 */
[----:B-1----:R-:W-:Y:S01]  /*17da0*/  IMAD.MOV.U32 R3, RZ, RZ, R0 ;  /* 0x000000ffff037224 */ /* 0x002fe200078e0000 */
[C---:B------:R-:W-:Y:S01]  /*17db0*/  IADD3 R0, R29.reuse, 0x38, RZ ;  /* 0x000000381d007810 */ /* 0x040fe20007ffe0ff */
[----:B------:R-:W-:Y:S01]  /*17dc0*/  IMAD.HI.U32 R6, R2, R8, RZ ;  /* 0x0000000802067227 */ /* 0x000fe200078e00ff */
[----:B------:R-:W-:-:S03]  /*17dd0*/  IADD3 R4, R29, 0x39, RZ ;  /* 0x000000391d047810 */ /* 0x000fc60007ffe0ff */
[----:B------:R-:W-:Y:S01]  /*17de0*/  IMAD.MOV R6, RZ, RZ, -R6 ;  /* 0x000000ffff067224 */ /* 0x000fe200078e0a06 */
[----:B------:R-:W-:Y:S01]  /*17df0*/  IABS R7, R4 ;  /* 0x0000000400077213 */ /* 0x000fe20000000000 */
[----:B------:R-:W-:Y:S01]  /*17e00*/  @!P2 IMAD.MOV R3, RZ, RZ, -R3 ;  /* 0x000000ffff03a224 */ /* 0x000fe200078e0a03 */
[C---:B------:R-:W-:Y:S01]  /*17e10*/  ISETP.GT.U32.AND P2, PT, R24.reuse, R9, PT ;  /* 0x000000091800720c */ /* 0x040fe20003f44070 */
[C---:B------:R-:W-:Y:S01]  /*17e20*/  IMAD R8, R24.reuse, R6, R8 ;  /* 0x0000000618087224 */ /* 0x040fe200078e0208 */
[----:B------:R-:W-:Y:S01]  /*17e30*/  IABS R6, R0 ;  /* 0x0000000000067213 */ /* 0x000fe20000000000 */
[--C-:B------:R-:W-:Y:S01]  /*17e40*/  @!P4 IMAD.IADD R13, R13, 0x1, -R24.reuse ;  /* 0x000000010d0dc824 */ /* 0x100fe200078e0a18 */
[----:B------:R0:W-:Y:S01]  /*17e50*/  STL [R1+0x9c], R3 ;  /* 0x00009c0301007387 */ /* 0x0001e20000100800 */
[----:B------:R-:W-:Y:S01]  /*17e60*/  @!P5 IMAD.IADD R11, R11, 0x1, -R24 ;  /* 0x000000010b0bd824 */ /* 0x000fe200078e0a18 */
[----:B------:R-:W-:Y:S01]  /*17e70*/  ISETP.GT.U32.AND P4, PT, R24, R8, PT ;  /* 0x000000081800720c */ /* 0x000fe20003f84070 */
[----:B------:R-:W-:Y:S01]  /*17e80*/  IMAD.HI.U32 R15, R2, R6, RZ ;  /* 0x00000006020f7227 */ /* 0x000fe200078e00ff */
[----:B------:R-:W-:-:S03]  /*17e90*/  ISETP.GT.U32.AND P5, PT, R24, R12, PT ;  /* 0x0000000c1800720c */ /* 0x000fc60003fa4070 */
[----:B------:R-:W-:Y:S02]  /*17ea0*/  @!P3 IMAD.MOV R13, RZ, RZ, -R13 ;  /* 0x000000ffff0db224 */ /* 0x000fe400078e0a0d */
[----:B------:R-:W-:Y:S01]  /*17eb0*/  @!P2 IMAD.IADD R9, R9, 0x1, -R24 ;  /* 0x000000010909a824 */ /* 0x000fe200078e0a18 */
[----:B------:R-:W-:Y:S01]  /*17ec0*/  ISETP.GE.AND P2, PT, R5, RZ, PT ;  /* 0x000000ff0500720c */ /* 0x000fe20003f46270 */
[----:B0-----:R-:W-:Y:S02]  /*17ed0*/  IMAD.MOV.U32 R3, RZ, RZ, R11 ;  /* 0x000000ffff037224 */ /* 0x001fe400078e000b */
[----:B------:R-:W-:Y:S02]  /*17ee0*/  IMAD.MOV.U32 R5, RZ, RZ, R14 ;  /* 0x000000ffff057224 */ /* 0x000fe400078e000e */
[--C-:B------:R-:W-:Y:S02]  /*17ef0*/  @!P4 IMAD.IADD R8, R8, 0x1, -R24.reuse ;  /* 0x000000010808c824 */ /* 0x100fe400078e0a18 */
[----:B------:R-:W-:Y:S01]  /*17f00*/  @!P5 IMAD.IADD R12, R12, 0x1, -R24 ;  /* 0x000000010c0cd824 */ /* 0x000fe200078e0a18 */
[----:B------:R-:W-:Y:S01]  /*17f10*/  ISETP.GE.AND P5, PT, R4, RZ, PT ;  /* 0x000000ff0400720c */ /* 0x000fe20003fa6270 */
[----:B------:R-:W-:Y:S01]  /*17f20*/  @!P6 IMAD.MOV R3, RZ, RZ, -R3 ;  /* 0x000000ffff03e224 */ /* 0x000fe200078e0a03 */
[----:B------:R-:W-:Y:S01]  /*17f30*/  ISETP.GT.U32.AND P6, PT, R24, R8, PT ;  /* 0x000000081800720c */ /* 0x000fe20003fc4070 */
[----:B------:R-:W-:Y:S01]  /*17f40*/  IMAD.HI.U32 R4, R2, R5, RZ ;  /* 0x0000000502047227 */ /* 0x000fe200078e00ff */
[----:B------:R-:W-:-:S02]  /*17f50*/  ISETP.GT.U32.AND P4, PT, R24, R12, PT ;  /* 0x0000000c1800720c */ /* 0x000fc40003f84070 */
[----:B------:R0:W-:Y:S01]  /*17f60*/  STL [R1+0x8c], R3 ;  /* 0x00008c0301007387 */ /* 0x0001e20000100800 */
[----:B------:R-:W-:Y:S01]  /*17f70*/  IMAD.MOV R11, RZ, RZ, -R15 ;  /* 0x000000ffff0b7224 */ /* 0x000fe200078e0a0f */
[----:B------:R-:W-:Y:S01]  /*17f80*/  IADD3 R15, R29, 0x36, RZ ;  /* 0x000000361d0f7810 */ /* 0x000fe20007ffe0ff */
[----:B------:R-:W-:Y:S01]  /*17f90*/  IMAD.MOV R4, RZ, RZ, -R4 ;  /* 0x000000ffff047224 */ /* 0x000fe200078e0a04 */
[----:B------:R1:W-:Y:S01]  /*17fa0*/  STL [R1+0x7c], R13 ;  /* 0x00007c0d01007387 */ /* 0x0003e20000100800 */
[C---:B------:R-:W-:Y:S02]  /*17fb0*/  IMAD R6, R24.reuse, R11, R6 ;  /* 0x0000000b18067224 */ /* 0x040fe400078e0206 */
[----:B------:R-:W-:Y:S01]  /*17fc0*/  IMAD R5, R24, R4, R5 ;  /* 0x0000000418057224 */ /* 0x000fe200078e0205 */
[----:B------:R-:W-:Y:S01]  /*17fd0*/  IABS R4, R15 ;  /* 0x0000000f00047213 */ /* 0x000fe20000000000 */
[----:B------:R-:W-:-:S04]  /*17fe0*/  IMAD.HI.U32 R14, R2, R7, RZ ;  /* 0x00000007020e7227 */ /* 0x000fc800078e00ff */
[----:B0-----:R-:W-:Y:S01]  /*17ff0*/  IMAD.MOV.U32 R3, RZ, RZ, R9 ;  /* 0x000000ffff037224 */ /* 0x001fe200078e0009 */
[----:B------:R-:W-:Y:S01]  /*18000*/  IADD3 R9, R29, 0x35, RZ ;  /* 0x000000351d097810 */ /* 0x000fe20007ffe0ff */
[----:B------:R-:W-:Y:S01]  /*18010*/  @!P6 IMAD.IADD R8, R8, 0x1, -R24 ;  /* 0x000000010808e824 */ /* 0x000fe200078e0a18 */
[C---:B------:R-:W-:Y:S01]  /*18020*/  ISETP.GT.U32.AND P6, PT, R24.reuse, R5, PT ;  /* 0x000000051800720c */ /* 0x040fe20003fc4070 */
[----:B------:R-:W-:Y:S01]  /*18030*/  @!P1 IMAD.MOV R3, RZ, RZ, -R3 ;  /* 0x000000ffff039224 */ /* 0x000fe200078e0a03 */
[----:B------:R-:W-:Y:S01]  /*18040*/  ISETP.GT.U32.AND P1, PT, R24, R6, PT ;  /* 0x000000061800720c */ /* 0x000fe20003f24070 */
[----:B------:R-:W-:Y:S02]  /*18050*/  IMAD.MOV R14, RZ, RZ, -R14 ;  /* 0x000000ffff0e7224 */ /* 0x000fe400078e0a0e */
[----:B------:R-:W-:Y:S01]  /*18060*/  @!P4 IMAD.IADD R12, R12, 0x1, -R24 ;  /* 0x000000010c0cc824 */ /* 0x000fe200078e0a18 */
[----:B------:R-:W-:Y:S01]  /*18070*/  ISETP.GE.AND P4, PT, R0, RZ, PT ;  /* 0x000000ff0000720c */ /* 0x000fe20003f86270 */
[----:B------:R-:W-:Y:S01]  /*18080*/  IMAD R7, R24, R14, R7 ;  /* 0x0000000e18077224 */ /* 0x000fe200078e0207 */
[----:B------:R-:W-:Y:S01]  /*18090*/  IABS R0, R9 ;  /* 0x0000000900007213 */ /* 0x000fe20000000000 */
[----:B------:R0:W-:Y:S01]  /*180a0*/  STL [R1+0x80], R3 ;  /* 0x0000800301007387 */ /* 0x0001e20000100800 */
[----:B------:R-:W-:-:S02]  /*180b0*/  IMAD.HI.U32 R11, R2, R4, RZ ;  /* 0x00000004020b7227 */ /* 0x000fc400078e00ff */
[----:B------:R-:W-:Y:S02]  /*180c0*/  ISETP.GT.U32.AND P3, PT, R24, R7, PT ;  /* 0x000000071800720c */ /* 0x000fe40003f64070 */
[--C-:B------:R-:W-:Y:S02]  /*180d0*/  @!P6 IMAD.IADD R5, R5, 0x1, -R24.reuse ;  /* 0x000000010505e824 */ /* 0x100fe400078e0a18 */
[----:B------:R-:W-:Y:S02]  /*180e0*/  @!P1 IMAD.IADD R6, R6, 0x1, -R24 ;  /* 0x0000000106069824 */ /* 0x000fe400078e0a18 */
[----:B-1----:R-:W-:-:S03]  /*180f0*/  IMAD.HI.U32 R13, R2, R0, RZ ;  /* 0x00000000020d7227 */ /* 0x002fc600078e00ff */
[C---:B------:R-:W-:Y:S01]  /*18100*/  ISETP.GT.U32.AND P6, PT, R24.reuse, R6, PT ;  /* 0x000000061800720c */ /* 0x040fe20003fc4070 */
[----:B------:R-:W-:Y:S02]  /*18110*/  IMAD.MOV R13, RZ, RZ, -R13 ;  /* 0x000000ffff0d7224 */ /* 0x000fe400078e0a0d */
[----:B0-----:R-:W-:Y:S02]  /*18120*/  IMAD.MOV.U32 R3, RZ, RZ, R12 ;  /* 0x000000ffff037224 */ /* 0x001fe400078e000c */
[----:B------:R-:W-:Y:S01]  /*18130*/  IMAD R0, R24, R13, R0 ;  /* 0x0000000d18007224 */ /* 0x000fe200078e0200 */
[----:B------:R-:W-:Y:S01]  /*18140*/  IADD3 R13, R29, 0x32, RZ ;  /* 0x000000321d0d7810 */ /* 0x000fe20007ffe0ff */
[--C-:B------:R-:W-:Y:S01]  /*18150*/  @!P3 IMAD.IADD R7, R7, 0x1, -R24.reuse ;  /* 0x000000010707b824 */ /* 0x100fe200078e0a18 */
[----:B------:R-:W-:Y:S01]  /*18160*/  ISETP.GE.AND P3, PT, R10, RZ, PT ;  /* 0x000000ff0a00720c */ /* 0x000fe20003f66270 */
[----:B------:R-:W-:Y:S01]  /*18170*/  @!P0 IMAD.MOV R3, RZ, RZ, -R3 ;  /* 0x000000ffff038224 */ /* 0x000fe200078e0a03 */
[C---:B------:R-:W-:Y:S01]  /*18180*/  ISETP.GT.U32.AND P0, PT, R24.reuse, R5, PT ;  /* 0x000000051800720c */ /* 0x040fe20003f04070 */
[----:B------:R-:W-:Y:S01]  /*18190*/  IMAD.MOV R11, RZ, RZ, -R11 ;  /* 0x000000ffff0b7224 */ /* 0x000fe200078e0a0b */
[----:B------:R-:W-:Y:S01]  /*181a0*/  ISETP.GT.U32.AND P1, PT, R24, R7, PT ;  /* 0x000000071800720c */ /* 0x000fe20003f24070 */
[----:B------:R-:W-:Y:S01]  /*181b0*/  @!P6 IMAD.IADD R6, R6, 0x1, -R24 ;  /* 0x000000010606e824 */ /* 0x000fe200078e0a18 */
[C---:B------:R-:W-:Y:S01]  /*181c0*/  ISETP.GT.U32.AND P6, PT, R24.reuse, R0, PT ;  /* 0x000000001800720c */ /* 0x040fe20003fc4070 */
[----:B------:R-:W-:Y:S01]  /*181d0*/  IMAD R4, R24, R11, R4 ;  /* 0x0000000b18047224 */ /* 0x000fe200078e0204 */
[C---:B------:R-:W-:Y:S01]  /*181e0*/  IADD3 R10, R29.reuse, 0x34, RZ ;  /* 0x000000341d0a7810 */ /* 0x040fe20007ffe0ff */
[----:B------:R0:W-:Y:S01]  /*181f0*/  STL [R1+0x84], R3 ;  /* 0x0000840301007387 */ /* 0x0001e20000100800 */
[----:B------:R-:W-:Y:S01]  /*18200*/  IADD3 R11, R29, 0x33, RZ ;  /* 0x000000331d0b7810 */ /* 0x000fe20007ffe0ff */
[----:B------:R-:W-:Y:S01]  /*18210*/  @!P4 IMAD.MOV R6, RZ, RZ, -R6 ;  /* 0x000000ffff06c224 */ /* 0x000fe200078e0a06 */
[----:B------:R-:W-:-:S02]  /*18220*/  IABS R12, R10 ;  /* 0x0000000a000c7213 */ /* 0x000fc40000000000 */
[----:B------:R-:W-:Y:S01]  /*18230*/  IABS R14, R11 ;  /* 0x0000000b000e7213 */ /* 0x000fe20000000000 */
[----:B------:R-:W-:Y:S01]  /*18240*/  @!P0 IMAD.IADD R5, R5, 0x1, -R24 ;  /* 0x0000000105058824 */ /* 0x000fe200078e0a18 */
[----:B------:R-:W-:Y:S01]  /*18250*/  ISETP.GE.AND P0, PT, R15, RZ, PT ;  /* 0x000000ff0f00720c */ /* 0x000fe20003f06270 */
[----:B------:R-:W-:Y:S01]  /*18260*/  IMAD.HI.U32 R16, R2, R12, RZ ;  /* 0x0000000c02107227 */ /* 0x000fe200078e00ff */
[----:B------:R-:W-:-:S03]  /*18270*/  ISETP.GE.AND P4, PT, R10, RZ, PT ;  /* 0x000000ff0a00720c */ /* 0x000fc60003f86270 */
[--C-:B------:R-:W-:Y:S02]  /*18280*/  @!P6 IMAD.IADD R0, R0, 0x1, -R24.reuse ;  /* 0x000000010000e824 */ /* 0x100fe400078e0a18 */
[----:B------:R-:W-:Y:S01]  /*18290*/  @!P1 IMAD.IADD R7, R7, 0x1, -R24 ;  /* 0x0000000107079824 */ /* 0x000fe200078e0a18 */
[C---:B------:R-:W-:Y:S01]  /*182a0*/  ISETP.GT.U32.AND P1, PT, R24.reuse, R4, PT ;  /* 0x000000041800720c */ /* 0x040fe20003f24070 */
[----:B------:R-:W-:Y:S01]  /*182b0*/  IMAD.MOV R15, RZ, RZ, -R16 ;  /* 0x000000ffff0f7224 */ /* 0x000fe200078e0a10 */
[----:B------:R-:W-:Y:S01]  /*182c0*/  ISETP.GT.U32.AND P6, PT, R24, R0, PT ;  /* 0x000000001800720c */ /* 0x000fe20003fc4070 */
[----:B------:R-:W-:Y:S01]  /*182d0*/  IMAD.HI.U32 R17, R2, R14, RZ ;  /* 0x0000000e02117227 */ /* 0x000fe200078e00ff */
[----:B------:R-:W-:-:S03]  /*182e0*/  IABS R16, R13 ;  /* 0x0000000d00107213 */ /* 0x000fc60000000000 */
[C---:B------:R-:W-:Y:S02]  /*182f0*/  IMAD R12, R24.reuse, R15, R12 ;  /* 0x0000000f180c7224 */ /* 0x040fe400078e020c */
[----:B0-----:R-:W-:Y:S02]  /*18300*/  IMAD.MOV.U32 R3, RZ, RZ, R8 ;  /* 0x000000ffff037224 */ /* 0x001fe400078e0008 */
[----:B------:R-:W-:Y:S02]  /*18310*/  IMAD.MOV R17, RZ, RZ, -R17 ;  /* 0x000000ffff117224 */ /* 0x000fe400078e0a11 */
[----:B------:R-:W-:Y:S02]  /*18320*/  @!P2 IMAD.MOV R3, RZ, RZ, -R3 ;  /* 0x000000ffff03a224 */ /* 0x000fe400078e0a03 */
[----:B------:R-:W-:Y:S01]  /*18330*/  @!P5 IMAD.MOV R7, RZ, RZ, -R7 ;  /* 0x000000ffff07d224 */ /* 0x000fe200078e0a07 */
[C---:B------:R-:W-:Y:S01]  /*18340*/  ISETP.GT.U32.AND P5, PT, R24.reuse, R12, PT ;  /* 0x0000000c1800720c */ /* 0x040fe20003fa4070 */
[----:B------:R-:W-:Y:S01]  /*18350*/  IMAD R14, R24, R17, R14 ;  /* 0x00000011180e7224 */ /* 0x000fe200078e020e */
[----:B------:R0:W-:Y:S01]  /*18360*/  STL [R1+0x78], R3 ;  /* 0x0000780301007387 */ /* 0x0001e20000100800 */
[--C-:B------:R-:W-:Y:S01]  /*18370*/  @!P1 IMAD.IADD R4, R4, 0x1, -R24.reuse ;  /* 0x0000000104049824 */ /* 0x100fe200078e0a18 */
[----:B------:R-:W-:Y:S01]  /*18380*/  ISETP.GE.AND P1, PT, R9, RZ, PT ;  /* 0x000000ff0900720c */ /* 0x000fe20003f26270 */
[----:B------:R-:W-:Y:S01]  /*18390*/  @!P6 IMAD.IADD R0, R0, 0x1, -R24 ;  /* 0x000000010000e824 */ /* 0x000fe200078e0a18 */
[C---:B------:R-:W-:Y:S01]  /*183a0*/  ISETP.GT.U32.AND P6, PT, R24.reuse, R14, PT ;  /* 0x0000000e1800720c */ /* 0x040fe20003fc4070 */
[----:B------:R-:W-:Y:S01]  /*183b0*/  STL [R1+0x70], R7 ;  /* 0x0000700701007387 */ /* 0x000fe20000100800 */
[----:B------:R-:W-:-:S02]  /*183c0*/  ISETP.GT.U32.AND P2, PT, R24, R4, PT ;  /* 0x000000041800720c */ /* 0x000fc40003f44070 */
[C---:B------:R-:W-:Y:S01]  /*183d0*/  IADD3 R9, R29.reuse, 0x2f, RZ ;  /* 0x0000002f1d097810 */ /* 0x040fe20007ffe0ff */
[----:B------:R1:W-:Y:S01]  /*183e0*/  STL [R1+0x6c], R6 ;  /* 0x00006c0601007387 */ /* 0x0003e20000100800 */
[----:B0-----:R-:W-:Y:S01]  /*183f0*/  IMAD.MOV.U32 R3, RZ, RZ, R5 ;  /* 0x000000ffff037224 */ /* 0x001fe200078e0005 */
[----:B------:R-:W-:Y:S01]  /*18400*/  IADD3 R17, R29, 0x18, RZ ;  /* 0x000000181d117810 */ /* 0x000fe20007ffe0ff */
[----:B------:R-:W-:-:S04]  /*18410*/  IMAD.HI.U32 R5, R2, R16, RZ ;  /* 0x0000001002057227 */ /* 0x000fc800078e00ff */
[----:B------:R-:W-:Y:S01]  /*18420*/  @!P3 IMAD.MOV R3, RZ, RZ, -R3 ;  /* 0x000000ffff03b224 */ /* 0x000fe200078e0a03 */
[----:B------:R-:W-:Y:S01]  /*18430*/  ISETP.GE.AND P3, PT, R11, RZ, PT ;  /* 0x000000ff0b00720c */ /* 0x000fe20003f66270 */
[----:B------:R-:W-:Y:S01]  /*18440*/  IMAD.MOV R5, RZ, RZ, -R5 ;  /* 0x000000ffff057224 */ /* 0x000fe200078e0a05 */
[----:B-1----:R-:W-:Y:S01]  /*18450*/  IADD3 R6, R29, 0x31, RZ ;  /* 0x000000311d067810 */ /* 0x002fe20007ffe0ff */
[----:B------:R-:W-:Y:S01]  /*18460*/  @!P5 IMAD.IADD R12, R12, 0x1, -R24 ;  /* 0x000000010c0cd824 */ /* 0x000fe200078e0a18 */
[----:B------:R0:W-:Y:S01]  /*18470*/  STL [R1+0x68], R3 ;  /* 0x0000680301007387 */ /* 0x0001e20000100800 */
[----:B------:R-:W-:Y:S01]  /*18480*/  IMAD R5, R24, R5, R16 ;  /* 0x0000000518057224 */ /* 0x000fe200078e0210 */
[----:B------:R-:W-:Y:S01]  /*18490*/  IABS R11, R6 ;  /* 0x00000006000b7213 */ /* 0x000fe20000000000 */
[--C-:B------:R-:W-:Y:S01]  /*184a0*/  @!P6 IMAD.IADD R14, R14, 0x1, -R24.reuse ;  /* 0x000000010e0ee824 */ /* 0x100fe200078e0a18 */
[----:B------:R-:W-:Y:S01]  /*184b0*/  ISETP.GT.U32.AND P5, PT, R24, R12, PT ;  /* 0x0000000c1800720c */ /* 0x000fe20003fa4070 */
[----:B------:R-:W-:Y:S01]  /*184c0*/  @!P2 IMAD.IADD R4, R4, 0x1, -R24 ;  /* 0x000000010404a824 */ /* 0x000fe200078e0a18 */
[----:B------:R-:W-:-:S02]  /*184d0*/  ISETP.GE.AND P2, PT, R13, RZ, PT ;  /* 0x000000ff0d00720c */ /* 0x000fc40003f46270 */
[----:B------:R-:W-:Y:S01]  /*184e0*/  ISETP.GT.U32.AND P6, PT, R24, R14, PT ;  /* 0x0000000e1800720c */ /* 0x000fe20003fc4070 */
[----:B------:R-:W-:Y:S01]  /*184f0*/  IMAD.MOV.U32 R7, RZ, RZ, R4 ;  /* 0x000000ffff077224 */ /* 0x000fe200078e0004 */
[C---:B------:R-:W-:Y:S01]  /*18500*/  IADD3 R13, R29.reuse, 0x2d, RZ ;  /* 0x0000002d1d0d7810 */ /* 0x040fe20007ffe0ff */
[----:B0-----:R-:W-:Y:S01]  /*18510*/  IMAD.MOV.U32 R3, RZ, RZ, R0 ;  /* 0x000000ffff037224 */ /* 0x001fe200078e0000 */
[----:B------:R-:W-:Y:S01]  /*18520*/  IADD3 R0, R29, 0x30, RZ ;  /* 0x000000301d007810 */ /* 0x000fe20007ffe0ff */
[----:B------:R-:W-:-:S04]  /*18530*/  IMAD.HI.U32 R4, R2, R11, RZ ;  /* 0x0000000b02047227 */ /* 0x000fc800078e00ff */
[----:B------:R-:W-:Y:S01]  /*18540*/  @!P1 IMAD.MOV R3, RZ, RZ, -R3 ;  /* 0x000000ffff039224 */ /* 0x000fe200078e0a03 */
[----:B------:R-:W-:Y:S01]  /*18550*/  ISETP.GT.U32.AND P1, PT, R24, R5, PT ;  /* 0x000000051800720c */ /* 0x000fe20003f24070 */
[----:B------:R-:W-:Y:S01]  /*18560*/  @!P0 IMAD.MOV R7, RZ, RZ, -R7 ;  /* 0x000000ffff078224 */ /* 0x000fe200078e0a07 */
[----:B------:R-:W-:Y:S01]  /*18570*/  ISETP.GE.AND P0, PT, R6, RZ, PT ;  /* 0x000000ff0600720c */ /* 0x000fe20003f06270 */
[----:B------:R-:W-:Y:S01]  /*18580*/  IMAD.MOV R4, RZ, RZ, -R4 ;  /* 0x000000ffff047224 */ /* 0x000fe200078e0a04 */
[----:B------:R-:W-:Y:S01]  /*18590*/  IABS R6, R9 ;  /* 0x0000000900067213 */ /* 0x000fe20000000000 */
[--C-:B------:R-:W-:Y:S01]  /*185a0*/  @!P5 IMAD.IADD R12, R12, 0x1, -R24.reuse ;  /* 0x000000010c0cd824 */ /* 0x100fe200078e0a18 */
[----:B------:R0:W-:Y:S01]  /*185b0*/  STL [R1+0x5c], R7 ;  /* 0x00005c0701007387 */ /* 0x0001e20000100800 */
[----:B------:R-:W-:Y:S01]  /*185c0*/  IMAD R11, R24, R4, R11 ;  /* 0x00000004180b7224 */ /* 0x000fe200078e020b */
[----:B------:R-:W-:Y:S01]  /*185d0*/  ISETP.GE.AND P5, PT, R0, RZ, PT ;  /* 0x000000ff0000720c */ /* 0x000fe20003fa6270 */
[----:B------:R-:W-:Y:S01]  /*185e0*/  @!P6 IMAD.IADD R14, R14, 0x1, -R24 ;  /* 0x000000010e0ee824 */ /* 0x000fe200078e0a18 */
[----:B------:R1:W-:Y:S01]  /*185f0*/  STL [R1+0x50], R3 ;  /* 0x0000500301007387 */ /* 0x0003e20000100800 */
[----:B------:R-:W-:Y:S01]  /*18600*/  IMAD.HI.U32 R10, R2, R6, RZ ;  /* 0x00000006020a7227 */ /* 0x000fe200078e00ff */
[----:B------:R-:W-:-:S03]  /*18610*/  ISETP.GT.U32.AND P6, PT, R24, R11, PT ;  /* 0x0000000b1800720c */ /* 0x000fc60003fc4070 */
[----:B------:R-:W-:Y:S01]  /*18620*/  @!P1 IMAD.IADD R5, R5, 0x1, -R24 ;  /* 0x0000000105059824 */ /* 0x000fe200078e0a18 */
[----:B0-----:R-:W-:Y:S01]  /*18630*/  IABS R7, R0 ;  /* 0x0000000000077213 */ /* 0x001fe20000000000 */
[----:B------:R-:W-:Y:S01]  /*18640*/  IMAD.MOV R10, RZ, RZ, -R10 ;  /* 0x000000ffff0a7224 */ /* 0x000fe200078e0a0a */
[----:B------:R-:W-:Y:S01]  /*18650*/  IADD3 R0, R29, 0x2e, RZ ;  /* 0x0000002e1d007810 */ /* 0x000fe20007ffe0ff */
[----:B-1----:R-:W-:Y:S01]  /*18660*/  IMAD.MOV.U32 R3, RZ, RZ, R12 ;  /* 0x000000ffff037224 */ /* 0x002fe200078e000c */
[----:B------:R-:W-:Y:S01]  /*18670*/  ISETP.GT.U32.AND P1, PT, R24, R5, PT ;  /* 0x000000051800720c */ /* 0x000fe20003f24070 */
[----:B------:R-:W-:Y:S01]  /*18680*/  IMAD.HI.U32 R8, R2, R7, RZ ;  /* 0x0000000702087227 */ /* 0x000fe200078e00ff */
[----:B------:R-:W-:-:S03]  /*18690*/  IABS R4, R0 ;  /* 0x0000000000047213 */ /* 0x000fc60000000000 */
[----:B------:R-:W-:Y:S01]  /*186a0*/  @!P4 IMAD.MOV R3, RZ, RZ, -R3 ;  /* 0x000000ffff03c224 */ /* 0x000fe200078e0a03 */
[----:B------:R-:W-:Y:S01]  /*186b0*/  ISETP.GE.AND P4, PT, R9, RZ, PT ;  /* 0x000000ff0900720c */ /* 0x000fe20003f86270 */
[----:B------:R-:W-:Y:S02]  /*186c0*/  IMAD.MOV R8, RZ, RZ, -R8 ;  /* 0x000000ffff087224 */ /* 0x000fe400078e0a08 */
[--C-:B------:R-:W-:Y:S01]  /*186d0*/  @!P6 IMAD.IADD R11, R11, 0x1, -R24.reuse ;  /* 0x000000010b0be824 */ /* 0x100fe200078e0a18 */
[----:B------:R0:W-:Y:S01]  /*186e0*/  STL [R1+0x54], R3 ;  /* 0x0000540301007387 */ /* 0x0001e20000100800 */
[C---:B------:R-:W-:Y:S01]  /*186f0*/  IMAD R7, R24.reuse, R8, R7 ;  /* 0x0000000818077224 */ /* 0x040fe200078e0207 */
[----:B------:R-:W-:Y:S01]  /*18700*/  IADD3 R8, R29, 0x2c, RZ ;  /* 0x0000002c1d087810 */ /* 0x000fe20007ffe0ff */
[----:B------:R-:W-:Y:S01]  /*18710*/  @!P1 IMAD.IADD R5, R5, 0x1, -R24 ;  /* 0x0000000105059824 */ /* 0x000fe200078e0a18 */
[C---:B------:R-:W-:Y:S01]  /*18720*/  ISETP.GT.U32.AND P6, PT, R24.reuse, R11, PT ;  /* 0x0000000b1800720c */ /* 0x040fe20003fc4070 */
[C---:B------:R-:W-:Y:S01]  /*18730*/  IMAD R6, R24.reuse, R10, R6 ;  /* 0x0000000a18067224 */ /* 0x040fe200078e0206 */
[----:B------:R-:W-:-:S02]  /*18740*/  ISETP.GT.U32.AND P1, PT, R24, R7, PT ;  /* 0x000000071800720c */ /* 0x000fc40003f24070 */
[----:B------:R-:W-:Y:S01]  /*18750*/  IABS R10, R8 ;  /* 0x00000008000a7213 */ /* 0x000fe20000000000 */
[----:B0-----:R-:W-:-:S04]  /*18760*/  IMAD.MOV.U32 R3, RZ, RZ, R14 ;  /* 0x000000ffff037224 */ /* 0x001fc800078e000e */
[----:B------:R-:W-:Y:S01]  /*18770*/  @!P3 IMAD.MOV R3, RZ, RZ, -R3 ;  /* 0x000000ffff03b224 */ /* 0x000fe200078e0a03 */
[----:B------:R-:W-:Y:S01]  /*18780*/  ISETP.GE.AND P3, PT, R0, RZ, PT ;  /* 0x000000ff0000720c */ /* 0x000fe20003f66270 */
[----:B------:R-:W-:-:S03]  /*18790*/  IMAD.HI.U32 R0, R2, R4, RZ ;  /* 0x0000000402007227 */ /* 0x000fc600078e00ff */
[----:B------:R0:W-:Y:S01]  /*187a0*/  STL [R1+0x60], R3 ;  /* 0x0000600301007387 */ /* 0x0001e20000100800 */
[----:B------:R-:W-:Y:S02]  /*187b0*/  IMAD.MOV R0, RZ, RZ, -R0 ;  /* 0x000000ffff007224 */ /* 0x000fe400078e0a00 */
[----:B------:R-:W-:Y:S02]  /*187c0*/  @!P1 IMAD.IADD R7, R7, 0x1, -R24 ;  /* 0x0000000107079824 */ /* 0x000fe400078e0a18 */
[C---:B------:R-:W-:Y:S01]  /*187d0*/  IMAD R4, R24.reuse, R0, R4 ;  /* 0x0000000018047224 */ /* 0x040fe200078e0204 */
[----:B------:R-:W-:Y:S01]  /*187e0*/  IADD3 R0, R29, 0x2b, RZ ;  /* 0x0000002b1d007810 */ /* 0x000fe20007ffe0ff */
[----:B------:R-:W-:Y:S01]  /*187f0*/  @!P6 IMAD.IADD R11, R11, 0x1, -R24 ;  /* 0x000000010b0be824 */ /* 0x000fe200078e0a18 */
[C---:B------:R-:W-:Y:S01]  /*18800*/  ISETP.GT.U32.AND P1, PT, R24.reuse, R7, PT ;  /* 0x000000071800720c */ /* 0x040fe20003f24070 */
[----:B0-----:R-:W-:Y:S01]  /*18810*/  IMAD.MOV.U32 R3, RZ, RZ, R5 ;  /* 0x000000ffff037224 */ /* 0x001fe200078e0005 */
[----:B------:R-:W-:-:S02]  /*18820*/  ISETP.GT.U32.AND P6, PT, R24, R4, PT ;  /* 0x000000041800720c */ /* 0x000fc40003fc4070 */
[----:B------:R-:W-:Y:S01]  /*18830*/  IABS R5, R13 ;  /* 0x0000000d00057213 */ /* 0x000fe20000000000 */
[----:B------:R-:W-:Y:S01]  /*18840*/  @!P2 IMAD.MOV R3, RZ, RZ, -R3 ;  /* 0x000000ffff03a224 */ /* 0x000fe200078e0a03 */
[----:B------:R-:W-:Y:S02]  /*18850*/  ISETP.GT.U32.AND P2, PT, R24, R6, PT ;  /* 0x000000061800720c */ /* 0x000fe40003f44070 */
[----:B------:R-:W-:Y:S01]  /*18860*/  IABS R9, R0 ;  /* 0x0000000000097213 */ /* 0x000fe20000000000 */
[----:B------:R-:W-:Y:S01]  /*18870*/  IMAD.HI.U32 R12, R2, R5, RZ ;  /* 0x00000005020c7227 */ /* 0x000fe200078e00ff */
[----:B------:R0:W-:Y:S03]  /*18880*/  STL [R1+0x64], R3 ;  /* 0x0000640301007387 */ /* 0x0001e60000100800 */
[----:B------:R-:W-:Y:S02]  /*18890*/  IMAD.MOV R12, RZ, RZ, -R12 ;  /* 0x000000ffff0c7224 */ /* 0x000fe400078e0a0c */
[----:B------:R-:W-:-:S02]  /*188a0*/  @!P6 IMAD.IADD R4, R4, 0x1, -R24 ;  /* 0x000000010404e824 */ /* 0x000fc400078e0a18 */
[--C-:B------:R-:W-:Y:S01]  /*188b0*/  @!P1 IMAD.IADD R7, R7, 0x1, -R24.reuse ;  /* 0x0000000107079824 */ /* 0x100fe200078e0a18 */
[----:B------:R-:W-:Y:S01]  /*188c0*/  ISETP.GE.AND P1, PT, R8, RZ, PT ;  /* 0x000000ff0800720c */ /* 0x000fe20003f26270 */
[----:B------:R-:W-:Y:S01]  /*188d0*/  @!P2 IMAD.IADD R6, R6, 0x1, -R24 ;  /* 0x000000010606a824 */ /* 0x000fe200078e0a18 */
[----:B------:R-:W-:Y:S01]  /*188e0*/  ISETP.GT.U32.AND P6, PT, R24, R4, PT ;  /* 0x000000041800720c */ /* 0x000fe20003fc4070 */
[----:B0-----:R-:W-:Y:S02]  /*188f0*/  IMAD.MOV.U32 R3, RZ, RZ, R11 ;  /* 0x000000ffff037224 */ /* 0x001fe400078e000b */
[----:B------:R-:W-:Y:S01]  /*18900*/  IMAD.HI.U32 R11, R2, R10, RZ ;  /* 0x0000000a020b7227 */ /* 0x000fe200078e00ff */
[----:B------:R-:W-:-:S03]  /*18910*/  ISETP.GT.U32.AND P2, PT, R24, R6, PT ;  /* 0x000000061800720c */ /* 0x000fc60003f44070 */
[----:B------:R-:W-:Y:S01]  /*18920*/  @!P0 IMAD.MOV R3, RZ, RZ, -R3 ;  /* 0x000000ffff038224 */ /* 0x000fe200078e0a03 */
[----:B------:R-:W-:Y:S01]  /*18930*/  ISETP.GE.AND P0, PT, R13, RZ, PT ;  /* 0x000000ff0d00720c */ /* 0x000fe20003f06270 */
[----:B------:R-:W-:Y:S02]  /*18940*/  IMAD.MOV R11, RZ, RZ, -R11 ;  /* 0x000000ffff0b7224 */ /* 0x000fe400078e0a0b */
[----:B------:R-:W-:Y:S01]  /*18950*/  IMAD R5, R24, R12, R5 ;  /* 0x0000000c18057224 */ /* 0x000fe200078e0205 */
[----:B------:R0:W-:Y:S01]  /*18960*/  STL [R1+0x29c], R3 ;  /* 0x00029c0301007387 */ /* 0x0001e20000100800 */
[----:B------:R-:W-:-:S04]  /*18970*/  IMAD.HI.U32 R13, R2, R9, RZ ;  /* 0x00000009020d7227 */ /* 0x000fc800078e00ff */
[----:B------:R-:W-:Y:S02]  /*18980*/  IMAD R10, R24, R11, R10 ;  /* 0x0000000b180a7224 */ /* 0x000fe400078e020a */
[----:B------:R-:W-:Y:S01]  /*18990*/  @!P2 IMAD.IADD R6, R6, 0x1, -R24 ;  /* 0x000000010606a824 */ /* 0x000fe200078e0a18 */
[C---:B------:R-:W-:Y:S01]  /*189a0*/  ISETP.GT.U32.AND P2, PT, R24.reuse, R5, PT ;  /* 0x000000051800720c */ /* 0x040fe20003f44070 */
[----:B------:R-:W-:Y:S01]  /*189b0*/  IMAD.MOV.U32 R14, RZ, RZ, R7 ;  /* 0x000000ffff0e7224 */ /* 0x000fe200078e0007 */
[C---:B------:R-:W-:Y:S01]  /*189c0*/  IADD3 R7, R29.reuse, 0x28, RZ ;  /* 0x000000281d077810 */ /* 0x040fe20007ffe0ff */
[----:B------:R-:W-:Y:S02]  /*189d0*/  IMAD.MOV R8, RZ, RZ, -R13 ;  /* 0x000000ffff087224 */ /* 0x000fe400078e0a0d */
[----:B------:R-:W-:Y:S01]  /*189e0*/  @!P5 IMAD.MOV R14, RZ, RZ, -R14 ;  /* 0x000000ffff0ed224 */ /* 0x000fe200078e0a0e */
[C---:B------:R-:W-:Y:S01]  /*189f0*/  ISETP.GT.U32.AND P5, PT, R24.reuse, R10, PT ;  /* 0x0000000a1800720c */ /* 0x040fe20003fa4070 */
[----:B------:R-:W-:Y:S01]  /*18a00*/  IMAD R9, R24, R8, R9 ;  /* 0x0000000818097224 */ /* 0x000fe200078e0209 */
[C---:B------:R-:W-:Y:S01]  /*18a10*/  IADD3 R8, R29.reuse, 0x29, RZ ;  /* 0x000000291d087810 */ /* 0x040fe20007ffe0ff */
[----:B0-----:R-:W-:Y:S01]  /*18a20*/  IMAD.MOV.U32 R3, RZ, RZ, R6 ;  /* 0x000000ffff037224 */ /* 0x001fe200078e0006 */
[----:B------:R-:W-:Y:S01]  /*18a30*/  IADD3 R6, R29, 0x2a, RZ ;  /* 0x0000002a1d067810 */ /* 0x000fe20007ffe0ff */
[--C-:B------:R-:W-:Y:S01]  /*18a40*/  @!P6 IMAD.IADD R4, R4, 0x1, -R24.reuse ;  /* 0x000000010404e824 */ /* 0x100fe200078e0a18 */
[----:B------:R-:W-:Y:S01]  /*18a50*/  ISETP.GT.U32.AND P6, PT, R24, R9, PT ;  /* 0x000000091800720c */ /* 0x000fe20003fc4070 */
[--C-:B------:R-:W-:Y:S01]  /*18a60*/  @!P2 IMAD.IADD R5, R5, 0x1, -R24.reuse ;  /* 0x000000010505a824 */ /* 0x100fe200078e0a18 */
[----:B------:R-:W-:Y:S01]  /*18a70*/  IABS R13, R6 ;  /* 0x00000006000d7213 */ /* 0x000fe20000000000 */
[----:B------:R-:W-:Y:S01]  /*18a80*/  @!P4 IMAD.MOV R3, RZ, RZ, -R3 ;  /* 0x000000ffff03c224 */ /* 0x000fe200078e0a03 */
[----:B------:R-:W-:Y:S01]  /*18a90*/  ISETP.GE.AND P4, PT, R0, RZ, PT ;  /* 0x000000ff0000720c */ /* 0x000fe20003f86270 */
[----:B------:R0:W-:Y:S01]  /*18aa0*/  STL [R1+0x240], R14 ;  /* 0x0002400e01007387 */ /* 0x0001e20000100800 */
[----:B------:R-:W-:Y:S01]  /*18ab0*/  IABS R12, R8 ;  /* 0x00000008000c7213 */ /* 0x000fe20000000000 */
[----:B------:R-:W-:Y:S01]  /*18ac0*/  @!P5 IMAD.IADD R10, R10, 0x1, -R24 ;  /* 0x000000010a0ad824 */ /* 0x000fe200078e0a18 */
[----:B------:R-:W-:Y:S01]  /*18ad0*/  ISETP.GT.U32.AND P5, PT, R24, R5, PT ;  /* 0x000000051800720c */ /* 0x000fe20003fa4070 */
[----:B------:R-:W-:Y:S01]  /*18ae0*/  IMAD.HI.U32 R0, R2, R13, RZ ;  /* 0x0000000d02007227 */ /* 0x000fe200078e00ff */
[----:B------:R1:W-:Y:S01]  /*18af0*/  STL [R1+0x260], R3 ;  /* 0x0002600301007387 */ /* 0x0003e20000100800 */
[----:B------:R-:W-:-:S02]  /*18b00*/  IABS R11, R7 ;  /* 0x00000007000b7213 */ /* 0x000fc40000000000 */
[----:B------:R-:W-:Y:S01]  /*18b10*/  IMAD.MOV R0, RZ, RZ, -R0 ;  /* 0x000000ffff007224 */ /* 0x000fe200078e0a00 */
[----:B------:R-:W-:Y:S01]  /*18b20*/  ISETP.GE.AND P2, PT, R6, RZ, PT ;  /* 0x000000ff0600720c */ /* 0x000fe20003f46270 */
[----:B------:R-:W-:Y:S01]  /*18b30*/  @!P6 IMAD.IADD R9, R9, 0x1, -R24 ;  /* 0x000000010909e824 */ /* 0x000fe200078e0a18 */
[C---:B------:R-:W-:Y:S01]  /*18b40*/  ISETP.GT.U32.AND P6, PT, R24.reuse, R10, PT ;  /* 0x0000000a1800720c */ /* 0x040fe20003fc4070 */
[----:B------:R-:W-:Y:S01]  /*18b50*/  IMAD R13, R24, R0, R13 ;  /* 0x00000000180d7224 */ /* 0x000fe200078e020d */
[----:B------:R-:W-:Y:S01]  /*18b60*/  IADD3 R0, R29, 0x27, RZ ;  /* 0x000000271d007810 */ /* 0x000fe20007ffe0ff */
[----:B------:R-:W-:-:S03]  /*18b70*/  IMAD.HI.U32 R6, R2, R11, RZ ;  /* 0x0000000b02067227 */ /* 0x000fc600078e00ff */
[----:B0-----:R-:W-:Y:S01]  /*18b80*/  IABS R14, R0 ;  /* 0x00000000000e7213 */ /* 0x001fe20000000000 */
[----:B-1----:R-:W-:Y:S02]  /*18b90*/  IMAD.MOV.U32 R3, RZ, RZ, R4 ;  /* 0x000000ffff037224 */ /* 0x002fe400078e0004 */
[----:B------:R-:W-:-:S04]  /*18ba0*/  IMAD.HI.U32 R4, R2, R12, RZ ;  /* 0x0000000c02047227 */ /* 0x000fc800078e00ff */
[----:B------:R-:W-:Y:S02]  /*18bb0*/  IMAD.MOV R4, RZ, RZ, -R4 ;  /* 0x000000ffff047224 */ /* 0x000fe400078e0a04 */
[----:B------:R-:W-:Y:S01]  /*18bc0*/  @!P5 IMAD.IADD R5, R5, 0x1, -R24 ;  /* 0x000000010505d824 */ /* 0x000fe200078e0a18 */
[C---:B------:R-:W-:Y:S01]  /*18bd0*/  ISETP.GT.U32.AND P5, PT, R24.reuse, R13, PT ;  /* 0x0000000d1800720c */ /* 0x040fe20003fa4070 */
[C---:B------:R-:W-:Y:S01]  /*18be0*/  IMAD R12, R24.reuse, R4, R12 ;  /* 0x00000004180c7224 */ /* 0x040fe200078e020c */
[----:B------:R-:W-:Y:S01]  /*18bf0*/  IADD3 R4, R29, 0x26, RZ ;  /* 0x000000261d047810 */ /* 0x000fe20007ffe0ff */
[----:B------:R-:W-:Y:S01]  /*18c00*/  @!P3 IMAD.MOV R3, RZ, RZ, -R3 ;  /* 0x000000ffff03b224 */ /* 0x000fe200078e0a03 */
[----:B------:R-:W-:Y:S01]  /*18c10*/  ISETP.GT.U32.AND P3, PT, R24, R9, PT ;  /* 0x000000091800720c */ /* 0x000fe20003f64070 */
[----:B------:R-:W-:Y:S01]  /*18c20*/  @!P6 IMAD.IADD R10, R10, 0x1, -R24 ;  /* 0x000000010a0ae824 */ /* 0x000fe200078e0a18 */
[----:B------:R-:W-:Y:S01]  /*18c30*/  ISETP.GT.U32.AND P6, PT, R24, R12, PT ;  /* 0x0000000c1800720c */ /* 0x000fe20003fc4070 */
[----:B------:R-:W-:Y:S01]  /*18c40*/  IMAD.MOV R6, RZ, RZ, -R6 ;  /* 0x000000ffff067224 */ /* 0x000fe200078e0a06 */
[----:B------:R0:W-:Y:S01]  /*18c50*/  STL [R1+0x268], R3 ;  /* 0x0002680301007387 */ /* 0x0001e20000100800 */
[----:B------:R-:W-:-:S02]  /*18c60*/  @!P1 IMAD.MOV R10, RZ, RZ, -R10 ;  /* 0x000000ffff0a9224 */ /* 0x000fc400078e0a0a */
[----:B------:R-:W-:Y:S02]  /*18c70*/  IMAD R11, R24, R6, R11 ;  /* 0x00000006180b7224 */ /* 0x000fe400078e020b */
[----:B------:R-:W-:-:S03]  /*18c80*/  @!P5 IMAD.IADD R13, R13, 0x1, -R24 ;  /* 0x000000010d0dd824 */ /* 0x000fc600078e0a18 */
[----:B------:R-:W-:Y:S01]  /*18c90*/  ISETP.GT.U32.AND P1, PT, R24, R11, PT ;  /* 0x0000000b1800720c */ /* 0x000fe20003f24070 */
[--C-:B------:R-:W-:Y:S01]  /*18ca0*/  @!P3 IMAD.IADD R9, R9, 0x1, -R24.reuse ;  /* 0x000000010909b824 */ /* 0x100fe200078e0a18 */
[----:B------:R-:W-:Y:S01]  /*18cb0*/  ISETP.GE.AND P3, PT, R8, RZ, PT ;  /* 0x000000ff0800720c */ /* 0x000fe20003f66270 */
[----:B0-----:R-:W-:Y:S01]  /*18cc0*/  IMAD.MOV.U32 R3, RZ, RZ, R5 ;  /* 0x000000ffff037224 */ /* 0x001fe200078e0005 */
[----:B------:R-:W-:Y:S01]  /*18cd0*/  ISETP.GT.U32.AND P5, PT, R24, R13, PT ;  /* 0x0000000d1800720c */ /* 0x000fe20003fa4070 */
[----:B------:R-:W-:Y:S01]  /*18ce0*/  @!P6 IMAD.IADD R12, R12, 0x1, -R24 ;  /* 0x000000010c0ce824 */ /* 0x000fe200078e0a18 */
[----:B------:R-:W-:Y:S01]  /*18cf0*/  IABS R8, R4 ;  /* 0x0000000400087213 */ /* 0x000fe20000000000 */
[----:B------:R-:W-:Y:S02]  /*18d00*/  IMAD.MOV.U32 R5, RZ, RZ, R14 ;  /* 0x000000ffff057224 */ /* 0x000fe400078e000e */
[----:B------:R-:W-:Y:S01]  /*18d10*/  @!P0 IMAD.MOV R3, RZ, RZ, -R3 ;  /* 0x000000ffff038224 */ /* 0x000fe200078e0a03 */
[----:B------:R-:W-:Y:S01]  /*18d20*/  ISETP.GE.AND P0, PT, R7, RZ, PT ;  /* 0x000000ff0700720c */ /* 0x000fe20003f06270 */
[----:B------:R-:W-:Y:S01]  /*18d30*/  IMAD.MOV.U32 R7, RZ, RZ, R8 ;  /* 0x000000ffff077224 */ /* 0x000fe200078e0008 */
[----:B------:R-:W-:Y:S01]  /*18d40*/  ISETP.GT.U32.AND P6, PT, R24, R12, PT ;  /* 0x0000000c1800720c */ /* 0x000fe20003fc4070 */
[----:B------:R-:W-:Y:S01]  /*18d50*/  IMAD.HI.U32 R8, R2, R5, RZ ;  /* 0x0000000502087227 */ /* 0x000fe200078e00ff */
[----:B------:R-:W-:Y:S03]  /*18d60*/  STL [R1+0x248], R3 ;  /* 0x0002480301007387 */ /* 0x000fe60000100800 */
[----:B------:R-:W-:Y:S01]  /*18d70*/  IMAD.MOV R8, RZ, RZ, -R8 ;  /* 0x000000ffff087224 */ /* 0x000fe200078e0a08 */
[----:B------:R0:W-:Y:S01]  /*18d80*/  STL [R1+0xd0], R10 ;  /* 0x0000d00a01007387 */ /* 0x0001e20000100800 */
[----:B------:R-:W-:Y:S01]  /*18d90*/  @!P5 IMAD.IADD R13, R13, 0x1, -R24 ;  /* 0x000000010d0dd824 */ /* 0x000fe200078e0a18 */
[----:B------:R-:W-:Y:S01]  /*18da0*/  ISETP.GE.AND P5, PT, R4, RZ, PT ;  /* 0x000000ff0400720c */ /* 0x000fe20003fa6270 */
[----:B------:R-:W-:-:S02]  /*18db0*/  IMAD R4, R24, R8, R5 ;  /* 0x0000000818047224 */ /* 0x000fc400078e0205 */
[----:B------:R-:W-:-:S04]  /*18dc0*/  IMAD.HI.U32 R6, R2, R7, RZ ;  /* 0x0000000702067227 */ /* 0x000fc800078e00ff */
[----:B------:R-:W-:Y:S01]  /*18dd0*/  @!P6 IMAD.IADD R12, R12, 0x1, -R24 ;  /* 0x000000010c0ce824 */ /* 0x000fe200078e0a18 */
[C---:B------:R-:W-:Y:S01]  /*18de0*/  ISETP.GT.U32.AND P6, PT, R24.reuse, R4, PT ;  /* 0x000000041800720c */ /* 0x040fe20003fc4070 */
[----:B------:R-:W-:Y:S01]  /*18df0*/  IMAD.MOV R6, RZ, RZ, -R6 ;  /* 0x000000ffff067224 */ /* 0x000fe200078e0a06 */
[----:B0-----:R-:W-:Y:S01]  /*18e00*/  IADD3 R10, R29, 0x25, RZ ;  /* 0x000000251d0a7810 */ /* 0x001fe20007ffe0ff */
[----:B------:R-:W-:Y:S02]  /*18e10*/  IMAD.MOV.U32 R3, RZ, RZ, R9 ;  /* 0x000000ffff037224 */ /* 0x000fe400078e0009 */
[----:B------:R-:W-:Y:S01]  /*18e20*/  @!P1 IMAD.IADD R11, R11, 0x1, -R24 ;  /* 0x000000010b0b9824 */ /* 0x000fe200078e0a18 */
[----:B------:R-:W-:Y:S01]  /*18e30*/  IABS R5, R10 ;  /* 0x0000000a00057213 */ /* 0x000fe20000000000 */
[C---:B------:R-:W-:Y:S01]  /*18e40*/  IMAD R7, R24.reuse, R6, R7 ;  /* 0x0000000618077224 */ /* 0x040fe200078e0207 */
[C---:B------:R-:W-:Y:S01]  /*18e50*/  IADD3 R6, R29.reuse, 0x23, RZ ;  /* 0x000000231d067810 */ /* 0x040fe20007ffe0ff */
[----:B------:R-:W-:Y:S01]  /*18e60*/  IMAD.MOV.U32 R14, RZ, RZ, R13 ;  /* 0x000000ffff0e7224 */ /* 0x000fe200078e000d */
[----:B------:R-:W-:Y:S01]  /*18e70*/  ISETP.GT.U32.AND P1, PT, R24, R11, PT ;  /* 0x0000000b1800720c */ /* 0x000fe20003f24070 */
[----:B------:R-:W-:Y:S01]  /*18e80*/  @!P4 IMAD.MOV R3, RZ, RZ, -R3 ;  /* 0x000000ffff03c224 */ /* 0x000fe200078e0a03 */
[----:B------:R-:W-:Y:S01]  /*18e90*/  ISETP.GE.AND P4, PT, R0, RZ, PT ;  /* 0x000000ff0000720c */ /* 0x000fe20003f86270 */
[----:B------:R-:W-:Y:S01]  /*18ea0*/  @!P2 IMAD.MOV R14, RZ, RZ, -R14 ;  /* 0x000000ffff0ea224 */ /* 0x000fe200078e0a0e */
[----:B------:R-:W-:Y:S01]  /*18eb0*/  ISETP.GT.U32.AND P2, PT, R24, R7, PT ;  /* 0x000000071800720c */ /* 0x000fe20003f44070 */
[----:B------:R-:W-:Y:S01]  /*18ec0*/  @!P6 IMAD.IADD R4, R4, 0x1, -R24 ;  /* 0x000000010404e824 */ /* 0x000fe200078e0a18 */
[----:B------:R0:W-:Y:S01]  /*18ed0*/  STL [R1+0x214], R3 ;  /* 0x0002140301007387 */ /* 0x0001e20000100800 */
[----:B------:R-:W-:-:S02]  /*18ee0*/  IADD3 R0, R29, 0x24, RZ ;  /* 0x000000241d007810 */ /* 0x000fc40007ffe0ff */
[----:B------:R-:W-:Y:S01]  /*18ef0*/  ISETP.GE.AND P6, PT, R10, RZ, PT ;  /* 0x000000ff0a00720c */ /* 0x000fe20003fc6270 */
[----:B------:R-:W-:Y:S01]  /*18f00*/  STL [R1+0x1b4], R14 ;  /* 0x0001b40e01007387 */ /* 0x000fe20000100800 */
[----:B------:R-:W-:Y:S02]  /*18f10*/  IABS R9, R0 ;  /* 0x0000000000097213 */ /* 0x000fe40000000000 */
[----:B------:R-:W-:Y:S01]  /*18f20*/  @!P1 IMAD.IADD R11, R11, 0x1, -R24 ;  /* 0x000000010b0b9824 */ /* 0x000fe200078e0a18 */
[----:B------:R-:W-:Y:S01]  /*18f30*/  IABS R8, R6 ;  /* 0x0000000600087213 */ /* 0x000fe20000000000 */
[----:B0-----:R-:W-:Y:S01]  /*18f40*/  IMAD.MOV.U32 R3, RZ, RZ, R12 ;  /* 0x000000ffff037224 */ /* 0x001fe200078e000c */
[----:B------:R-:W-:Y:S01]  /*18f50*/  ISETP.GE.AND P1, PT, R0, RZ, PT ;  /* 0x000000ff0000720c */ /* 0x000fe20003f26270 */
[----:B------:R-:W-:Y:S01]  /*18f60*/  @!P2 IMAD.IADD R7, R7, 0x1, -R24 ;  /* 0x000000010707a824 */ /* 0x000fe200078e0a18 */
[----:B------:R-:W-:Y:S01]  /*18f70*/  IADD3 R13, R29, 0x22, RZ ;  /* 0x000000221d0d7810 */ /* 0x000fe20007ffe0ff */
[----:B------:R-:W-:Y:S01]  /*18f80*/  @!P3 IMAD.MOV R3, RZ, RZ, -R3 ;  /* 0x000000ffff03b224 */ /* 0x000fe200078e0a03 */
[----:B------:R-:W-:Y:S01]  /*18f90*/  ISETP.GT.U32.AND P3, PT, R24, R4, PT ;  /* 0x000000041800720c */ /* 0x000fe20003f64070 */
[----:B------:R-:W-:Y:S01]  /*18fa0*/  IMAD.HI.U32 R12, R2, R5, RZ ;  /* 0x00000005020c7227 */ /* 0x000fe200078e00ff */
[----:B------:R-:W-:-:S02]  /*18fb0*/  ISETP.GT.U32.AND P2, PT, R24, R7, PT ;  /* 0x000000071800720c */ /* 0x000fc40003f44070 */
[----:B------:R0:W-:Y:S01]  /*18fc0*/  STL [R1+0x20c], R3 ;  /* 0x00020c0301007387 */ /* 0x0001e20000100800 */
[----:B------:R-:W-:-:S04]  /*18fd0*/  IMAD.HI.U32 R10, R2, R9, RZ ;  /* 0x00000009020a7227 */ /* 0x000fc800078e00ff */
[----:B------:R-:W-:Y:S02]  /*18fe0*/  IMAD.MOV R12, RZ, RZ, -R12 ;  /* 0x000000ffff0c7224 */ /* 0x000fe400078e0a0c */
[----:B------:R-:W-:Y:S02]  /*18ff0*/  IMAD.MOV R10, RZ, RZ, -R10 ;  /* 0x000000ffff0a7224 */ /* 0x000fe400078e0a0a */
[----:B------:R-:W-:Y:S02]  /*19000*/  @!P3 IMAD.IADD R4, R4, 0x1, -R24 ;  /* 0x000000010404b824 */ /* 0x000fe400078e0a18 */
[----:B0-----:R-:W-:Y:S02]  /*19010*/  IMAD.MOV.U32 R3, RZ, RZ, R11 ;  /* 0x000000ffff037224 */ /* 0x001fe400078e000b */
[----:B------:R-:W-:Y:S02]  /*19020*/  IMAD R5, R24, R12, R5 ;  /* 0x0000000c18057224 */ /* 0x000fe400078e0205 */
[----:B------:R-:W-:Y:S01]  /*19030*/  @!P0 IMAD.MOV R3, RZ, RZ, -R3 ;  /* 0x000000ffff038224 */ /* 0x000fe200078e0a03 */
[----:B------:R-:W-:Y:S01]  /*19040*/  ISETP.GE.AND P0, PT, R6, RZ, PT ;  /* 0x000000ff0600720c */ /* 0x000fe20003f06270 */
[C---:B------:R-:W-:Y:S01]  /*19050*/  IMAD R9, R24.reuse, R10, R9 ;  /* 0x0000000a18097224 */ /* 0x040fe200078e0209 */
[----:B------:R-:W-:Y:S01]  /*19060*/  ISETP.GT.U32.AND P3, PT, R24, R5, PT ;  /* 0x000000051800720c */ /* 0x000fe20003f64070 */
[----:B------:R-:W-:Y:S01]  /*19070*/  IMAD.HI.U32 R0, R2, R8, RZ ;  /* 0x0000000802007227 */ /* 0x000fe200078e00ff */
[----:B------:R0:W-:Y:S01]  /*19080*/  STL [R1+0x1c0], R3 ;  /* 0x0001c00301007387 */ /* 0x0001e20000100800 */
[----:B------:R-:W-:-:S02]  /*19090*/  IADD3 R10, R29, 0x21, RZ ;  /* 0x000000211d0a7810 */ /* 0x000fc40007ffe0ff */
[----:B------:R-:W-:Y:S01]  /*190a0*/  IMAD.MOV R0, RZ, RZ, -R0 ;  /* 0x000000ffff007224 */ /* 0x000fe200078e0a00 */
[----:B------:R-:W-:Y:S01]  /*190b0*/  IABS R6, R29 ;  /* 0x0000001d00067213 */ /* 0x000fe20000000000 */
[----:B------:R-:W-:Y:S01]  /*190c0*/  @!P2 IMAD.IADD R7, R7, 0x1, -R24 ;  /* 0x000000010707a824 */ /* 0x000fe200078e0a18 */
[----:B------:R-:W-:Y:S01]  /*190d0*/  ISETP.GE.AND P2, PT, R13, RZ, PT ;  /* 0x000000ff0d00720c */ /* 0x000fe20003f46270 */
[C---:B------:R-:W-:Y:S01]  /*190e0*/  IMAD R8, R24.reuse, R0, R8 ;  /* 0x0000000018087224 */ /* 0x040fe200078e0208 */
[----:B------:R-:W-:Y:S01]  /*190f0*/  IABS R13, R13 ;  /* 0x0000000d000d7213 */ /* 0x000fe20000000000 */
[----:B0-----:R-:W-:Y:S01]  /*19100*/  IMAD.MOV.U32 R3, RZ, RZ, R4 ;  /* 0x000000ffff037224 */ /* 0x001fe200078e0004 */
[----:B------:R-:W-:Y:S01]  /*19110*/  IABS R11, R10 ;  /* 0x0000000a000b7213 */ /* 0x000fe20000000000 */
[----:B------:R-:W-:Y:S01]  /*19120*/  @!P3 IMAD.IADD R5, R5, 0x1, -R24 ;  /* 0x000000010505b824 */ /* 0x000fe200078e0a18 */
[----:B------:R-:W-:Y:S01]  /*19130*/  IADD3 R4, R29, 0x20, RZ ;  /* 0x000000201d047810 */ /* 0x000fe20007ffe0ff */
[----:B------:R-:W-:Y:S01]  /*19140*/  @!P4 IMAD.MOV R3, RZ, RZ, -R3 ;  /* 0x000000ffff03c224 */ /* 0x000fe200078e0a03 */
[----:B------:R-:W-:Y:S01]  /*19150*/  ISETP.GT.U32.AND P4, PT, R24, R9, PT ;  /* 0x000000091800720c */ /* 0x000fe20003f84070 */
[----:B------:R-:W-:Y:S01]  /*19160*/  IMAD.HI.U32 R14, R2, R13, RZ ;  /* 0x0000000d020e7227 */ /* 0x000fe200078e00ff */
[----:B------:R-:W-:-:S02]  /*19170*/  ISETP.GT.U32.AND P3, PT, R24, R5, PT ;  /* 0x000000051800720c */ /* 0x000fc40003f64070 */
[----:B------:R0:W-:Y:S01]  /*19180*/  STL [R1+0x1d4], R3 ;  /* 0x0001d40301007387 */ /* 0x0001e20000100800 */
[----:B------:R-:W-:Y:S01]  /*19190*/  IMAD.MOV R14, RZ, RZ, -R14 ;  /* 0x000000ffff0e7224 */ /* 0x000fe200078e0a0e */
[----:B------:R-:W-:Y:S01]  /*191a0*/  IABS R0, R4 ;  /* 0x0000000400007213 */ /* 0x000fe20000000000 */
[----:B------:R-:W-:-:S04]  /*191b0*/  IMAD.HI.U32 R12, R2, R11, RZ ;  /* 0x0000000b020c7227 */ /* 0x000fc800078e00ff */
[----:B------:R-:W-:Y:S02]  /*191c0*/  IMAD.MOV R12, RZ, RZ, -R12 ;  /* 0x000000ffff0c7224 */ /* 0x000fe400078e0a0c */
[--C-:B------:R-:W-:Y:S02]  /*191d0*/  @!P4 IMAD.IADD R9, R9, 0x1, -R24.reuse ;  /* 0x000000010909c824 */ /* 0x100fe400078e0a18 */
[----:B0-----:R-:W-:Y:S02]  /*191e0*/  IMAD.MOV.U32 R3, RZ, RZ, R7 ;  /* 0x000000ffff037224 */ /* 0x001fe400078e0007 */
[----:B------:R-:W-:Y:S01]  /*191f0*/  @!P3 IMAD.IADD R5, R5, 0x1, -R24 ;  /* 0x000000010505b824 */ /* 0x000fe200078e0a18 */
[C---:B------:R-:W-:Y:S01]  /*19200*/  ISETP.GT.U32.AND P4, PT, R24.reuse, R9, PT ;  /* 0x000000091800720c */ /* 0x040fe20003f84070 */
[----:B------:R-:W-:Y:S01]  /*19210*/  @!P5 IMAD.MOV R3, RZ, RZ, -R3 ;  /* 0x000000ffff03d224 */ /* 0x000fe200078e0a03 */
[----:B------:R-:W-:Y:S01]  /*19220*/  ISETP.GT.U32.AND P5, PT, R24, R8, PT ;  /* 0x000000081800720c */ /* 0x000fe20003fa4070 */
[----:B------:R-:W-:Y:S01]  /*19230*/  IMAD.MOV.U32 R15, RZ, RZ, R5 ;  /* 0x000000ffff0f7224 */ /* 0x000fe200078e0005 */
[----:B------:R-:W-:Y:S01]  /*19240*/  ISETP.GE.AND P3, PT, R10, RZ, PT ;  /* 0x000000ff0a00720c */ /* 0x000fe20003f66270 */
[C---:B------:R-:W-:Y:S01]  /*19250*/  IMAD R10, R24.reuse, R14, R13 ;  /* 0x0000000e180a7224 */ /* 0x040fe200078e020d */
[----:B------:R0:W-:Y:S01]  /*19260*/  STL [R1+0x1c4], R3 ;  /* 0x0001c40301007387 */ /* 0x0001e20000100800 */
[----:B------:R-:W-:-:S02]  /*19270*/  IMAD R11, R24, R12, R11 ;  /* 0x0000000c180b7224 */ /* 0x000fc400078e020b */
[----:B------:R-:W-:-:S04]  /*19280*/  IMAD.HI.U32 R12, R2, R0, RZ ;  /* 0x00000000020c7227 */ /* 0x000fc800078e00ff */
[--C-:B------:R-:W-:Y:S01]  /*19290*/  @!P4 IMAD.IADD R9, R9, 0x1, -R24.reuse ;  /* 0x000000010909c824 */ /* 0x100fe200078e0a18 */
[----:B------:R-:W-:Y:S01]  /*192a0*/  ISETP.GT.U32.AND P4, PT, R24, R10, PT ;  /* 0x0000000a1800720c */ /* 0x000fe20003f84070 */
[----:B------:R-:W-:Y:S02]  /*192b0*/  @!P5 IMAD.IADD R8, R8, 0x1, -R24 ;  /* 0x000000010808d824 */ /* 0x000fe400078e0a18 */
[----:B0-----:R-:W-:Y:S02]  /*192c0*/  IMAD.MOV.U32 R3, RZ, RZ, R9 ;  /* 0x000000ffff037224 */ /* 0x001fe400078e0009 */
[----:B------:R-:W-:Y:S01]  /*192d0*/  @!P6 IMAD.MOV R15, RZ, RZ, -R15 ;  /* 0x000000ffff0fe224 */ /* 0x000fe200078e0a0f */
[C---:B------:R-:W-:Y:S01]  /*192e0*/  ISETP.GT.U32.AND P5, PT, R24.reuse, R8, PT ;  /* 0x000000081800720c */ /* 0x040fe20003fa4070 */
[----:B------:R-:W-:Y:S01]  /*192f0*/  @!P1 IMAD.MOV R3, RZ, RZ, -R3 ;  /* 0x000000ffff039224 */ /* 0x000fe200078e0a03 */
[----:B------:R-:W-:Y:S01]  /*19300*/  ISETP.GT.U32.AND P6, PT, R24, R11, PT ;  /* 0x0000000b1800720c */ /* 0x000fe20003fc4070 */
[----:B------:R-:W-:Y:S01]  /*19310*/  IMAD.MOV R5, RZ, RZ, -R12 ;  /* 0x000000ffff057224 */ /* 0x000fe200078e0a0c */
[----:B------:R-:W-:Y:S01]  /*19320*/  STL [R1+0xe0], R15 ;  /* 0x0000e00f01007387 */ /* 0x000fe20000100800 */
[----:B------:R-:W-:Y:S01]  /*19330*/  IMAD.HI.U32 R7, R2, R6, RZ ;  /* 0x0000000602077227 */ /* 0x000fe200078e00ff */
[----:B------:R-:W-:-:S02]  /*19340*/  ISETP.GE.AND P1, PT, R4, RZ, PT ;  /* 0x000000ff0400720c */ /* 0x000fc40003f26270 */
[----:B------:R0:W-:Y:S01]  /*19350*/  STL [R1+0x178], R3 ;  /* 0x0001780301007387 */ /* 0x0001e20000100800 */
[----:B------:R-:W-:Y:S01]  /*19360*/  IMAD R0, R24, R5, R0 ;  /* 0x0000000518007224 */ /* 0x000fe200078e0200 */
[----:B------:R-:W-:Y:S01]  /*19370*/  IADD3 R5, R29, 0x1e, RZ ;  /* 0x0000001e1d057810 */ /* 0x000fe20007ffe0ff */
[--C-:B------:R-:W-:Y:S02]  /*19380*/  @!P4 IMAD.IADD R10, R10, 0x1, -R24.reuse ;  /* 0x000000010a0ac824 */ /* 0x100fe400078e0a18 */
[--C-:B------:R-:W-:Y:S02]  /*19390*/  @!P5 IMAD.IADD R8, R8, 0x1, -R24.reuse ;  /* 0x000000010808d824 */ /* 0x100fe400078e0a18 */
[----:B------:R-:W-:Y:S01]  /*193a0*/  IMAD.MOV R7, RZ, RZ, -R7 ;  /* 0x000000ffff077224 */ /* 0x000fe200078e0a07 */
[C---:B------:R-:W-:Y:S01]  /*193b0*/  ISETP.GT.U32.AND P4, PT, R24.reuse, R10, PT ;  /* 0x0000000a1800720c */ /* 0x040fe20003f84070 */
[----:B------:R-:W-:Y:S02]  /*193c0*/  @!P6 IMAD.IADD R11, R11, 0x1, -R24 ;  /* 0x000000010b0be824 */ /* 0x000fe400078e0a18 */
[----:B0-----:R-:W-:Y:S01]  /*193d0*/  IMAD.MOV.U32 R3, RZ, RZ, R8 ;  /* 0x000000ffff037224 */ /* 0x001fe200078e0008 */
[----:B------:R-:W-:Y:S01]  /*193e0*/  IABS R8, R5 ;  /* 0x0000000500087213 */ /* 0x000fe20000000000 */
[C---:B------:R-:W-:Y:S01]  /*193f0*/  IMAD R4, R24.reuse, R7, R6 ;  /* 0x0000000718047224 */ /* 0x040fe200078e0206 */
[----:B------:R-:W-:Y:S01]  /*19400*/  IADD3 R7, R29, 0x1f, RZ ;  /* 0x0000001f1d077810 */ /* 0x000fe20007ffe0ff */
[----:B------:R-:W-:Y:S01]  /*19410*/  @!P0 IMAD.MOV R3, RZ, RZ, -R3 ;  /* 0x000000ffff038224 */ /* 0x000fe200078e0a03 */
[----:B------:R-:W-:-:S02]  /*19420*/  ISETP.GT.U32.AND P0, PT, R24, R0, PT ;  /* 0x000000001800720c */ /* 0x000fc40003f04070 */
[----:B------:R-:W-:Y:S02]  /*19430*/  IABS R9, R7 ;  /* 0x0000000700097213 */ /* 0x000fe40000000000 */
[----:B------:R-:W-:Y:S01]  /*19440*/  ISETP.GT.U32.AND P5, PT, R24, R4, PT ;  /* 0x000000041800720c */ /* 0x000fe20003fa4070 */
[----:B------:R-:W-:Y:S01]  /*19450*/  @!P4 IMAD.IADD R10, R10, 0x1, -R24 ;  /* 0x000000010a0ac824 */ /* 0x000fe200078e0a18 */
[----:B------:R-:W-:Y:S01]  /*19460*/  ISETP.GE.AND P4, PT, R7, RZ, PT ;  /* 0x000000ff0700720c */ /* 0x000fe20003f86270 */
[----:B------:R-:W-:Y:S01]  /*19470*/  IMAD.HI.U32 R7, R2, R8, RZ ;  /* 0x0000000802077227 */ /* 0x000fe200078e00ff */
[----:B------:R-:W-:Y:S01]  /*19480*/  ISETP.GT.U32.AND P6, PT, R24, R11, PT ;  /* 0x0000000b1800720c */ /* 0x000fe20003fc4070 */
[----:B------:R0:W-:Y:S01]  /*19490*/  STL [R1+0x188], R3 ;  /* 0x0001880301007387 */ /* 0x0001e20000100800 */
[----:B------:R-:W-:Y:S01]  /*194a0*/  IADD3 R6, R29, 0x1d, RZ ;  /* 0x0000001d1d067810 */ /* 0x000fe20007ffe0ff */
[----:B------:R-:W-:-:S03]  /*194b0*/  IMAD.HI.U32 R12, R2, R9, RZ ;  /* 0x00000009020c7227 */ /* 0x000fc600078e00ff */
[----:B------:R-:W-:Y:S01]  /*194c0*/  IABS R16, R6 ;  /* 0x0000000600107213 */ /* 0x000fe20000000000 */
[----:B------:R-:W-:Y:S02]  /*194d0*/  @!P0 IMAD.IADD R0, R0, 0x1, -R24 ;  /* 0x0000000100008824 */ /* 0x000fe400078e0a18 */
[----:B------:R-:W-:Y:S02]  /*194e0*/  IMAD.MOV R7, RZ, RZ, -R7 ;  /* 0x000000ffff077224 */ /* 0x000fe400078e0a07 */
[----:B------:R-:W-:Y:S01]  /*194f0*/  IMAD.MOV R12, RZ, RZ, -R12 ;  /* 0x000000ffff0c7224 */ /* 0x000fe200078e0a0c */
[C---:B------:R-:W-:Y:S01]  /*19500*/  ISETP.GT.U32.AND P0, PT, R24.reuse, R0, PT ;  /* 0x000000001800720c */ /* 0x040fe20003f04070 */
[----:B------:R-:W-:Y:S02]  /*19510*/  IMAD R8, R24, R7, R8 ;  /* 0x0000000718087224 */ /* 0x000fe400078e0208 */
[--C-:B------:R-:W-:Y:S02]  /*19520*/  @!P5 IMAD.IADD R4, R4, 0x1, -R24.reuse ;  /* 0x000000010404d824 */ /* 0x100fe400078e0a18 */
[C---:B------:R-:W-:Y:S01]  /*19530*/  IMAD R9, R24.reuse, R12, R9 ;  /* 0x0000000c18097224 */ /* 0x040fe200078e0209 */
[----:B------:R-:W-:Y:S01]  /*19540*/  IADD3 R12, R29, 0x15, RZ ;  /* 0x000000151d0c7810 */ /* 0x000fe20007ffe0ff */
[----:B------:R-:W-:Y:S01]  /*19550*/  @!P6 IMAD.IADD R11, R11, 0x1, -R24 ;  /* 0x000000010b0be824 */ /* 0x000fe200078e0a18 */
[C---:B------:R-:W-:Y:S01]  /*19560*/  ISETP.GT.U32.AND P5, PT, R24.reuse, R4, PT ;  /* 0x000000041800720c */ /* 0x040fe20003fa4070 */
[----:B------:R-:W-:Y:S01]  /*19570*/  IMAD.MOV.U32 R13, RZ, RZ, R10 ;  /* 0x000000ffff0d7224 */ /* 0x000fe200078e000a */
[----:B------:R-:W-:Y:S01]  /*19580*/  ISETP.GT.U32.AND P6, PT, R24, R9, PT ;  /* 0x000000091800720c */ /* 0x000fe20003fc4070 */
[----:B0-----:R-:W-:-:S02]  /*19590*/  IMAD.MOV.U32 R3, RZ, RZ, R11 ;  /* 0x000000ffff037224 */ /* 0x001fc400078e000b */
[--C-:B------:R-:W-:Y:S01]  /*195a0*/  @!P0 IMAD.IADD R0, R0, 0x1, -R24.reuse ;  /* 0x0000000100008824 */ /* 0x100fe200078e0a18 */
[----:B------:R-:W-:Y:S01]  /*195b0*/  ISETP.GT.U32.AND P0, PT, R24, R8, PT ;  /* 0x000000081800720c */ /* 0x000fe20003f04070 */
[----:B------:R-:W-:Y:S01]  /*195c0*/  @!P2 IMAD.MOV R13, RZ, RZ, -R13 ;  /* 0x000000ffff0da224 */ /* 0x000fe200078e0a0d */
[----:B------:R-:W-:Y:S01]  /*195d0*/  ISETP.GE.AND P2, PT, R5, RZ, PT ;  /* 0x000000ff0500720c */ /* 0x000fe20003f46270 */
[----:B------:R-:W-:Y:S01]  /*195e0*/  @!P3 IMAD.MOV R3, RZ, RZ, -R3 ;  /* 0x000000ffff03b224 */ /* 0x000fe200078e0a03 */
[C---:B------:R-:W-:Y:S01]  /*195f0*/  IADD3 R5, R29.reuse, 0x1c, RZ ;  /* 0x0000001c1d057810 */ /* 0x040fe20007ffe0ff */
[----:B------:R-:W-:Y:S01]  /*19600*/  IMAD.HI.U32 R10, R2, R16, RZ ;  /* 0x00000010020a7227 */ /* 0x000fe200078e00ff */
[----:B------:R0:W-:Y:S01]  /*19610*/  STL [R1+0x134], R13 ;  /* 0x0001340d01007387 */ /* 0x0001e20000100800 */
[----:B------:R-:W-:Y:S02]  /*19620*/  ISETP.GE.AND P3, PT, R29, RZ, PT ;  /* 0x000000ff1d00720c */ /* 0x000fe40003f66270 */
[--C-:B------:R-:W-:Y:S01]  /*19630*/  @!P5 IMAD.IADD R4, R4, 0x1, -R24.reuse ;  /* 0x000000010404d824 */ /* 0x100fe200078e0a18 */
[----:B------:R1:W-:Y:S01]  /*19640*/  STL [R1+0x138], R3 ;  /* 0x0001380301007387 */ /* 0x0003e20000100800 */
[--C-:B------:R-:W-:Y:S01]  /*19650*/  @!P6 IMAD.IADD R9, R9, 0x1, -R24.reuse ;  /* 0x000000010909e824 */ /* 0x100fe200078e0a18 */
[----:B------:R-:W-:Y:S01]  /*19660*/  ISETP.GE.AND P5, PT, R6, RZ, PT ;  /* 0x000000ff0600720c */ /* 0x000fe20003fa6270 */
[----:B------:R-:W-:Y:S01]  /*19670*/  @!P0 IMAD.IADD R8, R8, 0x1, -R24 ;  /* 0x0000000108088824 */ /* 0x000fe200078e0a18 */
[----:B------:R-:W-:Y:S01]  /*19680*/  IADD3 R6, R29, 0x19, RZ ;  /* 0x000000191d067810 */ /* 0x000fe20007ffe0ff */
[----:B------:R-:W-:Y:S01]  /*19690*/  IMAD.MOV.U32 R11, RZ, RZ, R4 ;  /* 0x000000ffff0b7224 */ /* 0x000fe200078e0004 */
[----:B0-----:R-:W-:Y:S01]  /*196a0*/  IABS R13, R5 ;  /* 0x00000005000d7213 */ /* 0x001fe20000000000 */
[----:B------:R-:W-:Y:S01]  /*196b0*/  IMAD.MOV R10, RZ, RZ, -R10 ;  /* 0x000000ffff0a7224 */ /* 0x000fe200078e0a0a */
[----:B------:R-:W-:-:S02]  /*196c0*/  ISETP.GT.U32.AND P0, PT, R24, R8, PT ;  /* 0x000000081800720c */ /* 0x000fc40003f04070 */
[----:B------:R-:W-:Y:S01]  /*196d0*/  ISETP.GT.U32.AND P6, PT, R24, R9, PT ;  /* 0x000000091800720c */ /* 0x000fe20003fc4070 */
[----:B------:R-:W-:Y:S01]  /*196e0*/  IMAD.HI.U32 R7, R2, R13, RZ ;  /* 0x0000000d02077227 */ /* 0x000fe200078e00ff */
[----:B------:R-:W-:Y:S02]  /*196f0*/  IADD3 R4, R29, 0x1b, RZ ;  /* 0x0000001b1d047810 */ /* 0x000fe40007ffe0ff */
[----:B------:R-:W-:Y:S01]  /*19700*/  IABS R15, R6 ;  /* 0x00000006000f7213 */ /* 0x000fe20000000000 */
[----:B------:R-:W-:Y:S01]  /*19710*/  IMAD.MOV R7, RZ, RZ, -R7 ;  /* 0x000000ffff077224 */ /* 0x000fe200078e0a07 */
[----:B------:R-:W-:Y:S01]  /*19720*/  IABS R14, R4 ;  /* 0x00000004000e7213 */ /* 0x000fe20000000000 */
[----:B-1----:R-:W-:Y:S02]  /*19730*/  IMAD.MOV.U32 R3, RZ, RZ, R0 ;  /* 0x000000ffff037224 */ /* 0x002fe400078e0000 */
[----:B------:R-:W-:Y:S02]  /*19740*/  IMAD R13, R24, R7, R13 ;  /* 0x00000007180d7224 */ /* 0x000fe400078e020d */
[----:B------:R-:W-:-:S04]  /*19750*/  IMAD.HI.U32 R0, R2, R14, RZ ;  /* 0x0000000e02007227 */ /* 0x000fc800078e00ff */
[--C-:B------:R-:W-:Y:S01]  /*19760*/  @!P0 IMAD.IADD R8, R8, 0x1, -R24.reuse ;  /* 0x0000000108088824 */ /* 0x100fe200078e0a18 */
[C---:B------:R-:W-:Y:S01]  /*19770*/  ISETP.GT.U32.AND P0, PT, R24.reuse, R13, PT ;  /* 0x0000000d1800720c */ /* 0x040fe20003f04070 */
[----:B------:R-:W-:Y:S02]  /*19780*/  @!P6 IMAD.IADD R9, R9, 0x1, -R24 ;  /* 0x000000010909e824 */ /* 0x000fe400078e0a18 */
[----:B------:R-:W-:Y:S02]  /*19790*/  IMAD.MOV R0, RZ, RZ, -R0 ;  /* 0x000000ffff007224 */ /* 0x000fe400078e0a00 */
[C---:B------:R-:W-:Y:S02]  /*197a0*/  IMAD R16, R24.reuse, R10, R16 ;  /* 0x0000000a18107224 */ /* 0x040fe400078e0210 */
[C---:B------:R-:W-:Y:S02]  /*197b0*/  IMAD R14, R24.reuse, R0, R14 ;  /* 0x00000000180e7224 */ /* 0x040fe400078e020e */
[----:B------:R-:W-:Y:S01]  /*197c0*/  IMAD.MOV.U32 R10, RZ, RZ, R9 ;  /* 0x000000ffff0a7224 */ /* 0x000fe200078e0009 */
[----:B------:R-:W-:Y:S01]  /*197d0*/  ISETP.GT.U32.AND P6, PT, R24, R16, PT ;  /* 0x000000101800720c */ /* 0x000fe20003fc4070 */
[----:B------:R-:W-:Y:S01]  /*197e0*/  @!P1 IMAD.MOV R3, RZ, RZ, -R3 ;  /* 0x000000ffff039224 */ /* 0x000fe200078e0a03 */
[----:B------:R-:W-:Y:S01]  /*197f0*/  ISETP.GE.AND P1, PT, R4, RZ, PT ;  /* 0x000000ff0400720c */ /* 0x000fe20003f26270 */
[----:B------:R-:W-:Y:S01]  /*19800*/  @!P4 IMAD.MOV R10, RZ, RZ, -R10 ;  /* 0x000000ffff0ac224 */ /* 0x000fe200078e0a0a */
[----:B------:R-:W-:Y:S01]  /*19810*/  IADD3 R4, R29, 0x1a, RZ ;  /* 0x0000001a1d047810 */ /* 0x000fe20007ffe0ff */
[----:B------:R-:W-:Y:S01]  /*19820*/  @!P3 IMAD.MOV R11, RZ, RZ, -R11 ;  /* 0x000000ffff0bb224 */ /* 0x000fe200078e0a0b */
[----:B------:R-:W-:Y:S01]  /*19830*/  ISETP.GT.U32.AND P4, PT, R24, R14, PT ;  /* 0x0000000e1800720c */ /* 0x000fe20003f84070 */
[--C-:B------:R-:W-:Y:S01]  /*19840*/  @!P0 IMAD.IADD R13, R13, 0x1, -R24.reuse ;  /* 0x000000010d0d8824 */ /* 0x100fe200078e0a18 */
[----:B------:R-:W-:Y:S01]  /*19850*/  ISETP.GE.AND P3, PT, R5, RZ, PT ;  /* 0x000000ff0500720c */ /* 0x000fe20003f66270 */
[----:B------:R-:W-:Y:S01]  /*19860*/  IMAD.HI.U32 R0, R2, R15, RZ ;  /* 0x0000000f02007227 */ /* 0x000fe200078e00ff */
[----:B------:R-:W-:Y:S01]  /*19870*/  IABS R5, R4 ;  /* 0x0000000400057213 */ /* 0x000fe20000000000 */
[----:B------:R0:W-:Y:S01]  /*19880*/  STL [R1+0x13c], R11 ;  /* 0x00013c0b01007387 */ /* 0x0001e20000100800 */
[----:B------:R-:W-:Y:S01]  /*19890*/  ISETP.GT.U32.AND P0, PT, R24, R13, PT ;  /* 0x0000000d1800720c */ /* 0x000fe20003f04070 */
[----:B------:R-:W-:-:S02]  /*198a0*/  @!P6 IMAD.IADD R16, R16, 0x1, -R24 ;  /* 0x000000011010e824 */ /* 0x000fc400078e0a18 */
[----:B------:R-:W-:Y:S01]  /*198b0*/  IMAD.HI.U32 R7, R2, R5, RZ ;  /* 0x0000000502077227 */ /* 0x000fe200078e00ff */
[----:B------:R1:W-:Y:S02]  /*198c0*/  STL [R1+0x140], R3 ;  /* 0x0001400301007387 */ /* 0x0003e40000100800 */
[----:B------:R-:W-:Y:S01]  /*198d0*/  ISETP.GT.U32.AND P6, PT, R24, R16, PT ;  /* 0x000000101800720c */ /* 0x000fe20003fc4070 */
[----:B------:R-:W-:Y:S01]  /*198e0*/  IMAD.MOV R7, RZ, RZ, -R7 ;  /* 0x000000ffff077224 */ /* 0x000fe200078e0a07 */
[----:B------:R-:W-:Y:S01]  /*198f0*/  STL [R1+0xfc], R10 ;  /* 0x0000fc0a01007387 */ /* 0x000fe20000100800 */
[----:B------:R-:W-:Y:S01]  /*19900*/  @!P4 IMAD.IADD R14, R14, 0x1, -R24 ;  /* 0x000000010e0ec824 */ /* 0x000fe200078e0a18 */
[----:B0-----:R-:W-:Y:S01]  /*19910*/  IADD3 R11, R29, 0x17, RZ ;  /* 0x000000171d0b7810 */ /* 0x001fe20007ffe0ff */
[----:B------:R-:W-:Y:S02]  /*19920*/  IMAD.MOV R0, RZ, RZ, -R0 ;  /* 0x000000ffff007224 */ /* 0x000fe400078e0a00 */
[----:B------:R-:W-:Y:S01]  /*19930*/  @!P0 IMAD.IADD R13, R13, 0x1, -R24 ;  /* 0x000000010d0d8824 */ /* 0x000fe200078e0a18 */
[C---:B------:R-:W-:Y:S01]  /*19940*/  ISETP.GT.U32.AND P4, PT, R24.reuse, R14, PT ;  /* 0x0000000e1800720c */ /* 0x040fe20003f84070 */
[----:B-1----:R-:W-:Y:S01]  /*19950*/  IMAD.MOV.U32 R3, RZ, RZ, R8 ;  /* 0x000000ffff037224 */ /* 0x002fe200078e0008 */
[----:B------:R-:W-:Y:S01]  /*19960*/  IABS R8, R12 ;  /* 0x0000000c00087213 */ /* 0x000fe20000000000 */
[----:B------:R-:W-:Y:S01]  /*19970*/  IMAD R15, R24, R0, R15 ;  /* 0x00000000180f7224 */ /* 0x000fe200078e020f */
[----:B------:R-:W-:Y:S01]  /*19980*/  IADD3 R0, R29, 0x14, RZ ;  /* 0x000000141d007810 */ /* 0x000fe20007ffe0ff */
[----:B------:R-:W-:Y:S01]  /*19990*/  @!P2 IMAD.MOV R3, RZ, RZ, -R3 ;  /* 0x000000ffff03a224 */ /* 0x000fe200078e0a03 */
[----:B------:R-:W-:Y:S01]  /*199a0*/  ISETP.GE.AND P2, PT, R4, RZ, PT ;  /* 0x000000ff0400720c */ /* 0x000fe20003f46270 */
[----:B------:R-:W-:Y:S01]  /*199b0*/  IMAD R4, R24, R7, R5 ;  /* 0x0000000718047224 */ /* 0x000fe200078e0205 */
[----:B------:R-:W-:Y:S01]  /*199c0*/  IABS R5, R17 ;  /* 0x0000001100057213 */ /* 0x000fe20000000000 */
[----:B------:R-:W-:Y:S01]  /*199d0*/  @!P6 IMAD.IADD R16, R16, 0x1, -R24 ;  /* 0x000000011010e824 */ /* 0x000fe200078e0a18 */
[----:B------:R0:W-:Y:S01]  /*199e0*/  STL [R1+0x100], R3 ;  /* 0x0001000301007387 */ /* 0x0001e20000100800 */
[----:B------:R-:W-:-:S02]  /*199f0*/  ISETP.GE.AND P6, PT, R6, RZ, PT ;  /* 0x000000ff0600720c */ /* 0x000fc40003fc6270 */
[----:B------:R-:W-:Y:S01]  /*19a00*/  ISETP.GT.U32.AND P0, PT, R24, R4, PT ;  /* 0x000000041800720c */ /* 0x000fe20003f04070 */
[----:B------:R-:W-:Y:S01]  /*19a10*/  IMAD.HI.U32 R7, R2, R5, RZ ;  /* 0x0000000502077227 */ /* 0x000fe200078e00ff */
[----:B------:R-:W-:Y:S02]  /*19a20*/  IABS R6, R11 ;  /* 0x0000000b00067213 */ /* 0x000fe40000000000 */
[----:B------:R-:W-:Y:S01]  /*19a30*/  IABS R9, R0 ;  /* 0x0000000000097213 */ /* 0x000fe20000000000 */
[----:B------:R-:W-:Y:S02]  /*19a40*/  IMAD.MOV R7, RZ, RZ, -R7 ;  /* 0x000000ffff077224 */ /* 0x000fe400078e0a07 */
[----:B------:R-:W-:Y:S01]  /*19a50*/  @!P4 IMAD.IADD R14, R14, 0x1, -R24 ;  /* 0x000000010e0ec824 */ /* 0x000fe200078e0a18 */
[C---:B------:R-:W-:Y:S01]  /*19a60*/  ISETP.GT.U32.AND P4, PT, R24.reuse, R15, PT ;  /* 0x0000000f1800720c */ /* 0x040fe20003f84070 */
[----:B------:R-:W-:Y:S02]  /*19a70*/  IMAD R5, R24, R7, R5 ;  /* 0x0000000718057224 */ /* 0x000fe400078e0205 */
[----:B0-----:R-:W-:Y:S01]  /*19a80*/  IMAD.MOV.U32 R3, RZ, RZ, R16 ;  /* 0x000000ffff037224 */ /* 0x001fe200078e0010 */
[----:B------:R-:W-:Y:S01]  /*19a90*/  IADD3 R16, R29, 0x12, RZ ;  /* 0x000000121d107810 */ /* 0x000fe20007ffe0ff */
[----:B------:R-:W-:Y:S01]  /*19aa0*/  @!P0 IMAD.IADD R4, R4, 0x1, -R24 ;  /* 0x0000000104048824 */ /* 0x000fe200078e0a18 */
[----:B------:R-:W-:Y:S01]  /*19ab0*/  ISETP.GT.U32.AND P0, PT, R24, R5, PT ;  /* 0x000000051800720c */ /* 0x000fe20003f04070 */
[----:B------:R-:W-:-:S02]  /*19ac0*/  @!P5 IMAD.MOV R3, RZ, RZ, -R3 ;  /* 0x000000ffff03d224 */ /* 0x000fc400078e0a03 */
[----:B------:R-:W-:-:S03]  /*19ad0*/  IMAD.HI.U32 R21, R2, R6, RZ ;  /* 0x0000000602157227 */ /* 0x000fc600078e00ff */
[----:B------:R0:W-:Y:S01]  /*19ae0*/  STL [R1+0xc8], R3 ;  /* 0x0000c80301007387 */ /* 0x0001e20000100800 */
[----:B------:R-:W-:Y:S02]  /*19af0*/  @!P4 IMAD.IADD R15, R15, 0x1, -R24 ;  /* 0x000000010f0fc824 */ /* 0x000fe400078e0a18 */
[----:B------:R-:W-:Y:S02]  /*19b00*/  IMAD.MOV R21, RZ, RZ, -R21 ;  /* 0x000000ffff157224 */ /* 0x000fe400078e0a15 */
[----:B------:R-:W-:Y:S01]  /*19b10*/  IMAD.HI.U32 R7, R2, R8, RZ ;  /* 0x0000000802077227 */ /* 0x000fe200078e00ff */
[----:B------:R-:W-:-:S03]  /*19b20*/  ISETP.GT.U32.AND P5, PT, R24, R15, PT ;  /* 0x0000000f1800720c */ /* 0x000fc60003fa4070 */
[----:B------:R-:W-:Y:S01]  /*19b30*/  @!P0 IMAD.IADD R5, R5, 0x1, -R24 ;  /* 0x0000000105058824 */ /* 0x000fe200078e0a18 */
[C---:B------:R-:W-:Y:S01]  /*19b40*/  ISETP.GT.U32.AND P0, PT, R24.reuse, R4, PT ;  /* 0x000000041800720c */ /* 0x040fe20003f04070 */
[----:B0-----:R-:W-:Y:S01]  /*19b50*/  IMAD.MOV.U32 R3, RZ, RZ, R13 ;  /* 0x000000ffff037224 */ /* 0x001fe200078e000d */
[----:B------:R-:W-:Y:S01]  /*19b60*/  IABS R13, R16 ;  /* 0x00000010000d7213 */ /* 0x000fe20000000000 */
[C---:B------:R-:W-:Y:S02]  /*19b70*/  IMAD R6, R24.reuse, R21, R6 ;  /* 0x0000001518067224 */ /* 0x040fe400078e0206 */
[----:B------:R-:W-:Y:S01]  /*19b80*/  @!P3 IMAD.MOV R3, RZ, RZ, -R3 ;  /* 0x000000ffff03b224 */ /* 0x000fe200078e0a03 */
[----:B------:R-:W-:Y:S01]  /*19b90*/  ISETP.GT.U32.AND P3, PT, R24, R5, PT ;  /* 0x000000051800720c */ /* 0x000fe20003f64070 */
[----:B------:R-:W-:Y:S01]  /*19ba0*/  IMAD.HI.U32 R10, R2, R9, RZ ;  /* 0x00000009020a7227 */ /* 0x000fe200078e00ff */
[----:B------:R-:W-:Y:S02]  /*19bb0*/  ISETP.GT.U32.AND P4, PT, R24, R6, PT ;  /* 0x000000061800720c */ /* 0x000fe40003f84070 */
[----:B------:R0:W-:Y:S01]  /*19bc0*/  STL [R1+0xc4], R3 ;  /* 0x0000c40301007387 */ /* 0x0001e20000100800 */
[--C-:B------:R-:W-:Y:S01]  /*19bd0*/  @!P5 IMAD.IADD R15, R15, 0x1, -R24.reuse ;  /* 0x000000010f0fd824 */ /* 0x100fe200078e0a18 */
[----:B------:R-:W-:Y:S01]  /*19be0*/  ISETP.GE.AND P5, PT, R17, RZ, PT ;  /* 0x000000ff1100720c */ /* 0x000fe20003fa6270 */
[----:B------:R-:W-:-:S02]  /*19bf0*/  @!P0 IMAD.IADD R4, R4, 0x1, -R24 ;  /* 0x0000000104048824 */ /* 0x000fc400078e0a18 */
[----:B------:R-:W-:Y:S02]  /*19c00*/  IMAD.MOV R21, RZ, RZ, -R7 ;  /* 0x000000ffff157224 */ /* 0x000fe400078e0a07 */
[----:B------:R-:W-:Y:S02]  /*19c10*/  IMAD R7, R24, R20, R19 ;  /* 0x0000001418077224 */ /* 0x000fe400078e0213 */
[----:B------:R-:W-:Y:S01]  /*19c20*/  IMAD.MOV R19, RZ, RZ, -R10 ;  /* 0x000000ffff137224 */ /* 0x000fe200078e0a0a */
[----:B------:R-:W-:Y:S01]  /*19c30*/  IADD3 R10, R29, 0x13, RZ ;  /* 0x000000131d0a7810 */ /* 0x000fe20007ffe0ff */
[----:B0-----:R-:W-:Y:S02]  /*19c40*/  IMAD.MOV.U32 R3, RZ, RZ, R14 ;  /* 0x000000ffff037224 */ /* 0x001fe400078e000e */
[----:B------:R-:W-:Y:S02]  /*19c50*/  @!P4 IMAD.IADD R6, R6, 0x1, -R24 ;  /* 0x000000010606c824 */ /* 0x000fe400078e0a18 */
[----:B------:R-:W-:Y:S01]  /*19c60*/  @!P1 IMAD.MOV R3, RZ, RZ, -R3 ;  /* 0x000000ffff039224 */ /* 0x000fe200078e0a03 */
[C---:B------:R-:W-:Y:S01]  /*19c70*/  ISETP.GT.U32.AND P1, PT, R24.reuse, R7, PT ;  /* 0x000000071800720c */ /* 0x040fe20003f24070 */
[C---:B------:R-:W-:Y:S01]  /*19c80*/  IMAD R8, R24.reuse, R21, R8 ;  /* 0x0000001518087224 */ /* 0x040fe200078e0208 */
[C---:B------:R-:W-:Y:S01]  /*19c90*/  ISETP.GT.U32.AND P4, PT, R24.reuse, R6, PT ;  /* 0x000000061800720c */ /* 0x040fe20003f84070 */
[C---:B------:R-:W-:Y:S01]  /*19ca0*/  IMAD R9, R24.reuse, R19, R9 ;  /* 0x0000001318097224 */ /* 0x040fe200078e0209 */
[----:B------:R0:W-:Y:S01]  /*19cb0*/  STL [R1+0xc0], R3 ;  /* 0x0000c00301007387 */ /* 0x0001e20000100800 */
[----:B------:R-:W-:Y:S01]  /*19cc0*/  IABS R19, R10 ;  /* 0x0000000a00137213 */ /* 0x000fe20000000000 */
[----:B------:R-:W-:Y:S01]  /*19cd0*/  @!P3 IMAD.IADD R5, R5, 0x1, -R24 ;  /* 0x000000010505b824 */ /* 0x000fe200078e0a18 */
[----:B------:R-:W-:Y:S01]  /*19ce0*/  ISETP.GT.U32.AND P0, PT, R24, R8, PT ;  /* 0x000000081800720c */ /* 0x000fe20003f04070 */
[----:B------:R-:W-:Y:S01]  /*19cf0*/  IMAD.HI.U32 R14, R2, R13, RZ ;  /* 0x0000000d020e7227 */ /* 0x000fe200078e00ff */
[----:B------:R-:W-:-:S03]  /*19d00*/  ISETP.GT.U32.AND P3, PT, R24, R9, PT ;  /* 0x000000091800720c */ /* 0x000fc60003f64070 */
[----:B------:R-:W-:-:S04]  /*19d10*/  IMAD.HI.U32 R17, R2, R19, RZ ;  /* 0x0000001302117227 */ /* 0x000fc800078e00ff */
[----:B0-----:R-:W-:Y:S02]  /*19d20*/  IMAD.MOV.U32 R3, RZ, RZ, R4 ;  /* 0x000000ffff037224 */ /* 0x001fe400078e0004 */
[----:B------:R-:W-:Y:S02]  /*19d30*/  IMAD.MOV.U32 R4, RZ, RZ, R15 ;  /* 0x000000ffff047224 */ /* 0x000fe400078e000f */
[----:B------:R-:W-:Y:S02]  /*19d40*/  @!P2 IMAD.MOV R3, RZ, RZ, -R3 ;  /* 0x000000ffff03a224 */ /* 0x000fe400078e0a03 */
[----:B------:R-:W-:Y:S02]  /*19d50*/  @!P6 IMAD.MOV R4, RZ, RZ, -R4 ;  /* 0x000000ffff04e224 */ /* 0x000fe400078e0a04 */
[----:B------:R-:W-:Y:S02]  /*19d60*/  IMAD.MOV R17, RZ, RZ, -R17 ;  /* 0x000000ffff117224 */ /* 0x000fe400078e0a11 */
[--C-:B------:R-:W-:Y:S01]  /*19d70*/  @!P4 IMAD.IADD R6, R6, 0x1, -R24.reuse ;  /* 0x000000010606c824 */ /* 0x100fe200078e0a18 */
[----:B------:R0:W-:Y:S01]  /*19d80*/  STL [R1+0x1d94], R4 ;  /* 0x001d940401007387 */ /* 0x0001e20000100800 */
[----:B------:R-:W-:Y:S01]  /*19d90*/  ISETP.GE.AND P4, PT, R11, RZ, PT ;  /* 0x000000ff0b00720c */ /* 0x000fe20003f86270 */
[--C-:B------:R-:W-:Y:S01]  /*19da0*/  @!P0 IMAD.IADD R8, R8, 0x1, -R24.reuse ;  /* 0x0000000108088824 */ /* 0x100fe200078e0a18 */
[----:B------:R-:W-:Y:S01]  /*19db0*/  ISETP.GE.AND P0, PT, R12, RZ, PT ;  /* 0x000000ff0c00720c */ /* 0x000fe20003f06270 */
[----:B------:R1:W-:Y:S01]  /*19dc0*/  STL [R1+0x98], R3 ;  /* 0x0000980301007387 */ /* 0x0003e20000100800 */
[----:B------:R-:W-:Y:S01]  /*19dd0*/  @!P1 IMAD.IADD R7, R7, 0x1, -R24 ;  /* 0x0000000107079824 */ /* 0x000fe200078e0a18 */
[----:B------:R-:W-:Y:S01]  /*19de0*/  ISETP.GE.AND P1, PT, R18, RZ, PT ;  /* 0x000000ff1200720c */ /* 0x000fe20003f26270 */
[----:B------:R-:W-:-:S02]  /*19df0*/  IMAD R12, R24, R17, R19 ;  /* 0x00000011180c7224 */ /* 0x000fc400078e0213 */
[----:B------:R-:W-:Y:S01]  /*19e00*/  @!P3 IMAD.IADD R9, R9, 0x1, -R24 ;  /* 0x000000010909b824 */ /* 0x000fe200078e0a18 */
[----:B0-----:R-:W2:Y:S01]  /*19e10*/  LDL R4, [R1+0x4b4] ;  /* 0x0004b40001047983 */ /* 0x001ea20000100800 */
[C---:B------:R-:W-:Y:S01]  /*19e20*/  ISETP.GT.U32.AND P6, PT, R24.reuse, R8, PT ;  /* 0x000000081800720c */ /* 0x040fe20003fc4070 */
[----:B------:R-:W-:Y:S01]  /*19e30*/  IMAD.MOV R14, RZ, RZ, -R14 ;  /* 0x000000ffff0e7224 */ /* 0x000fe200078e0a0e */
[C---:B------:R-:W-:Y:S01]  /*19e40*/  ISETP.GT.U32.AND P2, PT, R24.reuse, R7, PT ;  /* 0x000000071800720c */ /* 0x040fe20003f44070 */
[----:B------:R-:W-:Y:S01]  /*19e50*/  @!P5 IMAD.MOV R5, RZ, RZ, -R5 ;  /* 0x000000ffff05d224 */ /* 0x000fe200078e0a05 */
[C---:B------:R-:W-:Y:S01]  /*19e60*/  ISETP.GT.U32.AND P5, PT, R24.reuse, R12, PT ;  /* 0x0000000c1800720c */ /* 0x040fe20003fa4070 */
[C---:B------:R-:W-:Y:S01]  /*19e70*/  IMAD R11, R24.reuse, R14, R13 ;  /* 0x0000000e180b7224 */ /* 0x040fe200078e020d */
[----:B------:R-:W-:Y:S02]  /*19e80*/  ISETP.GT.U32.AND P3, PT, R24, R9, PT ;  /* 0x000000091800720c */ /* 0x000fe40003f64070 */
[----:B------:R-:W-:Y:S01]  /*19e90*/  IADD3 R14, R29, 0x11, RZ ;  /* 0x000000111d0e7810 */ /* 0x000fe20007ffe0ff */
[----:B------:R-:W-:Y:S01]  /*19ea0*/  @!P4 IMAD.MOV R6, RZ, RZ, -R6 ;  /* 0x000000ffff06c224 */ /* 0x000fe200078e0a06 */
[----:B------:R-:W-:-:S02]  /*19eb0*/  ISETP.GE.AND P4, PT, R0, RZ, PT ;  /* 0x000000ff0000720c */ /* 0x000fc40003f86270 */
[----:B------:R-:W-:Y:S01]  /*19ec0*/  IABS R0, R14 ;  /* 0x0000000e00007213 */ /* 0x000fe20000000000 */
[--C-:B------:R-:W-:Y:S01]  /*19ed0*/  @!P6 IMAD.IADD R8, R8, 0x1, -R24.reuse ;  /* 0x000000010808e824 */ /* 0x100fe200078e0a18 */
[----:B------:R-:W-:Y:S01]  /*19ee0*/  ISETP.GE.AND P6, PT, R10, RZ, PT ;  /* 0x000000ff0a00720c */ /* 0x000fe20003fc6270 */
[----:B------:R-:W-:Y:S02]  /*19ef0*/  @!P2 IMAD.IADD R7, R7, 0x1, -R24 ;  /* 0x000000010707a824 */ /* 0x000fe400078e0a18 */
[----:B------:R-:W-:-:S04]  /*19f00*/  IMAD.HI.U32 R10, R2, R0, RZ ;  /* 0x00000000020a7227 */ /* 0x000fc800078e00ff */
[--C-:B------:R-:W-:Y:S02]  /*19f10*/  @!P5 IMAD.IADD R12, R12, 0x1, -R24.reuse ;  /* 0x000000010c0cd824 */ /* 0x100fe400078e0a18 */
[----:B------:R-:W-:Y:S01]  /*19f20*/  @!P3 IMAD.IADD R9, R9, 0x1, -R24 ;  /* 0x000000010909b824 */ /* 0x000fe200078e0a18 */
[----:B------:R-:W-:Y:S01]  /*19f30*/  ISETP.GE.AND P3, PT, R16, RZ, PT ;  /* 0x000000ff1000720c */ /* 0x000fe20003f66270 */
[----:B------:R-:W-:Y:S01]  /*19f40*/  IMAD.MOV R16, RZ, RZ, -R10 ;  /* 0x000000ffff107224 */ /* 0x000fe200078e0a0a */
[----:B------:R-:W-:Y:S01]  /*19f50*/  ISETP.GE.AND P5, PT, R14, RZ, PT ;  /* 0x000000ff0e00720c */ /* 0x000fe20003fa6270 */
[----:B------:R-:W-:Y:S01]  /*19f60*/  @!P1 IMAD.MOV R7, RZ, RZ, -R7 ;  /* 0x000000ffff079224 */ /* 0x000fe200078e0a07 */
[C---:B------:R-:W-:Y:S01]  /*19f70*/  ISETP.GT.U32.AND P1, PT, R24.reuse, R12, PT ;  /* 0x0000000c1800720c */ /* 0x040fe20003f24070 */
[C---:B------:R-:W-:Y:S01]  /*19f80*/  IMAD R0, R24.reuse, R16, R0 ;  /* 0x0000001018007224 */ /* 0x040fe200078e0200 */
[----:B------:R-:W-:Y:S01]  /*19f90*/  ISETP.GT.U32.AND P2, PT, R24, R11, PT ;  /* 0x0000000b1800720c */ /* 0x000fe20003f44070 */
[----:B------:R-:W-:-:S03]  /*19fa0*/  @!P0 IMAD.MOV R8, RZ, RZ, -R8 ;  /* 0x000000ffff088224 */ /* 0x000fc600078e0a08 */
[----:B------:R-:W-:-:S07]  /*19fb0*/  ISETP.GT.U32.AND P0, PT, R24, R0, PT ;  /* 0x000000001800720c */ /* 0x000fce0003f04070 */
[--C-:B------:R-:W-:Y:S02]  /*19fc0*/  @!P1 IMAD.IADD R12, R12, 0x1, -R24.reuse ;  /* 0x000000010c0c9824 */ /* 0x100fe400078e0a18 */
[----:B------:R-:W-:-:S04]  /*19fd0*/  @!P2 IMAD.IADD R11, R11, 0x1, -R24 ;  /* 0x000000010b0ba824 */ /* 0x000fc800078e0a18 */
[----:B------:R-:W-:Y:S01]  /*19fe0*/  @!P0 IMAD.IADD R0, R0, 0x1, -R24 ;  /* 0x0000000100008824 */ /* 0x000fe200078e0a18 */
[----:B------:R-:W-:Y:S01]  /*19ff0*/  ISETP.GT.U32.AND P2, PT, R24, R11, PT ;  /* 0x0000000b1800720c */ /* 0x000fe20003f44070 */
[----:B------:R-:W-:-:S12]  /*1a000*/  @!P4 IMAD.MOV R9, RZ, RZ, -R9 ;  /* 0x000000ffff09c224 */ /* 0x000fd800078e0a09 */
[----:B------:R-:W-:-:S04]  /*1a010*/  @!P2 IMAD.IADD R11, R11, 0x1, -R24 ;  /* 0x000000010b0ba824 */ /* 0x000fc800078e0a18 */
[----:B------:R-:W-:Y:S01]  /*1a020*/  @!P3 IMAD.MOV R11, RZ, RZ, -R11 ;  /* 0x000000ffff0bb224 */ /* 0x000fe200078e0a0b */
[----:B------:R-:W-:Y:S04]  /*1a030*/  STL [R1+0x1d98], R5 ;  /* 0x001d980501007387 */ /* 0x000fe80000100800 */
[----:B------:R-:W-:Y:S04]  /*1a040*/  STL [R1+0x1d9c], R6 ;  /* 0x001d9c0601007387 */ /* 0x000fe80000100800 */
[----:B------:R-:W-:Y:S04]  /*1a050*/  STL [R1+0x1da0], R7 ;  /* 0x001da00701007387 */ /* 0x000fe80000100800 */
[----:B------:R-:W-:Y:S04]  /*1a060*/  STL [R1+0x1da4], R8 ;  /* 0x001da40801007387 */ /* 0x000fe80000100800 */
[----:B------:R-:W-:Y:S01]  /*1a070*/  STL [R1+0x1da8], R9 ;  /* 0x001da80901007387 */ /* 0x000fe20000100800 */
[----:B--2---:R-:W-:-:S04]  /*1a080*/  IADD3 R13, R4, 0x10, RZ ;  /* 0x00000010040d7810 */ /* 0x004fc80007ffe0ff */
[----:B------:R-:W-:-:S05]  /*1a090*/  IABS R15, R13 ;  /* 0x0000000d000f7213 */ /* 0x000fca0000000000 */
[----:B------:R-:W-:-:S04]  /*1a0a0*/  IMAD.HI.U32 R14, R2, R15, RZ ;  /* 0x0000000f020e7227 */ /* 0x000fc800078e00ff */
[----:B------:R-:W-:-:S04]  /*1a0b0*/  IMAD.MOV R10, RZ, RZ, -R14 ;  /* 0x000000ffff0a7224 */ /* 0x000fc800078e0a0e */
[----:B------:R-:W-:-:S05]  /*1a0c0*/  IMAD R15, R24, R10, R15 ;  /* 0x0000000a180f7224 */ /* 0x000fca00078e020f */
[----:B------:R-:W-:Y:S01]  /*1a0d0*/  ISETP.GT.U32.AND P1, PT, R24, R15, PT ;  /* 0x0000000f1800720c */ /* 0x000fe20003f24070 */
[----:B------:R-:W-:Y:S01]  /*1a0e0*/  IMAD.MOV.U32 R10, RZ, RZ, R12 ;  /* 0x000000ffff0a7224 */ /* 0x000fe200078e000c */
[----:B------:R-:W-:-:S03]  /*1a0f0*/  IADD3 R16, R4, 0xf, RZ ;  /* 0x0000000f04107810 */ /* 0x000fc60007ffe0ff */
[----:B------:R-:W-:Y:S01]  /*1a100*/  @!P6 IMAD.MOV R10, RZ, RZ, -R10 ;  /* 0x000000ffff0ae224 */ /* 0x000fe200078e0a0a */
[----:B------:R-:W-:Y:S02]  /*1a110*/  ISETP.GT.U32.AND P6, PT, R24, R0, PT ;  /* 0x000000001800720c */ /* 0x000fe40003fc4070 */
[----:B------:R-:W-:-:S05]  /*1a120*/  IABS R12, R16 ;  /* 0x00000010000c7213 */ /* 0x000fca0000000000 */
[----:B------:R-:W-:Y:S01]  /*1a130*/  @!P1 IMAD.IADD R15, R15, 0x1, -R24 ;  /* 0x000000010f0f9824 */ /* 0x000fe200078e0a18 */
[----:B------:R-:W-:Y:S01]  /*1a140*/  IADD3 R14, R4, 0xe, RZ ;  /* 0x0000000e040e7810 */ /* 0x000fe20007ffe0ff */
[----:B------:R-:W-:-:S03]  /*1a150*/  IMAD.HI.U32 R19, R2, R12, RZ ;  /* 0x0000000c02137227 */ /* 0x000fc600078e00ff */
[----:B------:R-:W-:Y:S02]  /*1a160*/  ISETP.GT.U32.AND P1, PT, R24, R15, PT ;  /* 0x0000000f1800720c */ /* 0x000fe40003f24070 */
[----:B------:R-:W-:Y:S01]  /*1a170*/  ISETP.GE.AND P4, PT, R13, RZ, PT ;  /* 0x000000ff0d00720c */ /* 0x000fe20003f86270 */
[----:B------:R-:W-:Y:S01]  /*1a180*/  IMAD.MOV R19, RZ, RZ, -R19 ;  /* 0x000000ffff137224 */ /* 0x000fe200078e0a13 */
[----:B------:R-:W-:Y:S02]  /*1a190*/  IADD3 R13, R4, 0xc, RZ ;  /* 0x0000000c040d7810 */ /* 0x000fe40007ffe0ff */
[----:B------:R-:W-:Y:S01]  /*1a1a0*/  ISETP.GE.AND P0, PT, R14, RZ, PT ;  /* 0x000000ff0e00720c */ /* 0x000fe20003f06270 */
[----:B------:R-:W-:Y:S01]  /*1a1b0*/  @!P6 IMAD.IADD R0, R0, 0x1, -R24 ;  /* 0x000000010000e824 */ /* 0x000fe200078e0a18 */
[----:B------:R-:W-:Y:S02]  /*1a1c0*/  IABS R14, R14 ;  /* 0x0000000e000e7213 */ /* 0x000fe40000000000 */
[----:B------:R-:W-:-:S02]  /*1a1d0*/  ISETP.GE.AND P2, PT, R16, RZ, PT ;  /* 0x000000ff1000720c */ /* 0x000fc40003f46270 */
[----:B------:R-:W-:Y:S02]  /*1a1e0*/  IABS R16, R13 ;  /* 0x0000000d00107213 */ /* 0x000fe40000000000 */
[----:B------:R-:W-:Y:S01]  /*1a1f0*/  ISETP.GE.AND P6, PT, R13, RZ, PT ;  /* 0x000000ff0d00720c */ /* 0x000fe20003fc6270 */
[----:B------:R-:W-:Y:S02]  /*1a200*/  IMAD R13, R24, R19, R12 ;  /* 0x00000013180d7224 */ /* 0x000fe400078e020c */
[----:B------:R-:W-:-:S04]  /*1a210*/  IMAD.HI.U32 R17, R2, R14, RZ ;  /* 0x0000000e02117227 */ /* 0x000fc800078e00ff */
[----:B------:R-:W-:Y:S01]  /*1a220*/  @!P1 IMAD.IADD R15, R15, 0x1, -R24 ;  /* 0x000000010f0f9824 */ /* 0x000fe200078e0a18 */
[C---:B------:R-:W-:Y:S01]  /*1a230*/  ISETP.GT.U32.AND P1, PT, R24.reuse, R13, PT ;  /* 0x0000000d1800720c */ /* 0x040fe20003f24070 */
[----:B------:R-:W-:Y:S02]  /*1a240*/  IMAD.MOV R17, RZ, RZ, -R17 ;  /* 0x000000ffff117224 */ /* 0x000fe400078e0a11 */
[----:B------:R-:W-:Y:S02]  /*1a250*/  IMAD.MOV.U32 R12, RZ, RZ, R0 ;  /* 0x000000ffff0c7224 */ /* 0x000fe400078e0000 */
[----:B------:R-:W-:Y:S01]  /*1a260*/  IMAD R14, R24, R17, R14 ;  /* 0x00000011180e7224 */ /* 0x000fe200078e020e */
[----:B------:R-:W-:Y:S01]  /*1a270*/  IADD3 R18, R4, 0xd, RZ ;  /* 0x0000000d04127810 */ /* 0x000fe20007ffe0ff */
[----:B------:R-:W-:-:S03]  /*1a280*/  @!P5 IMAD.MOV R12, RZ, RZ, -R12 ;  /* 0x000000ffff0cd224 */ /* 0x000fc600078e0a0c */
[----:B------:R-:W-:Y:S02]  /*1a290*/  ISETP.GT.U32.AND P5, PT, R24, R14, PT ;  /* 0x0000000e1800720c */ /* 0x000fe40003fa4070 */
[----:B------:R-:W-:Y:S01]  /*1a2a0*/  ISETP.GE.AND P3, PT, R18, RZ, PT ;  /* 0x000000ff1200720c */ /* 0x000fe20003f66270 */
[----:B------:R-:W-:Y:S01]  /*1a2b0*/  @!P1 IMAD.IADD R13, R13, 0x1, -R24 ;  /* 0x000000010d0d9824 */ /* 0x000fe200078e0a18 */
[----:B------:R-:W-:-:S04]  /*1a2c0*/  IABS R18, R18 ;  /* 0x0000001200127213 */ /* 0x000fc80000000000 */
[----:B------:R-:W-:Y:S01]  /*1a2d0*/  ISETP.GT.U32.AND P1, PT, R24, R13, PT ;  /* 0x0000000d1800720c */ /* 0x000fe20003f24070 */
[----:B------:R-:W-:-:S04]  /*1a2e0*/  IMAD.HI.U32 R19, R2, R18, RZ ;  /* 0x0000001202137227 */ /* 0x000fc800078e00ff */
[----:B------:R-:W-:Y:S02]  /*1a2f0*/  IMAD.MOV R19, RZ, RZ, -R19 ;  /* 0x000000ffff137224 */ /* 0x000fe400078e0a13 */
[----:B------:R-:W-:Y:S02]  /*1a300*/  @!P5 IMAD.IADD R14, R14, 0x1, -R24 ;  /* 0x000000010e0ed824 */ /* 0x000fe400078e0a18 */
[----:B-1----:R-:W-:Y:S02]  /*1a310*/  IMAD.MOV.U32 R3, RZ, RZ, R15 ;  /* 0x000000ffff037224 */ /* 0x002fe400078e000f */
[C---:B------:R-:W-:Y:S01]  /*1a320*/  IMAD R15, R24.reuse, R19, R18 ;  /* 0x00000013180f7224 */ /* 0x040fe200078e0212 */
[----:B------:R-:W-:Y:S01]  /*1a330*/  ISETP.GT.U32.AND P5, PT, R24, R14, PT ;  /* 0x0000000e1800720c */ /* 0x000fe20003fa4070 */
[----:B------:R-:W-:-:S04]  /*1a340*/  IMAD.HI.U32 R0, R2, R16, RZ ;  /* 0x0000001002007227 */ /* 0x000fc800078e00ff */
[----:B------:R-:W-:Y:S01]  /*1a350*/  @!P1 IMAD.IADD R13, R13, 0x1, -R24 ;  /* 0x000000010d0d9824 */ /* 0x000fe200078e0a18 */
[----:B------:R-:W-:Y:S01]  /*1a360*/  ISETP.GT.U32.AND P1, PT, R24, R15, PT ;  /* 0x0000000f1800720c */ /* 0x000fe20003f24070 */
[----:B------:R-:W-:-:S04]  /*1a370*/  IMAD.MOV R0, RZ, RZ, -R0 ;  /* 0x000000ffff007224 */ /* 0x000fc800078e0a00 */
[----:B------:R-:W-:Y:S01]  /*1a380*/  IMAD R16, R24, R0, R16 ;  /* 0x0000000018107224 */ /* 0x000fe200078e0210 */
[----:B------:R-:W-:Y:S01]  /*1a390*/  IADD3 R17, R4, 0xb, RZ ;  /* 0x0000000b04117810 */ /* 0x000fe20007ffe0ff */
[----:B------:R-:W-:-:S03]  /*1a3a0*/  @!P5 IMAD.IADD R14, R14, 0x1, -R24 ;  /* 0x000000010e0ed824 */ /* 0x000fc600078e0a18 */
[C---:B------:R-:W-:Y:S01]  /*1a3b0*/  ISETP.GT.U32.AND P5, PT, R24.reuse, R16, PT ;  /* 0x000000101800720c */ /* 0x040fe20003fa4070 */
[----:B------:R-:W-:Y:S01]  /*1a3c0*/  @!P4 IMAD.MOV R3, RZ, RZ, -R3 ;  /* 0x000000ffff03c224 */ /* 0x000fe200078e0a03 */
[----:B------:R-:W-:Y:S01]  /*1a3d0*/  ISETP.GE.AND P4, PT, R17, RZ, PT ;  /* 0x000000ff1100720c */ /* 0x000fe20003f86270 */
[----:B------:R-:W-:Y:S01]  /*1a3e0*/  @!P1 IMAD.IADD R15, R15, 0x1, -R24 ;  /* 0x000000010f0f9824 */ /* 0x000fe200078e0a18 */
[----:B------:R-:W-:Y:S01]  /*1a3f0*/  IABS R17, R17 ;  /* 0x0000001100117213 */ /* 0x000fe20000000000 */
[----:B------:R-:W-:Y:S03]  /*1a400*/  STL [R1+0x1dac], R10 ;  /* 0x001dac0a01007387 */ /* 0x000fe60000100800 */
[----:B------:R-:W-:Y:S01]  /*1a410*/  ISETP.GT.U32.AND P1, PT, R24, R15, PT ;  /* 0x0000000f1800720c */ /* 0x000fe20003f24070 */
[----:B------:R-:W-:Y:S01]  /*1a420*/  STL [R1+0x1db0], R11 ;  /* 0x001db00b01007387 */ /* 0x000fe20000100800 */
[----:B------:R-:W-:-:S03]  /*1a430*/  IMAD.HI.U32 R0, R2, R17, RZ ;  /* 0x0000001102007227 */ /* 0x000fc600078e00ff */
[----:B------:R-:W-:Y:S04]  /*1a440*/  STL [R1+0x1db4], R12 ;  /* 0x001db40c01007387 */ /* 0x000fe80000100800 */
[----:B------:R0:W-:Y:S01]  /*1a450*/  STL [R1+0x30], R3 ;  /* 0x0000300301007387 */ /* 0x0001e20000100800 */
[----:B------:R-:W-:Y:S01]  /*1a460*/  IMAD.MOV R0, RZ, RZ, -R0 ;  /* 0x000000ffff007224 */ /* 0x000fe200078e0a00 */
[----:B------:R-:W-:Y:S01]  /*1a470*/  IADD3 R28, R4, 0x9, RZ ;  /* 0x00000009041c7810 */ /* 0x000fe20007ffe0ff */
[----:B------:R-:W-:Y:S01]  /*1a480*/  @!P5 IMAD.IADD R16, R16, 0x1, -R24 ;  /* 0x000000011010d824 */ /* 0x000fe200078e0a18 */
[----:B0-----:R-:W-:Y:S01]  /*1a490*/  IADD3 R3, R4, 0xa, RZ ;  /* 0x0000000a04037810 */ /* 0x001fe20007ffe0ff */
[----:B------:R-:W-:-:S03]  /*1a4a0*/  IMAD R17, R24, R0, R17 ;  /* 0x0000000018117224 */ /* 0x000fc600078e0211 */
[----:B------:R-:W-:Y:S02]  /*1a4b0*/  IABS R18, R3 ;  /* 0x0000000300127213 */ /* 0x000fe40000000000 */
[----:B------:R-:W-:Y:S02]  /*1a4c0*/  IABS R19, R28 ;  /* 0x0000001c00137213 */ /* 0x000fe40000000000 */
[----:B------:R-:W-:Y:S01]  /*1a4d0*/  ISETP.GT.U32.AND P5, PT, R24, R16, PT ;  /* 0x000000101800720c */ /* 0x000fe20003fa4070 */
[----:B------:R-:W-:Y:S01]  /*1a4e0*/  IMAD.HI.U32 R25, R2, R18, RZ ;  /* 0x0000001202197227 */ /* 0x000fe200078e00ff */
[----:B------:R-:W-:-:S03]  /*1a4f0*/  IADD3 R8, R4, 0x4, RZ ;  /* 0x0000000404087810 */ /* 0x000fc60007ffe0ff */
[----:B------:R-:W-:Y:S01]  /*1a500*/  @!P1 IMAD.IADD R15, R15, 0x1, -R24 ;  /* 0x000000010f0f9824 */ /* 0x000fe200078e0a18 */
[----:B------:R-:W-:Y:S01]  /*1a510*/  ISETP.GT.U32.AND P1, PT, R24, R17, PT ;  /* 0x000000111800720c */ /* 0x000fe20003f24070 */
[----:B------:R-:W-:Y:S01]  /*1a520*/  IMAD.HI.U32 R23, R2, R19, RZ ;  /* 0x0000001302177227 */ /* 0x000fe200078e00ff */
[----:B------:R-:W-:Y:S02]  /*1a530*/  IABS R26, R8 ;  /* 0x00000008001a7213 */ /* 0x000fe40000000000 */
[C---:B------:R-:W-:Y:S01]  /*1a540*/  IADD3 R12, R4.reuse, 0x8, RZ ;  /* 0x00000008040c7810 */ /* 0x040fe20007ffe0ff */
[----:B------:R-:W-:Y:S01]  /*1a550*/  IMAD.MOV R25, RZ, RZ, -R25 ;  /* 0x000000ffff197224 */ /* 0x000fe200078e0a19 */
[----:B------:R-:W-:Y:S01]  /*1a560*/  IADD3 R11, R4, 0x7, RZ ;  /* 0x00000007040b7810 */ /* 0x000fe20007ffe0ff */
[----:B------:R-:W-:Y:S01]  /*1a570*/  IMAD.MOV R23, RZ, RZ, -R23 ;  /* 0x000000ffff177224 */ /* 0x000fe200078e0a17 */
[----:B------:R-:W-:Y:S01]  /*1a580*/  IABS R20, R12 ;  /* 0x0000000c00147213 */ /* 0x000fe20000000000 */
[----:B------:R-:W-:-:S02]  /*1a590*/  IMAD R18, R24, R25, R18 ;  /* 0x0000001918127224 */ /* 0x000fc400078e0212 */
[----:B------:R-:W-:Y:S01]  /*1a5a0*/  IMAD.HI.U32 R29, R2, R26, RZ ;  /* 0x0000001a021d7227 */ /* 0x000fe200078e00ff */
[----:B------:R-:W-:-:S03]  /*1a5b0*/  IABS R21, R11 ;  /* 0x0000000b00157213 */ /* 0x000fc60000000000 */
[----:B------:R-:W-:Y:S02]  /*1a5c0*/  IMAD R19, R24, R23, R19 ;  /* 0x0000001718137224 */ /* 0x000fe400078e0213 */
[--C-:B------:R-:W-:Y:S01]  /*1a5d0*/  @!P5 IMAD.IADD R16, R16, 0x1, -R24.reuse ;  /* 0x000000011010d824 */ /* 0x100fe200078e0a18 */
[----:B------:R-:W-:Y:S01]  /*1a5e0*/  ISETP.GT.U32.AND P5, PT, R24, R18, PT ;  /* 0x000000121800720c */ /* 0x000fe20003fa4070 */
[----:B------:R-:W-:Y:S02]  /*1a5f0*/  IMAD.MOV R29, RZ, RZ, -R29 ;  /* 0x000000ffff1d7224 */ /* 0x000fe400078e0a1d */
[----:B------:R-:W-:Y:S01]  /*1a600*/  IMAD.HI.U32 R22, R2, R20, RZ ;  /* 0x0000001402167227 */ /* 0x000fe200078e00ff */
[C---:B------:R-:W-:Y:S02]  /*1a610*/  IADD3 R10, R4.reuse, 0x6, RZ ;  /* 0x00000006040a7810 */ /* 0x040fe40007ffe0ff */
[C---:B------:R-:W-:Y:S01]  /*1a620*/  IADD3 R9, R4.reuse, 0x5, RZ ;  /* 0x0000000504097810 */ /* 0x040fe20007ffe0ff */
[----:B------:R-:W-:Y:S01]  /*1a630*/  @!P1 IMAD.IADD R17, R17, 0x1, -R24 ;  /* 0x0000000111119824 */ /* 0x000fe200078e0a18 */
[----:B------:R-:W-:Y:S01]  /*1a640*/  IADD3 R7, R4, 0x3, RZ ;  /* 0x0000000304077810 */ /* 0x000fe20007ffe0ff */
[----:B------:R-:W-:Y:S01]  /*1a650*/  IMAD R26, R24, R29, R26 ;  /* 0x0000001d181a7224 */ /* 0x000fe200078e021a */
[----:B------:R-:W-:Y:S01]  /*1a660*/  IADD3 R6, R4, 0x2, RZ ;  /* 0x0000000204067810 */ /* 0x000fe20007ffe0ff */
[----:B------:R-:W-:Y:S01]  /*1a670*/  IMAD.HI.U32 R0, R2, R21, RZ ;  /* 0x0000001502007227 */ /* 0x000fe200078e00ff */
[----:B------:R-:W-:-:S02]  /*1a680*/  ISETP.GT.U32.AND P1, PT, R24, R19, PT ;  /* 0x000000131800720c */ /* 0x000fc40003f24070 */
[----:B------:R-:W-:Y:S01]  /*1a690*/  IADD3 R29, R4, 0x1, RZ ;  /* 0x00000001041d7810 */ /* 0x000fe20007ffe0ff */
[----:B------:R-:W-:Y:S01]  /*1a6a0*/  IMAD.MOV R22, RZ, RZ, -R22 ;  /* 0x000000ffff167224 */ /* 0x000fe200078e0a16 */
[----:B------:R-:W0:Y:S01]  /*1a6b0*/  S2R R4, SR_TID.X ;  /* 0x0000000000047919 */ /* 0x000e220000002100 */
[----:B------:R-:W-:Y:S02]  /*1a6c0*/  IMAD.MOV R0, RZ, RZ, -R0 ;  /* 0x000000ffff007224 */ /* 0x000fe400078e0a00 */
[C---:B------:R-:W-:Y:S01]  /*1a6d0*/  IMAD R20, R24.reuse, R22, R20 ;  /* 0x0000001618147224 */ /* 0x040fe200078e0214 */
[----:B------:R-:W-:Y:S01]  /*1a6e0*/  IABS R22, R10 ;  /* 0x0000000a00167213 */ /* 0x000fe20000000000 */
[----:B------:R-:W-:Y:S02]  /*1a6f0*/  IMAD R21, R24, R0, R21 ;  /* 0x0000000018157224 */ /* 0x000fe400078e0215 */
[----:B------:R-:W-:Y:S01]  /*1a700*/  @!P5 IMAD.IADD R18, R18, 0x1, -R24 ;  /* 0x000000011212d824 */ /* 0x000fe200078e0a18 */
[----:B------:R-:W-:Y:S01]  /*1a710*/  ISETP.GT.U32.AND P5, PT, R24, R20, PT ;  /* 0x000000141800720c */ /* 0x000fe20003fa4070 */
[----:B------:R-:W-:Y:S01]  /*1a720*/  IMAD.HI.U32 R25, R2, R22, RZ ;  /* 0x0000001602197227 */ /* 0x000fe200078e00ff */
[----:B------:R-:W-:-:S03]  /*1a730*/  IABS R23, R9 ;  /* 0x0000000900177213 */ /* 0x000fc60000000000 */
[----:B------:R-:W-:Y:S01]  /*1a740*/  @!P1 IMAD.IADD R19, R19, 0x1, -R24 ;  /* 0x0000000113139824 */ /* 0x000fe200078e0a18 */
[----:B------:R-:W-:Y:S01]  /*1a750*/  ISETP.GT.U32.AND P1, PT, R24, R21, PT ;  /* 0x000000151800720c */ /* 0x000fe20003f24070 */
[----:B------:R-:W-:-:S04]  /*1a760*/  IMAD.MOV R25, RZ, RZ, -R25 ;  /* 0x000000ffff197224 */ /* 0x000fc800078e0a19 */
[----:B------:R-:W-:Y:S02]  /*1a770*/  IMAD R22, R24, R25, R22 ;  /* 0x0000001918167224 */ /* 0x000fe400078e0216 */
[----:B------:R-:W-:Y:S01]  /*1a780*/  IMAD.HI.U32 R25, R2, R23, RZ ;  /* 0x0000001702197227 */ /* 0x000fe200078e00ff */
[----:B------:R-:W-:Y:S02]  /*1a790*/  IABS R27, R7 ;  /* 0x00000007001b7213 */ /* 0x000fe40000000000 */
[----:B------:R-:W-:Y:S01]  /*1a7a0*/  IABS R0, R6 ;  /* 0x0000000600007213 */ /* 0x000fe20000000000 */
[----:B------:R-:W-:Y:S01]  /*1a7b0*/  @!P5 IMAD.IADD R20, R20, 0x1, -R24 ;  /* 0x000000011414d824 */ /* 0x000fe200078e0a18 */
[C---:B------:R-:W-:Y:S01]  /*1a7c0*/  ISETP.GT.U32.AND P5, PT, R24.reuse, R18, PT ;  /* 0x000000121800720c */ /* 0x040fe20003fa4070 */
[----:B------:R-:W-:Y:S01]  /*1a7d0*/  IMAD.MOV R25, RZ, RZ, -R25 ;  /* 0x000000ffff197224 */ /* 0x000fe200078e0a19 */
[----:B0-----:R-:W-:Y:S01]  /*1a7e0*/  SHF.R.U32.HI R4, RZ, 0x6, R4 ;  /* 0x00000006ff047819 */ /* 0x001fe20000011604 */
[----:B------:R-:W-:Y:S01]  /*1a7f0*/  @!P0 IMAD.MOV R14, RZ, RZ, -R14 ;  /* 0x000000ffff0e8224 */ /* 0x000fe200078e0a0e */
[C---:B------:R-:W-:Y:S01]  /*1a800*/  ISETP.GT.U32.AND P0, PT, R24.reuse, R19, PT ;  /* 0x000000131800720c */ /* 0x040fe20003f04070 */
[----:B------:R-:W-:Y:S01]  /*1a810*/  @!P1 IMAD.IADD R21, R21, 0x1, -R24 ;  /* 0x0000000115159824 */ /* 0x000fe200078e0a18 */
[C---:B------:R-:W-:Y:S01]  /*1a820*/  ISETP.GT.U32.AND P1, PT, R24.reuse, R20, PT ;  /* 0x000000141800720c */ /* 0x040fe20003f24070 */
[----:B------:R-:W-:Y:S01]  /*1a830*/  IMAD R23, R24, R25, R23 ;  /* 0x0000001918177224 */ /* 0x000fe200078e0217 */
[----:B------:R-:W-:Y:S01]  /*1a840*/  SGXT.U32 R4, R4, 0x1 ;  /* 0x000000010404781a */ /* 0x000fe20000000000 */
[----:B------:R-:W-:-:S04]  /*1a850*/  IMAD.HI.U32 R5, R2, R0, RZ ;  /* 0x0000000002057227 */ /* 0x000fc800078e00ff */
[----:B------:R-:W-:Y:S01]  /*1a860*/  IMAD.HI.U32 R25, R2, R27, RZ ;  /* 0x0000001b02197227 */ /* 0x000fe200078e00ff */
[----:B------:R-:W-:-:S03]  /*1a870*/  LOP3.LUT R4, R4, 0x7e, RZ, 0xfc, !PT ;  /* 0x0000007e04047812 */ /* 0x000fc600078efcff */
[----:B------:R-:W-:Y:S02]  /*1a880*/  IMAD.MOV R5, RZ, RZ, -R5 ;  /* 0x000000ffff057224 */ /* 0x000fe400078e0a05 */
[----:B------:R-:W-:Y:S02]  /*1a890*/  IMAD.MOV R25, RZ, RZ, -R25 ;  /* 0x000000ffff197224 */ /* 0x000fe400078e0a19 */
[C---:B------:R-:W-:Y:S02]  /*1a8a0*/  IMAD R0, R24.reuse, R5, R0 ;  /* 0x0000000518007224 */ /* 0x040fe400078e0200 */
[----:B------:R-:W-:Y:S02]  /*1a8b0*/  IMAD R27, R24, R25, R27 ;  /* 0x00000019181b7224 */ /* 0x000fe400078e021b */
[----:B------:R-:W-:Y:S01]  /*1a8c0*/  @!P5 IMAD.IADD R18, R18, 0x1, -R24 ;  /* 0x000000011212d824 */ /* 0x000fe200078e0a18 */
[C---:B------:R-:W-:Y:S01]  /*1a8d0*/  ISETP.GT.U32.AND P5, PT, R24.reuse, R23, PT ;  /* 0x000000171800720c */ /* 0x040fe20003fa4070 */
[----:B------:R-:W-:Y:S01]  /*1a8e0*/  @!P3 IMAD.MOV R15, RZ, RZ, -R15 ;  /* 0x000000ffff0fb224 */ /* 0x000fe200078e0a0f */
[----:B------:R-:W-:Y:S01]  /*1a8f0*/  ISETP.GT.U32.AND P3, PT, R24, R21, PT ;  /* 0x000000151800720c */ /* 0x000fe20003f64070 */
[----:B------:R-:W-:-:S02]  /*1a900*/  IMAD R5, R4, c[0x0][0x188], RZ ;  /* 0x0000620004057a24 */ /* 0x000fc400078e02ff */
[----:B------:R-:W-:Y:S02]  /*1a910*/  IMAD.MOV R4, RZ, RZ, -c[0x0][0x188] ;  /* 0x80006200ff047624 */ /* 0x000fe400078e02ff */
[--C-:B------:R-:W-:Y:S01]  /*1a920*/  @!P0 IMAD.IADD R19, R19, 0x1, -R24.reuse ;  /* 0x0000000113138824 */ /* 0x100fe200078e0a18 */
[----:B------:R-:W-:Y:S01]  /*1a930*/  ISETP.GT.U32.AND P0, PT, R24, R26, PT ;  /* 0x0000001a1800720c */ /* 0x000fe20003f04070 */
[----:B------:R-:W-:Y:S01]  /*1a940*/  @!P1 IMAD.IADD R20, R20, 0x1, -R24 ;  /* 0x0000000114149824 */ /* 0x000fe200078e0a18 */
[----:B------:R-:W-:Y:S01]  /*1a950*/  ISETP.GT.U32.AND P1, PT, R24, R27, PT ;  /* 0x0000001b1800720c */ /* 0x000fe20003f24070 */
[----:B------:R-:W-:Y:S02]  /*1a960*/  IMAD R5, R4, 0x2, R5 ;  /* 0x0000000204057824 */ /* 0x000fe400078e0205 */
[----:B------:R-:W-:Y:S01]  /*1a970*/  @!P2 IMAD.MOV R13, RZ, RZ, -R13 ;  /* 0x000000ffff0da224 */ /* 0x000fe200078e0a0d */
[----:B------:R-:W-:Y:S01]  /*1a980*/  ISETP.GT.U32.AND P2, PT, R24, R17, PT ;  /* 0x000000111800720c */ /* 0x000fe20003f44070 */
[----:B------:R-:W-:-:S02]  /*1a990*/  IMAD R5, R4, 0x2, R5 ;  /* 0x0000000204057824 */ /* 0x000fc400078e0205 */
[--C-:B------:R-:W-:Y:S01]  /*1a9a0*/  @!P5 IMAD.IADD R23, R23, 0x1, -R24.reuse ;  /* 0x000000011717d824 */ /* 0x100fe200078e0a18 */
[----:B------:R-:W-:Y:S01]  /*1a9b0*/  STL [R1+0x1db8], R13 ;  /* 0x001db80d01007387 */ /* 0x000fe20000100800 */
[----:B------:R-:W-:Y:S01]  /*1a9c0*/  IMAD R5, R4, 0x2, R5 ;  /* 0x0000000204057824 */ /* 0x000fe200078e0205 */
[----:B------:R-:W-:Y:S01]  /*1a9d0*/  ISETP.GE.AND P5, PT, R28, RZ, PT ;  /* 0x000000ff1c00720c */ /* 0x000fe20003fa6270 */
[--C-:B------:R-:W-:Y:S01]  /*1a9e0*/  @!P3 IMAD.IADD R21, R21, 0x1, -R24.reuse ;  /* 0x000000011515b824 */ /* 0x100fe200078e0a18 */
[----:B------:R-:W-:Y:S01]  /*1a9f0*/  STL [R1+0x1dbc], R14 ;  /* 0x001dbc0e01007387 */ /* 0x000fe20000100800 */
[----:B------:R-:W-:Y:S01]  /*1aa00*/  ISETP.GE.AND P3, PT, R3, RZ, PT ;  /* 0x000000ff0300720c */ /* 0x000fe20003f66270 */
[--C-:B------:R-:W-:Y:S02]  /*1aa10*/  @!P0 IMAD.IADD R26, R26, 0x1, -R24.reuse ;  /* 0x000000011a1a8824 */ /* 0x100fe400078e0a18 */
[----:B------:R-:W-:Y:S01]  /*1aa20*/  STL [R1+0x1dc0], R15 ;  /* 0x001dc00f01007387 */ /* 0x000fe20000100800 */
[----:B------:R-:W-:Y:S01]  /*1aa30*/  ISETP.GE.AND P0, PT, R12, RZ, PT ;  /* 0x000000ff0c00720c */ /* 0x000fe20003f06270 */
[----:B------:R-:W-:-:S02]  /*1aa40*/  @!P1 IMAD.IADD R27, R27, 0x1, -R24 ;  /* 0x000000011b1b9824 */ /* 0x000fc400078e0a18 */
[----:B------:R-:W2:Y:S01]  /*1aa50*/  LDL.LU R3, [R1+0x1df8] ;  /* 0x001df80001037983 */ /* 0x000ea20000300800 */
[----:B------:R-:W-:-:S03]  /*1aa60*/  ISETP.GE.AND P1, PT, R11, RZ, PT ;  /* 0x000000ff0b00720c */ /* 0x000fc60003f26270 */
[----:B------:R-:W3:Y:S04]  /*1aa70*/  LDL.LU R28, [R1+0x1df4] ;  /* 0x001df400011c7983 */ /* 0x000ee80000300800 */
[----:B------:R0:W-:Y:S01]  /*1aa80*/  STL [R1+0x850], R5 ;  /* 0x0008500501007387 */ /* 0x0001e20000100800 */
[----:B------:R-:W-:Y:S01]  /*1aa90*/  @!P2 IMAD.IADD R17, R17, 0x1, -R24 ;  /* 0x000000011111a824 */ /* 0x000fe200078e0a18 */
[----:B------:R-:W-:Y:S01]  /*1aaa0*/  ISETP.GT.U32.AND P2, PT, R24, R22, PT ;  /* 0x000000161800720c */ /* 0x000fe20003f44070 */
[----:B------:R-:W-:Y:S02]  /*1aab0*/  @!P6 IMAD.MOV R16, RZ, RZ, -R16 ;  /* 0x000000ffff10e224 */ /* 0x000fe400078e0a10 */
[----:B0-----:R-:W-:Y:S02]  /*1aac0*/  IMAD R5, R4, 0x2, R5 ;  /* 0x0000000204057824 */ /* 0x001fe400078e0205 */
[----:B------:R-:W-:-:S03]  /*1aad0*/  @!P4 IMAD.MOV R17, RZ, RZ, -R17 ;  /* 0x000000ffff11c224 */ /* 0x000fc600078e0a11 */
[----:B------:R0:W-:Y:S01]  /*1aae0*/  STL [R1+0x85c], R5 ;  /* 0x00085c0501007387 */ /* 0x0001e20000100800 */
[C---:B------:R-:W-:Y:S01]  /*1aaf0*/  ISETP.GT.U32.AND P4, PT, R24.reuse, R23, PT ;  /* 0x000000171800720c */ /* 0x040fe20003f84070 */
[----:B------:R-:W-:Y:S01]  /*1ab00*/  @!P5 IMAD.MOV R19, RZ, RZ, -R19 ;  /* 0x000000ffff13d224 */ /* 0x000fe200078e0a13 */
[----:B------:R-:W-:Y:S01]  /*1ab10*/  ISETP.GT.U32.AND P5, PT, R24, R27, PT ;  /* 0x0000001b1800720c */ /* 0x000fe20003fa4070 */
[----:B------:R-:W-:Y:S02]  /*1ab20*/  @!P3 IMAD.MOV R18, RZ, RZ, -R18 ;  /* 0x000000ffff12b224 */ /* 0x000fe400078e0a12 */
[C---:B0-----:R-:W-:Y:S02]  /*1ab30*/  IMAD R5, R4.reuse, 0x2, R5 ;  /* 0x0000000204057824 */ /* 0x041fe400078e0205 */
[----:B------:R-:W-:Y:S02]  /*1ab40*/  @!P0 IMAD.MOV R20, RZ, RZ, -R20 ;  /* 0x000000ffff148224 */ /* 0x000fe400078e0a14 */
[----:B------:R-:W-:Y:S01]  /*1ab50*/  @!P1 IMAD.MOV R21, RZ, RZ, -R21 ;  /* 0x000000ffff159224 */ /* 0x000fe200078e0a15 */
[----:B------:R0:W-:Y:S04]  /*1ab60*/  STL [R1+0x824], R5 ;  /* 0x0008240501007387 */ /* 0x0001e80000100800 */
[----:B------:R-:W-:Y:S04]  /*1ab70*/  STL [R1+0x1dc4], R16 ;  /* 0x001dc41001007387 */ /* 0x000fe80000100800 */
[----:B------:R-:W-:Y:S01]  /*1ab80*/  STL [R1+0x1dc8], R17 ;  /* 0x001dc81101007387 */ /* 0x000fe20000100800 */
[----:B0-----:R-:W-:-:S03]  /*1ab90*/  IMAD R5, R4, 0x2, R5 ;  /* 0x0000000204057824 */ /* 0x001fc600078e0205 */
[----:B------:R-:W-:Y:S01]  /*1aba0*/  STL [R1+0x1dcc], R18 ;  /* 0x001dcc1201007387 */ /* 0x000fe20000100800 */
[----:B------:R-:W-:-:S03]  /*1abb0*/  IABS R25, R29 ;  /* 0x0000001d00197213 */ /* 0x000fc60000000000 */
[----:B------:R-:W-:Y:S01]  /*1abc0*/  STL [R1+0x1dd0], R19 ;  /* 0x001dd01301007387 */ /* 0x000fe20000100800 */
[----:B------:R-:W-:-:S03]  /*1abd0*/  @!P2 IMAD.IADD R22, R22, 0x1, -R24 ;  /* 0x000000011616a824 */ /* 0x000fc600078e0a18 */
[----:B------:R-:W-:Y:S01]  /*1abe0*/  STL [R1+0x1dd4], R20 ;  /* 0x001dd41401007387 */ /* 0x000fe20000100800 */
[----:B------:R-:W-:-:S03]  /*1abf0*/  ISETP.GT.U32.AND P2, PT, R24, R0, PT ;  /* 0x000000001800720c */ /* 0x000fc60003f44070 */
[----:B------:R-:W-:Y:S01]  /*1ac00*/  STL [R1+0x1dd8], R21 ;  /* 0x001dd81501007387 */ /* 0x000fe20000100800 */
[----:B------:R-:W-:-:S03]  /*1ac10*/  @!P4 IMAD.IADD R23, R23, 0x1, -R24 ;  /* 0x000000011717c824 */ /* 0x000fc600078e0a18 */
[----:B------:R0:W-:Y:S01]  /*1ac20*/  STL [R1+0x818], R5 ;  /* 0x0008180501007387 */ /* 0x0001e20000100800 */
[----:B------:R-:W-:Y:S01]  /*1ac30*/  IMAD.HI.U32 R2, R2, R25, RZ ;  /* 0x0000001902027227 */ /* 0x000fe200078e00ff */
[----:B------:R-:W-:Y:S02]  /*1ac40*/  ISETP.GE.AND P4, PT, R8, RZ, PT ;  /* 0x000000ff0800720c */ /* 0x000fe40003f86270 */
[----:B------:R-:W1:Y:S01]  /*1ac50*/  S2R R8, SR_TID.X ;  /* 0x0000000000087919 */ /* 0x000e620000002100 */
[----:B------:R-:W-:Y:S01]  /*1ac60*/  @!P5 IMAD.IADD R27, R27, 0x1, -R24 ;  /* 0x000000011b1bd824 */ /* 0x000fe200078e0a18 */
[----:B------:R-:W-:Y:S01]  /*1ac70*/  ISETP.GE.AND P5, PT, R6, RZ, PT ;  /* 0x000000ff0600720c */ /* 0x000fe20003fa6270 */
[C---:B0-----:R-:W-:Y:S02]  /*1ac80*/  IMAD R5, R4.reuse, 0x2, R5 ;  /* 0x0000000204057824 */ /* 0x041fe400078e0205 */
[----:B------:R-:W-:Y:S02]  /*1ac90*/  IMAD.MOV R2, RZ, RZ, -R2 ;  /* 0x000000ffff027224 */ /* 0x000fe400078e0a02 */
[----:B------:R-:W-:Y:S01]  /*1aca0*/  IMAD R6, R4, 0x2, R5 ;  /* 0x0000000204067824 */ /* 0x000fe200078e0205 */
[----:B------:R0:W-:Y:S01]  /*1acb0*/  STL [R1+0x814], R5 ;  /* 0x0008140501007387 */ /* 0x0001e20000100800 */
[----:B------:R-:W-:-:S03]  /*1acc0*/  IMAD R2, R24, R2, R25 ;  /* 0x0000000218027224 */ /* 0x000fc600078e0219 */
[----:B0-----:R-:W0:Y:S01]  /*1acd0*/  S2R R5, SR_TID.X ;  /* 0x0000000000057919 */ /* 0x001e220000002100 */
[----:B------:R-:W-:Y:S01]  /*1ace0*/  @!P2 IMAD.IADD R0, R0, 0x1, -R24 ;  /* 0x000000010000a824 */ /* 0x000fe200078e0a18 */
[C---:B------:R-:W-:Y:S02]  /*1acf0*/  ISETP.GT.U32.AND P1, PT, R24.reuse, R2, PT ;  /* 0x000000021800720c */ /* 0x040fe40003f24070 */
[----:B------:R4:W-:Y:S01]  /*1ad00*/  STL [R1+0x81c], R6 ;  /* 0x00081c0601007387 */ /* 0x0009e20000100800 */
[C---:B------:R-:W-:Y:S02]  /*1ad10*/  ISETP.GT.U32.AND P3, PT, R24.reuse, R26, PT ;  /* 0x0000001a1800720c */ /* 0x040fe40003f64070 */
[----:B------:R-:W-:Y:S01]  /*1ad20*/  ISETP.GT.U32.AND P0, PT, R24, R0, PT ;  /* 0x000000001800720c */ /* 0x000fe20003f04070 */
[----:B----4-:R-:W-:Y:S01]  /*1ad30*/  IMAD R6, R4, 0x2, R6 ;  /* 0x0000000204067824 */ /* 0x010fe200078e0206 */
[----:B------:R-:W-:-:S04]  /*1ad40*/  ISETP.GT.U32.AND P2, PT, R24, R22, PT ;  /* 0x000000161800720c */ /* 0x000fc80003f44070 */
[----:B------:R4:W-:Y:S01]  /*1ad50*/  STL [R1+0x820], R6 ;  /* 0x0008200601007387 */ /* 0x0009e20000100800 */
[----:B-1----:R-:W-:Y:S01]  /*1ad60*/  LOP3.LUT R8, R8, 0x3f, RZ, 0xc0, !PT ;  /* 0x0000003f08087812 */ /* 0x002fe200078ec0ff */
[----:B------:R-:W-:Y:S02]  /*1ad70*/  @!P1 IMAD.IADD R2, R2, 0x1, -R24 ;  /* 0x0000000102029824 */ /* 0x000fe400078e0a18 */
[----:B----4-:R-:W-:Y:S01]  /*1ad80*/  IMAD R6, R4, 0x2, R6 ;  /* 0x0000000204067824 */ /* 0x010fe200078e0206 */
[----:B0-----:R-:W-:-:S04]  /*1ad90*/  LOP3.LUT P1, RZ, R5, 0x40, RZ, 0xc0, !PT ;  /* 0x0000004005ff7812 */ /* 0x001fc8000782c0ff */
[----:B------:R0:W-:Y:S01]  /*1ada0*/  STL [R1+0x828], R6 ;  /* 0x0008280601007387 */ /* 0x0001e20000100800 */
[----:B------:R-:W-:Y:S01]  /*1adb0*/  IMAD.MOV.U32 R12, RZ, RZ, 0x7f ;  /* 0x0000007fff0c7424 */ /* 0x000fe200078e00ff */
[----:B------:R-:W-:Y:S01]  /*1adc0*/  ISETP.GE.AND P6, PT, R10, RZ, PT ;  /* 0x000000ff0a00720c */ /* 0x000fe20003fc6270 */
[--C-:B------:R-:W-:Y:S01]  /*1add0*/  @!P3 IMAD.IADD R26, R26, 0x1, -R24.reuse ;  /* 0x000000011a1ab824 */ /* 0x100fe200078e0a18 */
[----:B------:R-:W-:Y:S01]  /*1ade0*/  ISETP.GE.AND P3, PT, R7, RZ, PT ;  /* 0x000000ff0700720c */ /* 0x000fe20003f66270 */
[----:B------:R-:W-:Y:S02]  /*1adf0*/  @!P0 IMAD.IADD R0, R0, 0x1, -R24 ;  /* 0x0000000100008824 */ /* 0x000fe400078e0a18 */
[----:B0-----:R-:W-:Y:S01]  /*1ae00*/  IMAD R6, R4, 0x2, R6 ;  /* 0x0000000204067824 */ /* 0x001fe200078e0206 */
[----:B------:R-:W-:Y:S01]  /*1ae10*/  ISETP.GE.AND P0, PT, R29, RZ, PT ;  /* 0x000000ff1d00720c */ /* 0x000fe20003f06270 */
[----:B------:R-:W-:Y:S01]  /*1ae20*/  IMAD.SHL.U32 R8, R8, 0x2, RZ ;  /* 0x0000000208087824 */ /* 0x000fe200078e00ff */
[----:B------:R-:W-:-:S02]  /*1ae30*/  LOP3.LUT R7, R5, 0x7, RZ, 0xc0, !PT ;  /* 0x0000000705077812 */ /* 0x000fc400078ec0ff */
[----:B------:R0:W-:Y:S01]  /*1ae40*/  STL [R1+0x82c], R6 ;  /* 0x00082c0601007387 */ /* 0x0001e20000100800 */
[----:B------:R-:W-:Y:S01]  /*1ae50*/  @!P2 IMAD.IADD R22, R22, 0x1, -R24 ;  /* 0x000000011616a824 */ /* 0x000fe200078e0a18 */
[----:B------:R-:W-:Y:S02]  /*1ae60*/  SEL R29, RZ, 0x90, !P1 ;  /* 0x00000090ff1d7807 */ /* 0x000fe40004800000 */
[----:B------:R-:W-:Y:S02]  /*1ae70*/  ISETP.GE.AND P2, PT, R9, RZ, PT ;  /* 0x000000ff0900720c */ /* 0x000fe40003f46270 */
[----:B------:R-:W-:Y:S01]  /*1ae80*/  IADD3 R12, R12, c[0x0][0x180], RZ ;  /* 0x000060000c0c7a10 */ /* 0x000fe20007ffe0ff */
[----:B0-----:R-:W-:Y:S01]  /*1ae90*/  IMAD R6, R4, 0x2, R6 ;  /* 0x0000000204067824 */ /* 0x001fe200078e0206 */
[----:B------:R-:W-:Y:S01]  /*1aea0*/  LOP3.LUT R8, R29, R8, RZ, 0x3c, !PT ;  /* 0x000000081d087212 */ /* 0x000fe200078e3cff */
[----:B------:R-:W-:Y:S01]  /*1aeb0*/  IMAD.SHL.U32 R10, R5, 0x2, RZ ;  /* 0x00000002050a7824 */ /* 0x000fe200078e00ff */
[----:B------:R-:W-:Y:S01]  /*1aec0*/  SHF.R.S32.HI R25, RZ, 0x1f, R12 ;  /* 0x0000001fff197819 */ /* 0x000fe2000001140c */
[----:B------:R-:W-:Y:S01]  /*1aed0*/  IMAD.SHL.U32 R11, R7, 0x10, RZ ;  /* 0x00000010070b7824 */ /* 0x000fe200078e00ff */
[----:B------:R0:W-:Y:S01]  /*1aee0*/  STL [R1+0x830], R6 ;  /* 0x0008300601007387 */ /* 0x0001e20000100800 */
[----:B------:R-:W-:-:S02]  /*1aef0*/  LOP3.LUT R5, R5, 0x7f, RZ, 0xc0, !PT ;  /* 0x0000007f05057812 */ /* 0x000fc400078ec0ff */
[----:B------:R-:W-:Y:S01]  /*1af00*/  LEA.HI R12, R25, R12, RZ, 0x7 ;  /* 0x0000000c190c7211 */ /* 0x000fe200078f38ff */
[----:B------:R-:W-:Y:S01]  /*1af10*/  STL [R1+0x690], R8 ;  /* 0x0006900801007387 */ /* 0x000fe20000100800 */
[----:B------:R-:W-:Y:S01]  /*1af20*/  LOP3.LUT R25, R11, 0x30, R10, 0x78, !PT ;  /* 0x000000300b197812 */ /* 0x000fe200078e780a */
[----:B0-----:R-:W-:Y:S02]  /*1af30*/  IMAD R6, R4, 0x2, R6 ;  /* 0x0000000204067824 */ /* 0x001fe400078e0206 */
[----:B------:R-:W-:-:S03]  /*1af40*/  IMAD R5, R5, c[0x0][0x18c], RZ ;  /* 0x0000630005057a24 */ /* 0x000fc600078e02ff */
[----:B------:R0:W-:Y:S01]  /*1af50*/  STL [R1+0x838], R6 ;  /* 0x0008380601007387 */ /* 0x0001e20000100800 */
[----:B------:R-:W-:Y:S02]  /*1af60*/  @!P6 IMAD.MOV R22, RZ, RZ, -R22 ;  /* 0x000000ffff16e224 */ /* 0x000fe400078e0a16 */
[C---:B------:R-:W-:Y:S02]  /*1af70*/  IMAD R9, R7.reuse, 0x90, RZ ;  /* 0x0000009007097824 */ /* 0x040fe400078e02ff */
[----:B------:R-:W-:Y:S02]  /*1af80*/  @!P2 IMAD.MOV R23, RZ, RZ, -R23 ;  /* 0x000000ffff17a224 */ /* 0x000fe400078e0a17 */
[C---:B0-----:R-:W-:Y:S02]  /*1af90*/  IMAD R6, R4.reuse, 0x2, R6 ;  /* 0x0000000204067824 */ /* 0x041fe400078e0206 */
[----:B------:R-:W-:Y:S01]  /*1afa0*/  IMAD R7, R7, 0x100, R25 ;  /* 0x0000010007077824 */ /* 0x000fe200078e0219 */
[----:B------:R-:W-:Y:S01]  /*1afb0*/  LEA R25, P6, R5, c[0x0][0x168], 0x1 ;  /* 0x00005a0005197a11 */ /* 0x000fe200078c08ff */
[----:B------:R-:W-:Y:S01]  /*1afc0*/  IMAD R4, R4, 0x2, R6 ;  /* 0x0000000204047824 */ /* 0x000fe200078e0206 */
[----:B------:R-:W-:Y:S04]  /*1afd0*/  STL [R1+0x1ddc], R22 ;  /* 0x001ddc1601007387 */ /* 0x000fe80000100800 */
[----:B------:R-:W-:Y:S04]  /*1afe0*/  STL [R1+0x834], R6 ;  /* 0x0008340601007387 */ /* 0x000fe80000100800 */
[----:B------:R0:W-:Y:S04]  /*1aff0*/  STL [R1+0x1de0], R23 ;  /* 0x001de01701007387 */ /* 0x0001e80000100800 */
[----:B------:R1:W-:Y:S04]  /*1b000*/  STL [R1+0x83c], R4 ;  /* 0x00083c0401007387 */ /* 0x0003e80000100800 */
[----:B------:R4:W-:Y:S01]  /*1b010*/  STL [R1+0x1d20], R25 ;  /* 0x001d201901007387 */ /* 0x0009e20000100800 */
[----:B0-----:R-:W-:-:S03]  /*1b020*/  IMAD.MOV R23, RZ, RZ, -c[0x0][0x188] ;  /* 0x80006200ff177624 */ /* 0x001fc600078e02ff */
[----:B------:R0:W5:Y:S01]  /*1b030*/  LDL R22, [R1+0x428] ;  /* 0x0004280001167983 */ /* 0x0001620000100800 */
[----:B------:R-:W-:-:S03]  /*1b040*/  IMAD R5, R23, 0x2, R4 ;  /* 0x0000000217057824 */ /* 0x000fc600078e0204 */
[----:B------:R-:W2:Y:S04]  /*1b050*/  LDL.LU R29, [R1+0x1a0] ;  /* 0x0001a000011d7983 */ /* 0x000ea80000300800 */
[----:B------:R-:W2:Y:S04]  /*1b060*/  LDL.LU R21, [R1+0x110] ;  /* 0x0001100001157983 */ /* 0x000ea80000300800 */
[----:B------:R0:W-:Y:S04]  /*1b070*/  STL [R1+0x848], R5 ;  /* 0x0008480501007387 */ /* 0x0001e80000100800 */
[----:B------:R-:W3:Y:S04]  /*1b080*/  LDL.LU R20, [R1+0x74] ;  /* 0x0000740001147983 */ /* 0x000ee80000300800 */
[----:B------:R-:W3:Y:S04]  /*1b090*/  LDL.LU R19, [R1+0x58] ;  /* 0x0000580001137983 */ /* 0x000ee80000300800 */
[----:B------:R-:W3:Y:S04]  /*1b0a0*/  LDL.LU R8, [R1+0x4c] ;  /* 0x00004c0001087983 */ /* 0x000ee80000300800 */
[----:B-1----:R-:W3:Y:S01]  /*1b0b0*/  LDL.LU R4, [R1+0x48] ;  /* 0x0000480001047983 */ /* 0x002ee20000300800 */
[----:B----4-:R-:W-:-:S03]  /*1b0c0*/  IMAD R25, R23, 0x2, R5 ;  /* 0x0000000217197824 */ /* 0x010fc600078e0205 */
[----:B------:R-:W4:Y:S04]  /*1b0d0*/  LDL.LU R18, [R1+0x44] ;  /* 0x0000440001127983 */ /* 0x000f280000300800 */
[----:B------:R-:W4:Y:S04]  /*1b0e0*/  LDL.LU R17, [R1+0x40] ;  /* 0x0000400001117983 */ /* 0x000f280000300800 */
[----:B------:R-:W4:Y:S04]  /*1b0f0*/  LDL.LU R16, [R1+0x770] ;  /* 0x0007700001107983 */ /* 0x000f280000300800 */
[----:B------:R-:W-:Y:S01]  /*1b100*/  STL [R1+0x840], R25 ;  /* 0x0008401901007387 */ /* 0x000fe20000100800 */
[----:B------:R-:W-:-:S03]  /*1b110*/  LOP3.LUT R9, R9, 0x10, R10, 0x78, !PT ;  /* 0x0000001009097812 */ /* 0x000fc600078e780a */
[----:B------:R-:W4:Y:S04]  /*1b120*/  LDL.LU R7, [R1+0x7b4] ;  /* 0x0007b40001077983 */ /* 0x000f280000300800 */
[----:B------:R-:W4:Y:S04]  /*1b130*/  LDL.LU R15, [R1+0x7bc] ;  /* 0x0007bc00010f7983 */ /* 0x000f280000300800 */
[----:B------:R-:W4:Y:S01]  /*1b140*/  LDL.LU R10, [R1+0x7c0] ;  /* 0x0007c000010a7983 */ /* 0x000f220000300800 */
[----:B------:R-:W-:-:S03]  /*1b150*/  ISETP.GT.U32.AND P1, PT, R24, R2, PT ;  /* 0x000000021800720c */ /* 0x000fc60003f24070 */
[----:B------:R-:W4:Y:S04]  /*1b160*/  LDL.LU R6, [R1+0x7c4] ;  /* 0x0007c40001067983 */ /* 0x000f280000300800 */
[----:B------:R-:W4:Y:S04]  /*1b170*/  LDL.LU R14, [R1+0x7c8] ;  /* 0x0007c800010e7983 */ /* 0x000f280000300800 */
[----:B------:R-:W4:Y:S04]  /*1b180*/  LDL.LU R13, [R1+0x7b8] ;  /* 0x0007b800010d7983 */ /* 0x000f280000300800 */
[----:B------:R-:W4:Y:S04]  /*1b190*/  LDL.LU R12, [R1+0x778] ;  /* 0x00077800010c7983 */ /* 0x000f280000300800 */
[----:B------:R-:W4:Y:S04]  /*1b1a0*/  LDL.LU R11, [R1+0x7a8] ;  /* 0x0007a800010b7983 */ /* 0x000f280000300800 */
[----:B------:R-:W4:Y:S01]  /*1b1b0*/  LDL.LU R9, [R1+0x7ac] ;  /* 0x0007ac0001097983 */ /* 0x000f220000300800 */
[----:B------:R-:W-:Y:S01]  /*1b1c0*/  @!P1 IMAD.IADD R2, R2, 0x1, -R24 ;  /* 0x0000000102029824 */ /* 0x000fe200078e0a18 */
[----:B------:R-:W-:-:S02]  /*1b1d0*/  ISETP.NE.AND P1, PT, RZ, c[0x0][0x178], PT ;  /* 0x00005e00ff007a0c */ /* 0x000fc40003f25270 */
[----:B0-----:R-:W4:Y:S01]  /*1b1e0*/  LDL.LU R5, [R1+0x7b0] ;  /* 0x0007b00001057983 */ /* 0x001f220000300800 */
[----:B------:R-:W-:Y:S02]  /*1b1f0*/  @!P4 IMAD.MOV R26, RZ, RZ, -R26 ;  /* 0x000000ffff1ac224 */ /* 0x000fe400078e0a1a */
[----:B------:R-:W-:Y:S02]  /*1b200*/  @!P3 IMAD.MOV R27, RZ, RZ, -R27 ;  /* 0x000000ffff1bb224 */ /* 0x000fe400078e0a1b */
[----:B------:R-:W-:Y:S01]  /*1b210*/  @!P5 IMAD.MOV R0, RZ, RZ, -R0 ;  /* 0x000000ffff00d224 */ /* 0x000fe200078e0a00 */
[----:B------:R-:W-:Y:S01]  /*1b220*/  STL [R1+0x1de4], R26 ;  /* 0x001de41a01007387 */ /* 0x000fe20000100800 */
[----:B------:R-:W-:Y:S01]  /*1b230*/  @!P0 IMAD.MOV R2, RZ, RZ, -R2 ;  /* 0x000000ffff028224 */ /* 0x000fe200078e0a02 */
[----:B------:R-:W-:Y:S02]  /*1b240*/  ISETP.NE.AND P2, PT, RZ, c[0x0][0x17c], PT ;  /* 0x00005f00ff007a0c */ /* 0x000fe40003f45270 */
[----:B------:R-:W-:Y:S01]  /*1b250*/  STL [R1+0x1de8], R27 ;  /* 0x001de81b01007387 */ /* 0x000fe20000100800 */
[----:B------:R-:W-:-:S03]  /*1b260*/  LOP3.LUT R24, RZ, c[0x0][0x17c], RZ, 0x33, !PT ;  /* 0x00005f00ff187a12 */ /* 0x000fc600078e33ff */
[----:B------:R0:W-:Y:S04]  /*1b270*/  STL [R1+0x1dec], R0 ;  /* 0x001dec0001007387 */ /* 0x0001e80000100800 */
[----:B------:R2:W-:Y:S01]  /*1b280*/  STL [R1+0x1df0], R2 ;  /* 0x001df00201007387 */ /* 0x0005e20000100800 */
[----:B0-----:R-:W-:Y:S01]  /*1b290*/  IMAD R0, R23, 0x2, R25 ;  /* 0x0000000217007824 */ /* 0x001fe200078e0219 */
[----:B-----5:R-:W-:-:S05]  /*1b2a0*/  @!P1 LOP3.LUT R22, RZ, c[0x0][0x178], RZ, 0x33, !PT ;  /* 0x00005e00ff169a12 */ /* 0x020fca00078e33ff */
[----:B------:R0:W-:Y:S01]  /*1b2b0*/  @!P1 STL [R1+0x428], R22 ;  /* 0x0004281601009387 */ /* 0x0001e20000100800 */
[----:B--2---:R-:W-:-:S03]  /*1b2c0*/  SEL R2, R24, R21, !P2 ;  /* 0x0000001518027207 */ /* 0x004fc60005000000 */
[----:B------:R3:W-:Y:S01]  /*1b2d0*/  STL [R1+0x844], R0 ;  /* 0x0008440001007387 */ /* 0x0007e20000100800 */
[C---:B0-----:R-:W-:Y:S02]  /*1b2e0*/  SEL R22, R24.reuse, R29, !P2 ;  /* 0x0000001d18167207 */ /* 0x041fe40005000000 */
[C---:B---3--:R-:W-:Y:S02]  /*1b2f0*/  SEL R0, R24.reuse, R20, !P2 ;  /* 0x0000001418007207 */ /* 0x048fe40005000000 */
[C---:B------:R-:W-:Y:S01]  /*1b300*/  SEL R19, R24.reuse, R19, !P2 ;  /* 0x0000001318137207 */ /* 0x040fe20005000000 */
[----:B------:R-:W-:Y:S04]  /*1b310*/  STL [R1+0x808], R22 ;  /* 0x0008081601007387 */ /* 0x000fe80000100800 */
[----:B------:R0:W-:Y:S04]  /*1b320*/  STL [R1+0x804], R2 ;  /* 0x0008040201007387 */ /* 0x0001e80000100800 */
[----:B------:R1:W-:Y:S04]  /*1b330*/  STL [R1+0x800], R0 ;  /* 0x0008000001007387 */ /* 0x0003e80000100800 */
[----:B------:R-:W-:Y:S01]  /*1b340*/  STL [R1+0x7fc], R19 ;  /* 0x0007fc1301007387 */ /* 0x000fe20000100800 */
[----:B0-----:R-:W-:-:S03]  /*1b350*/  SEL R2, R24, R8, !P2 ;  /* 0x0000000818027207 */ /* 0x001fc60005000000 */
[----:B------:R-:W2:Y:S01]  /*1b360*/  LDL.LU R8, [R1+0x788] ;  /* 0x0007880001087983 */ /* 0x000ea20000300800 */
[----:B-1----:R-:W-:-:S03]  /*1b370*/  SEL R0, R24, R4, !P2 ;  /* 0x0000000418007207 */ /* 0x002fc60005000000 */
[----:B------:R0:W-:Y:S04]  /*1b380*/  STL [R1+0x7f8], R2 ;  /* 0x0007f80201007387 */ /* 0x0001e80000100800 */
[----:B------:R-:W3:Y:S01]  /*1b390*/  LDL.LU R4, [R1+0x7a4] ;  /* 0x0007a40001047983 */ /* 0x000ee20000300800 */
[----:B----4-:R-:W-:-:S03]  /*1b3a0*/  SEL R17, R24, R17, !P2 ;  /* 0x0000001118117207 */ /* 0x010fc60005000000 */
[----:B------:R1:W-:Y:S01]  /*1b3b0*/  STL [R1+0x7f4], R0 ;  /* 0x0007f40001007387 */ /* 0x0003e20000100800 */
[C---:B0-----:R-:W-:Y:S02]  /*1b3c0*/  SEL R2, R24.reuse, R16, !P2 ;  /* 0x0000001018027207 */ /* 0x041fe40005000000 */
[C---:B-1----:R-:W-:Y:S02]  /*1b3d0*/  SEL R0, R24.reuse, R18, !P2 ;  /* 0x0000001218007207 */ /* 0x042fe40005000000 */
[----:B------:R-:W-:-:S03]  /*1b3e0*/  SEL R15, R24, R15, !P2 ;  /* 0x0000000f180f7207 */ /* 0x000fc60005000000 */
[----:B------:R0:W-:Y:S04]  /*1b3f0*/  STL [R1+0x7f0], R0 ;  /* 0x0007f00001007387 */ /* 0x0001e80000100800 */
[----:B------:R-:W-:Y:S01]  /*1b400*/  STL [R1+0x7ec], R17 ;  /* 0x0007ec1101007387 */ /* 0x000fe20000100800 */
[----:B0-----:R-:W-:-:S03]  /*1b410*/  SEL R0, R24, R7, !P2 ;  /* 0x0000000718007207 */ /* 0x001fc60005000000 */
[----:B------:R-:W4:Y:S04]  /*1b420*/  LDL.LU R7, [R1+0x790] ;  /* 0x0007900001077983 */ /* 0x000f280000300800 */
[----:B------:R0:W-:Y:S04]  /*1b430*/  STL [R1+0x7e8], R2 ;  /* 0x0007e80201007387 */ /* 0x0001e80000100800 */
[----:B------:R1:W-:Y:S04]  /*1b440*/  STL [R1+0x7e4], R0 ;  /* 0x0007e40001007387 */ /* 0x0003e80000100800 */
[----:B------:R-:W-:Y:S01]  /*1b450*/  STL [R1+0x7e0], R15 ;  /* 0x0007e00f01007387 */ /* 0x000fe20000100800 */
[----:B0-----:R-:W-:-:S03]  /*1b460*/  SEL R2, R24, R10, !P2 ;  /* 0x0000000a18027207 */ /* 0x001fc60005000000 */
[----:B------:R-:W5:Y:S01]  /*1b470*/  LDL.LU R10, [R1+0x7a0] ;  /* 0x0007a000010a7983 */ /* 0x000f620000300800 */
[----:B-1----:R-:W-:-:S03]  /*1b480*/  SEL R0, R24, R6, !P2 ;  /* 0x0000000618007207 */ /* 0x002fc60005000000 */
[----:B------:R0:W-:Y:S04]  /*1b490*/  STL [R1+0x7dc], R2 ;  /* 0x0007dc0201007387 */ /* 0x0001e80000100800 */
[----:B------:R-:W5:Y:S04]  /*1b4a0*/  LDL.LU R6, [R1+0x794] ;  /* 0x0007940001067983 */ /* 0x000f680000300800 */
[----:B------:R1:W-:Y:S01]  /*1b4b0*/  STL [R1+0x7d8], R0 ;  /* 0x0007d80001007387 */ /* 0x0003e20000100800 */
[C---:B0-----:R-:W-:Y:S02]  /*1b4c0*/  SEL R2, R24.reuse, R14, !P2 ;  /* 0x0000000e18027207 */ /* 0x041fe40005000000 */
[----:B------:R-:W-:-:S03]  /*1b4d0*/  SEL R12, R24, R12, !P2 ;  /* 0x0000000c180c7207 */ /* 0x000fc60005000000 */
[----:B------:R0:W-:Y:S01]  /*1b4e0*/  STL [R1+0x7d4], R2 ;  /* 0x0007d40201007387 */ /* 0x0001e20000100800 */
[----:B-1----:R-:W-:-:S05]  /*1b4f0*/  SEL R0, R24, R13, !P2 ;  /* 0x0000000d18007207 */ /* 0x002fca0005000000 */
[----:B------:R1:W-:Y:S01]  /*1b500*/  STL [R1+0x7d0], R0 ;  /* 0x0007d00001007387 */ /* 0x0003e20000100800 */
[----:B0-----:R-:W-:-:S03]  /*1b510*/  SEL R2, R24, R11, !P2 ;  /* 0x0000000b18027207 */ /* 0x001fc60005000000 */
[----:B------:R-:W-:Y:S01]  /*1b520*/  STL [R1+0x7cc], R12 ;  /* 0x0007cc0c01007387 */ /* 0x000fe20000100800 */
[C---:B------:R-:W-:Y:S02]  /*1b530*/  SEL R5, R24.reuse, R5, !P2 ;  /* 0x0000000518057207 */ /* 0x040fe40005000000 */
[C---:B-1----:R-:W-:Y:S01]  /*1b540*/  SEL R0, R24.reuse, R9, !P2 ;  /* 0x0000000918007207 */ /* 0x042fe20005000000 */
[----:B------:R0:W-:Y:S04]  /*1b550*/  STL [R1+0x7c8], R2 ;  /* 0x0007c80201007387 */ /* 0x0001e80000100800 */
[----:B0-----:R-:W5:Y:S04]  /*1b560*/  LDL.LU R2, [R1+0x79c] ;  /* 0x00079c0001027983 */ /* 0x001f680000300800 */
[----:B------:R0:W-:Y:S04]  /*1b570*/  STL [R1+0x7c4], R0 ;  /* 0x0007c40001007387 */ /* 0x0001e80000100800 */
[----:B0-----:R-:W5:Y:S04]  /*1b580*/  LDL.LU R0, [R1+0x798] ;  /* 0x0007980001007983 */ /* 0x001f680000300800 */
[----:B------:R0:W-:Y:S04]  /*1b590*/  STL [R1+0x7c0], R5 ;  /* 0x0007c00501007387 */ /* 0x0001e80000100800 */
[----:B------:R-:W5:Y:S04]  /*1b5a0*/  LDL.LU R27, [R1+0x78c] ;  /* 0x00078c00011b7983 */ /* 0x000f680000300800 */
        /* <DEDUP_REMOVED lines=9> */
[----:B0-----:R-:W5:Y:S04]  /*1b640*/  LDL.LU R5, [R1+0x768] ;  /* 0x0007680001057983 */ /* 0x001f680000300800 */
[----:B------:R-:W5:Y:S01]  /*1b650*/  LDL.LU R18, [R1+0x748] ;  /* 0x0007480001127983 */ /* 0x000f620000300800 */
[----:B--2---:R-:W-:-:S05]  /*1b660*/  SEL R8, R24, R8, !P2 ;  /* 0x0000000818087207 */ /* 0x004fca0005000000 */
[----:B------:R-:W-:Y:S01]  /*1b670*/  STL [R1+0x7bc], R8 ;  /* 0x0007bc0801007387 */ /* 0x000fe20000100800 */
[----:B---3--:R-:W-:-:S03]  /*1b680*/  SEL R4, R24, R4, !P2 ;  /* 0x0000000418047207 */ /* 0x008fc60005000000 */
[----:B------:R-:W2:Y:S04]  /*1b690*/  LDL.LU R17, [R1+0x760] ;  /* 0x0007600001117983 */ /* 0x000ea80000300800 */
[----:B------:R0:W-:Y:S04]  /*1b6a0*/  STL [R1+0x7b8], R4 ;  /* 0x0007b80401007387 */ /* 0x0001e80000100800 */
[----:B------:R-:W3:Y:S04]  /*1b6b0*/  LDL.LU R16, [R1+0x764] ;  /* 0x0007640001107983 */ /* 0x000ee80000300800 */
[----:B0-----:R-:W3:Y:S04]  /*1b6c0*/  LDL.LU R4, [R1+0x758] ;  /* 0x0007580001047983 */ /* 0x001ee80000300800 */
[----:B------:R-:W3:Y:S04]  /*1b6d0*/  LDL.LU R15, [R1+0x75c] ;  /* 0x00075c00010f7983 */ /* 0x000ee80000300800 */
[----:B------:R-:W3:Y:S01]  /*1b6e0*/  LDL.LU R8, [R1+0x750] ;  /* 0x0007500001087983 */ /* 0x000ee20000300800 */
[----:B----4-:R-:W-:-:S05]  /*1b6f0*/  SEL R7, R24, R7, !P2 ;  /* 0x0000000718077207 */ /* 0x010fca0005000000 */
[----:B------:R0:W-:Y:S04]  /*1b700*/  STL [R1+0x7b4], R7 ;  /* 0x0007b40701007387 */ /* 0x0001e80000100800 */
[----:B0-----:R-:W4:Y:S01]  /*1b710*/  LDL.LU R7, [R1+0x754] ;  /* 0x0007540001077983 */ /* 0x001f220000300800 */
[----:B-----5:R-:W-:-:S03]  /*1b720*/  SEL R10, R24, R10, !P2 ;  /* 0x0000000a180a7207 */ /* 0x020fc60005000000 */
[----:B------:R-:W5:Y:S01]  /*1b730*/  LDL.LU R14, [R1+0x74c] ;  /* 0x00074c00010e7983 */ /* 0x000f620000300800 */
[----:B------:R-:W-:-:S03]  /*1b740*/  SEL R6, R24, R6, !P2 ;  /* 0x0000000618067207 */ /* 0x000fc60005000000 */
[----:B------:R0:W-:Y:S04]  /*1b750*/  STL [R1+0x7b0], R10 ;  /* 0x0007b00a01007387 */ /* 0x0001e80000100800 */
[----:B------:R-:W5:Y:S04]  /*1b760*/  LDL.LU R13, [R1+0x738] ;  /* 0x00073800010d7983 */ /* 0x000f680000300800 */
[----:B------:R1:W-:Y:S04]  /*1b770*/  STL [R1+0x7ac], R6 ;  /* 0x0007ac0601007387 */ /* 0x0003e80000100800 */
[----:B------:R-:W5:Y:S04]  /*1b780*/  LDL.LU R12, [R1+0x734] ;  /* 0x00073400010c7983 */ /* 0x000f680000300800 */
[----:B------:R-:W5:Y:S04]  /*1b790*/  LDL.LU R11, [R1+0x72c] ;  /* 0x00072c00010b7983 */ /* 0x000f680000300800 */
[----:B0-----:R-:W5:Y:S04]  /*1b7a0*/  LDL.LU R10, [R1+0x728] ;  /* 0x00072800010a7983 */ /* 0x001f680000300800 */
[----:B-1----:R-:W5:Y:S01]  /*1b7b0*/  LDL.LU R6, [R1+0x724] ;  /* 0x0007240001067983 */ /* 0x002f620000300800 */
[----:B------:R-:W-:-:S05]  /*1b7c0*/  SEL R2, R24, R2, !P2 ;  /* 0x0000000218027207 */ /* 0x000fca0005000000 */
[----:B------:R0:W-:Y:S01]  /*1b7d0*/  STL [R1+0x7a8], R2 ;  /* 0x0007a80201007387 */ /* 0x0001e20000100800 */
[----:B------:R-:W-:-:S05]  /*1b7e0*/  SEL R0, R24, R0, !P2 ;  /* 0x0000000018007207 */ /* 0x000fca0005000000 */
[----:B------:R1:W-:Y:S01]  /*1b7f0*/  STL [R1+0x7a4], R0 ;  /* 0x0007a40001007387 */ /* 0x0003e20000100800 */
[C---:B0-----:R-:W-:Y:S02]  /*1b800*/  SEL R2, R24.reuse, R27, !P2 ;  /* 0x0000001b18027207 */ /* 0x041fe40005000000 */
[----:B-1----:R-:W-:-:S03]  /*1b810*/  SEL R0, R24, R26, !P2 ;  /* 0x0000001a18007207 */ /* 0x002fc60005000000 */
[----:B------:R0:W-:Y:S01]  /*1b820*/  STL [R1+0x7a0], R2 ;  /* 0x0007a00201007387 */ /* 0x0001e20000100800 */
[----:B------:R-:W-:-:S03]  /*1b830*/  SEL R25, R24, R25, !P2 ;  /* 0x0000001918197207 */ /* 0x000fc60005000000 */
[----:B------:R1:W-:Y:S01]  /*1b840*/  STL [R1+0x79c], R0 ;  /* 0x00079c0001007387 */ /* 0x0003e20000100800 */
[----:B0-----:R-:W-:-:S03]  /*1b850*/  SEL R2, R24, R23, !P2 ;  /* 0x0000001718027207 */ /* 0x001fc60005000000 */
[----:B------:R-:W-:Y:S01]  /*1b860*/  STL [R1+0x798], R25 ;  /* 0x0007981901007387 */ /* 0x000fe20000100800 */
[----:B-1----:R-:W-:-:S03]  /*1b870*/  SEL R0, R24, R22, !P2 ;  /* 0x0000001618007207 */ /* 0x002fc60005000000 */
[----:B------:R0:W-:Y:S01]  /*1b880*/  STL [R1+0x794], R2 ;  /* 0x0007940201007387 */ /* 0x0001e20000100800 */
[----:B------:R-:W-:-:S03]  /*1b890*/  SEL R22, R24, R29, !P2 ;  /* 0x0000001d18167207 */ /* 0x000fc60005000000 */
[----:B------:R1:W-:Y:S01]  /*1b8a0*/  STL [R1+0x790], R0 ;  /* 0x0007900001007387 */ /* 0x0003e20000100800 */
[----:B0-----:R-:W-:-:S03]  /*1b8b0*/  SEL R2, R24, R21, !P2 ;  /* 0x0000001518027207 */ /* 0x001fc60005000000 */
[----:B------:R-:W-:Y:S01]  /*1b8c0*/  STL [R1+0x78c], R22 ;  /* 0x00078c1601007387 */ /* 0x000fe20000100800 */
[C---:B------:R-:W-:Y:S02]  /*1b8d0*/  SEL R19, R24.reuse, R19, !P2 ;  /* 0x0000001318137207 */ /* 0x040fe40005000000 */
[C---:B-1----:R-:W-:Y:S01]  /*1b8e0*/  SEL R0, R24.reuse, R20, !P2 ;  /* 0x0000001418007207 */ /* 0x042fe20005000000 */
[----:B------:R0:W-:Y:S04]  /*1b8f0*/  STL [R1+0x788], R2 ;  /* 0x0007880201007387 */ /* 0x0001e80000100800 */
[----:B------:R1:W-:Y:S04]  /*1b900*/  STL [R1+0x784], R0 ;  /* 0x0007840001007387 */ /* 0x0003e80000100800 */
[----:B------:R-:W-:Y:S01]  /*1b910*/  STL [R1+0x780], R19 ;  /* 0x0007801301007387 */ /* 0x000fe20000100800 */
[----:B0-----:R-:W-:-:S03]  /*1b920*/  SEL R2, R24, R9, !P2 ;  /* 0x0000000918027207 */ /* 0x001fc60005000000 */
[----:B------:R-:W5:Y:S01]  /*1b930*/  LDL.LU R9, [R1+0x720] ;  /* 0x0007200001097983 */ /* 0x000f620000300800 */
[----:B-1----:R-:W-:-:S03]  /*1b940*/  SEL R0, R24, R5, !P2 ;  /* 0x0000000518007207 */ /* 0x002fc60005000000 */
[----:B------:R-:W-:Y:S04]  /*1b950*/  STL [R1+0x77c], R2 ;  /* 0x00077c0201007387 */ /* 0x000fe80000100800 */
[----:B------:R-:W5:Y:S04]  /*1b960*/  LDL.LU R5, [R1+0x71c] ;  /* 0x00071c0001057983 */ /* 0x000f680000300800 */
[----:B------:R0:W-:Y:S02]  /*1b970*/  STL [R1+0x778], R0 ;  /* 0x0007780001007387 */ /* 0x0001e40000100800 */
[----:B0-----:R-:W-:-:S05]  /*1b980*/  SEL R0, R24, R18, !P2 ;  /* 0x0000001218007207 */ /* 0x001fca0005000000 */
[----:B------:R3:W-:Y:S01]  /*1b990*/  STL [R1+0x774], R0 ;  /* 0x0007740001007387 */ /* 0x0007e20000100800 */
[----:B--2---:R-:W-:-:S05]  /*1b9a0*/  SEL R17, R24, R17, !P2 ;  /* 0x0000001118117207 */ /* 0x004fca0005000000 */
[----:B------:R-:W-:Y:S01]  /*1b9b0*/  STL [R1+0x770], R17 ;  /* 0x0007701101007387 */ /* 0x000fe20000100800 */
[----:B---3--:R-:W-:-:S03]  /*1b9c0*/  SEL R0, R24, R4, !P2 ;  /* 0x0000000418007207 */ /* 0x008fc60005000000 */
[----:B------:R-:W2:Y:S01]  /*1b9d0*/  LDL.LU R4, [R1+0x700] ;  /* 0x0007000001047983 */ /* 0x000ea20000300800 */
[C---:B------:R-:W-:Y:S02]  /*1b9e0*/  SEL R2, R24.reuse, R16, !P2 ;  /* 0x0000001018027207 */ /* 0x040fe40005000000 */
[----:B------:R-:W-:-:S03]  /*1b9f0*/  SEL R15, R24, R15, !P2 ;  /* 0x0000000f180f7207 */ /* 0x000fc60005000000 */
[----:B------:R0:W-:Y:S04]  /*1ba00*/  STL [R1+0x76c], R2 ;  /* 0x00076c0201007387 */ /* 0x0001e80000100800 */
[----:B------:R4:W-:Y:S04]  /*1ba10*/  STL [R1+0x768], R0 ;  /* 0x0007680001007387 */ /* 0x0009e80000100800 */
[----:B------:R-:W-:Y:S01]  /*1ba20*/  STL [R1+0x764], R15 ;  /* 0x0007640f01007387 */ /* 0x000fe20000100800 */
[----:B0-----:R-:W-:-:S03]  /*1ba30*/  SEL R2, R24, R8, !P2 ;  /* 0x0000000818027207 */ /* 0x001fc60005000000 */
[----:B------:R-:W3:Y:S04]  /*1ba40*/  LDL.LU R8, [R1+0x14] ;  /* 0x0000140001087983 */ /* 0x000ee80000300800 */
[----:B------:R5:W-:Y:S01]  /*1ba50*/  STL [R1+0x760], R2 ;  /* 0x0007600201007387 */ /* 0x000be20000100800 */
[----:B----4-:R-:W-:-:S03]  /*1ba60*/  SEL R0, R24, R7, !P2 ;  /* 0x0000000718007207 */ /* 0x010fc60005000000 */
[----:B------:R-:W4:Y:S01]  /*1ba70*/  LDL.LU R7, [R1+0x704] ;  /* 0x0007040001077983 */ /* 0x000f220000300800 */
[----:B-----5:R-:W-:-:S03]  /*1ba80*/  SEL R2, R24, R14, !P2 ;  /* 0x0000000e18027207 */ /* 0x020fc60005000000 */
[----:B------:R0:W-:Y:S04]  /*1ba90*/  STL [R1+0x75c], R0 ;  /* 0x00075c0001007387 */ /* 0x0001e80000100800 */
[----:B------:R1:W-:Y:S01]  /*1baa0*/  STL [R1+0x758], R2 ;  /* 0x0007580201007387 */ /* 0x0003e20000100800 */
[C---:B0-----:R-:W-:Y:S02]  /*1bab0*/  SEL R0, R24.reuse, R13, !P2 ;  /* 0x0000000d18007207 */ /* 0x041fe40005000000 */
[----:B------:R-:W-:-:S03]  /*1bac0*/  SEL R12, R24, R12, !P2 ;  /* 0x0000000c180c7207 */ /* 0x000fc60005000000 */
[----:B------:R0:W-:Y:S01]  /*1bad0*/  STL [R1+0x754], R0 ;  /* 0x0007540001007387 */ /* 0x0001e20000100800 */
[----:B-1----:R-:W-:-:S03]  /*1bae0*/  SEL R2, R24, R11, !P2 ;  /* 0x0000000b18027207 */ /* 0x002fc60005000000 */
[----:B------:R-:W-:Y:S01]  /*1baf0*/  STL [R1+0x750], R12 ;  /* 0x0007500c01007387 */ /* 0x000fe20000100800 */
[----:B0-----:R-:W-:-:S03]  /*1bb00*/  SEL R0, R24, R10, !P2 ;  /* 0x0000000a18007207 */ /* 0x001fc60005000000 */
[----:B------:R0:W-:Y:S01]  /*1bb10*/  STL [R1+0x74c], R2 ;  /* 0x00074c0201007387 */ /* 0x0001e20000100800 */
[----:B------:R-:W-:-:S03]  /*1bb20*/  SEL R6, R24, R6, !P2 ;  /* 0x0000000618067207 */ /* 0x000fc60005000000 */
        /* <DEDUP_REMOVED lines=16> */
[----:B------:R-:W-:-:S05]  /*1bc30*/  SEL R9, R24, R9, !P2 ;  /* 0x0000000918097207 */ /* 0x000fca0005000000 */
[----:B------:R-:W-:Y:S01]  /*1bc40*/  STL [R1+0x740], R9 ;  /* 0x0007400901007387 */ /* 0x000fe20000100800 */
[----:B------:R-:W-:-:S03]  /*1bc50*/  SEL R5, R24, R5, !P2 ;  /* 0x0000000518057207 */ /* 0x000fc60005000000 */
[----:B------:R-:W5:Y:S04]  /*1bc60*/  LDL.LU R17, [R1+0x6e0] ;  /* 0x0006e00001117983 */ /* 0x000f680000300800 */
[----:B------:R0:W-:Y:S04]  /*1bc70*/  STL [R1+0x73c], R5 ;  /* 0x00073c0501007387 */ /* 0x0001e80000100800 */
[----:B------:R-:W5:Y:S04]  /*1bc80*/  LDL.LU R16, [R1+0x6e8] ;  /* 0x0006e80001107983 */ /* 0x000f680000300800 */
[----:B0-----:R-:W5:Y:S04]  /*1bc90*/  LDL.LU R5, [R1+0x6e4] ;  /* 0x0006e40001057983 */ /* 0x001f680000300800 */
[----:B------:R-:W5:Y:S04]  /*1bca0*/  LDL.LU R15, [R1+0x6c0] ;  /* 0x0006c000010f7983 */ /* 0x000f680000300800 */
[----:B------:R-:W5:Y:S01]  /*1bcb0*/  LDL.LU R9, [R1+0x6c4] ;  /* 0x0006c40001097983 */ /* 0x000f620000300800 */
[----:B--2---:R-:W-:-:S05]  /*1bcc0*/  SEL R4, R24, R4, !P2 ;  /* 0x0000000418047207 */ /* 0x004fca0005000000 */
[----:B------:R0:W-:Y:S04]  /*1bcd0*/  STL [R1+0x738], R4 ;  /* 0x0007380401007387 */ /* 0x0001e80000100800 */
[----:B0-----:R-:W2:Y:S01]  /*1bce0*/  LDL.LU R4, [R1+0x6d8] ;  /* 0x0006d80001047983 */ /* 0x001ea20000300800 */
[----:B---3--:R-:W-:-:S03]  /*1bcf0*/  SEL R8, R24, R8, !P2 ;  /* 0x0000000818087207 */ /* 0x008fc60005000000 */
[----:B------:R-:W3:Y:S04]  /*1bd00*/  LDL.LU R14, [R1+0x6d4] ;  /* 0x0006d400010e7983 */ /* 0x000ee80000300800 */
[----:B------:R0:W-:Y:S04]  /*1bd10*/  STL [R1+0x734], R8 ;  /* 0x0007340801007387 */ /* 0x0001e80000100800 */
[----:B------:R-:W3:Y:S01]  /*1bd20*/  LDL.LU R13, [R1+0x6cc] ;  /* 0x0006cc00010d7983 */ /* 0x000ee20000300800 */
[----:B----4-:R-:W-:-:S05]  /*1bd30*/  SEL R7, R24, R7, !P2 ;  /* 0x0000000718077207 */ /* 0x010fca0005000000 */
[----:B------:R1:W-:Y:S04]  /*1bd40*/  STL [R1+0x730], R7 ;  /* 0x0007300701007387 */ /* 0x0003e80000100800 */
[----:B------:R-:W4:Y:S04]  /*1bd50*/  LDL.LU R12, [R1+0x6d0] ;  /* 0x0006d000010c7983 */ /* 0x000f280000300800 */
[----:B------:R-:W4:Y:S04]  /*1bd60*/  LDL.LU R11, [R1+0x6c8] ;  /* 0x0006c800010b7983 */ /* 0x000f280000300800 */
[----:B0-----:R-:W4:Y:S04]  /*1bd70*/  LDL.LU R8, [R1+0x6bc] ;  /* 0x0006bc0001087983 */ /* 0x001f280000300800 */
[----:B-1----:R-:W4:Y:S01]  /*1bd80*/  LDL.LU R7, [R1+0x6b8] ;  /* 0x0006b80001077983 */ /* 0x002f220000300800 */
[----:B-----5:R-:W-:-:S05]  /*1bd90*/  SEL R2, R24, R2, !P2 ;  /* 0x0000000218027207 */ /* 0x020fca0005000000 */
        /* <DEDUP_REMOVED lines=26> */
[----:B------:R0:W-:Y:S01]  /*1bf40*/  STL [R1+0x6fc], R0 ;  /* 0x0006fc0001007387 */ /* 0x0001e20000100800 */
[C---:B------:R-:W-:Y:S02]  /*1bf50*/  SEL R17, R24.reuse, R17, !P2 ;  /* 0x0000001118117207 */ /* 0x040fe40005000000 */
[----:B0-----:R-:W-:-:S02]  /*1bf60*/  SEL R0, R24, R18, !P2 ;  /* 0x0000001218007207 */ /* 0x001fc40005000000 */
[----:B------:R-:W-:-:S03]  /*1bf70*/  SEL R2, R24, R16, !P2 ;  /* 0x0000001018027207 */ /* 0x000fc60005000000 */
[----:B------:R0:W-:Y:S04]  /*1bf80*/  STL [R1+0x6f8], R0 ;  /* 0x0006f80001007387 */ /* 0x0001e80000100800 */
[----:B------:R-:W-:Y:S01]  /*1bf90*/  STL [R1+0x6f4], R17 ;  /* 0x0006f41101007387 */ /* 0x000fe20000100800 */
[C---:B------:R-:W-:Y:S02]  /*1bfa0*/  SEL R15, R24.reuse, R15, !P2 ;  /* 0x0000000f180f7207 */ /* 0x040fe40005000000 */
[C---:B0-----:R-:W-:Y:S02]  /*1bfb0*/  SEL R0, R24.reuse, R5, !P2 ;  /* 0x0000000518007207 */ /* 0x041fe40005000000 */
[----:B------:R-:W5:Y:S04]  /*1bfc0*/  LDL.LU R5, [R1+0x69c] ;  /* 0x00069c0001057983 */ /* 0x000f680000300800 */
[----:B------:R0:W-:Y:S04]  /*1bfd0*/  STL [R1+0x6f0], R2 ;  /* 0x0006f00201007387 */ /* 0x0001e80000100800 */
[----:B------:R2:W-:Y:S04]  /*1bfe0*/  STL [R1+0x6ec], R0 ;  /* 0x0006ec0001007387 */ /* 0x0005e80000100800 */
[----:B------:R-:W-:Y:S01]  /*1bff0*/  STL [R1+0x6e8], R15 ;  /* 0x0006e80f01007387 */ /* 0x000fe20000100800 */
[----:B0-----:R-:W-:-:S03]  /*1c000*/  SEL R2, R24, R9, !P2 ;  /* 0x0000000918027207 */ /* 0x001fc60005000000 */
[----:B------:R-:W5:Y:S04]  /*1c010*/  LDL.LU R9, [R1+0x6a8] ;  /* 0x0006a80001097983 */ /* 0x000f680000300800 */
[----:B------:R3:W-:Y:S01]  /*1c020*/  STL [R1+0x6e4], R2 ;  /* 0x0006e40201007387 */ /* 0x0007e20000100800 */
[----:B--2---:R-:W-:-:S03]  /*1c030*/  SEL R0, R24, R4, !P2 ;  /* 0x0000000418007207 */ /* 0x004fc60005000000 */
[----:B------:R-:W2:Y:S01]  /*1c040*/  LDL.LU R4, [R1+0x6ac] ;  /* 0x0006ac0001047983 */ /* 0x000ea20000300800 */
[----:B---3--:R-:W-:-:S03]  /*1c050*/  SEL R2, R24, R14, !P2 ;  /* 0x0000000e18027207 */ /* 0x008fc60005000000 */
[----:B------:R0:W-:Y:S04]  /*1c060*/  STL [R1+0x6e0], R0 ;  /* 0x0006e00001007387 */ /* 0x0001e80000100800 */
[----:B------:R1:W-:Y:S01]  /*1c070*/  STL [R1+0x6dc], R2 ;  /* 0x0006dc0201007387 */ /* 0x0003e20000100800 */
[----:B0-----:R-:W-:-:S05]  /*1c080*/  SEL R0, R24, R13, !P2 ;  /* 0x0000000d18007207 */ /* 0x001fca0005000000 */
[----:B------:R0:W-:Y:S01]  /*1c090*/  STL [R1+0x6d8], R0 ;  /* 0x0006d80001007387 */ /* 0x0001e20000100800 */
[C---:B----4-:R-:W-:Y:S02]  /*1c0a0*/  SEL R12, R24.reuse, R12, !P2 ;  /* 0x0000000c180c7207 */ /* 0x050fe40005000000 */
[----:B-1----:R-:W-:-:S03]  /*1c0b0*/  SEL R2, R24, R11, !P2 ;  /* 0x0000000b18027207 */ /* 0x002fc60005000000 */
[----:B------:R-:W-:Y:S01]  /*1c0c0*/  STL [R1+0x6d4], R12 ;  /* 0x0006d40c01007387 */ /* 0x000fe20000100800 */
[----:B0-----:R-:W-:-:S03]  /*1c0d0*/  SEL R0, R24, R8, !P2 ;  /* 0x0000000818007207 */ /* 0x001fc60005000000 */
[----:B------:R0:W-:Y:S01]  /*1c0e0*/  STL [R1+0x6d0], R2 ;  /* 0x0006d00201007387 */ /* 0x0001e20000100800 */
[----:B------:R-:W-:-:S03]  /*1c0f0*/  SEL R7, R24, R7, !P2 ;  /* 0x0000000718077207 */ /* 0x000fc60005000000 */
[----:B0-----:R-:W3:Y:S04]  /*1c100*/  LDL.LU R2, [R1+0x6a0] ;  /* 0x0006a00001027983 */ /* 0x001ee80000300800 */
[----:B------:R0:W-:Y:S04]  /*1c110*/  STL [R1+0x6cc], R0 ;  /* 0x0006cc0001007387 */ /* 0x0001e80000100800 */
[----:B0-----:R-:W4:Y:S04]  /*1c120*/  LDL.LU R0, [R1+0x6a4] ;  /* 0x0006a40001007983 */ /* 0x001f280000300800 */
[----:B------:R0:W-:Y:S04]  /*1c130*/  STL [R1+0x6c8], R7 ;  /* 0x0006c80701007387 */ /* 0x0001e80000100800 */
[----:B------:R-:W4:Y:S04]  /*1c140*/  LDL.LU R27, [R1+0x694] ;  /* 0x00069400011b7983 */ /* 0x000f280000300800 */
        /* <DEDUP_REMOVED lines=9> */
[----:B0-----:R-:W4:Y:S04]  /*1c1e0*/  LDL.LU R7, [R1+0x614] ;  /* 0x0006140001077983 */ /* 0x001f280000300800 */
[----:B------:R-:W4:Y:S01]  /*1c1f0*/  LDL.LU R18, [R1+0x660] ;  /* 0x0006600001127983 */ /* 0x000f220000300800 */
[----:B-----5:R-:W-:-:S05]  /*1c200*/  SEL R10, R24, R10, !P2 ;  /* 0x0000000a180a7207 */ /* 0x020fca0005000000 */
        /* <DEDUP_REMOVED lines=8> */
[----:B------:R-:W-:-:S05]  /*1c290*/  SEL R5, R24, R5, !P2 ;  /* 0x0000000518057207 */ /* 0x000fca0005000000 */
[----:B------:R0:W-:Y:S04]  /*1c2a0*/  STL [R1+0x6bc], R5 ;  /* 0x0006bc0501007387 */ /* 0x0001e80000100800 */
[----:B0-----:R-:W5:Y:S01]  /*1c2b0*/  LDL.LU R5, [R1+0x658] ;  /* 0x0006580001057983 */ /* 0x001f620000300800 */
[----:B------:R-:W-:-:S03]  /*1c2c0*/  SEL R9, R24, R9, !P2 ;  /* 0x0000000918097207 */ /* 0x000fc60005000000 */
[----:B------:R-:W5:Y:S04]  /*1c2d0*/  LDL.LU R14, [R1+0x64c] ;  /* 0x00064c00010e7983 */ /* 0x000f680000300800 */
[----:B------:R0:W-:Y:S04]  /*1c2e0*/  STL [R1+0x6b8], R9 ;  /* 0x0006b80901007387 */ /* 0x0001e80000100800 */
[----:B------:R-:W5:Y:S01]  /*1c2f0*/  LDL.LU R13, [R1+0x63c] ;  /* 0x00063c00010d7983 */ /* 0x000f620000300800 */
[----:B--2---:R-:W-:-:S05]  /*1c300*/  SEL R4, R24, R4, !P2 ;  /* 0x0000000418047207 */ /* 0x004fca0005000000 */
[----:B------:R1:W-:Y:S04]  /*1c310*/  STL [R1+0x6b4], R4 ;  /* 0x0006b40401007387 */ /* 0x0003e80000100800 */
[----:B------:R-:W2:Y:S04]  /*1c320*/  LDL.LU R12, [R1+0x640] ;  /* 0x00064000010c7983 */ /* 0x000ea80000300800 */
[----:B------:R-:W2:Y:S04]  /*1c330*/  LDL.LU R11, [R1+0x644] ;  /* 0x00064400010b7983 */ /* 0x000ea80000300800 */
[----:B0-----:R-:W2:Y:S04]  /*1c340*/  LDL.LU R9, [R1+0x638] ;  /* 0x0006380001097983 */ /* 0x001ea80000300800 */
[----:B-1----:R-:W2:Y:S01]  /*1c350*/  LDL.LU R4, [R1+0x634] ;  /* 0x0006340001047983 */ /* 0x002ea20000300800 */
[----:B---3--:R-:W-:-:S05]  /*1c360*/  SEL R2, R24, R2, !P2 ;  /* 0x0000000218027207 */ /* 0x008fca0005000000 */
[----:B------:R0:W-:Y:S01]  /*1c370*/  STL [R1+0x6b0], R2 ;  /* 0x0006b00201007387 */ /* 0x0001e20000100800 */
[----:B----4-:R-:W-:-:S05]  /*1c380*/  SEL R0, R24, R0, !P2 ;  /* 0x0000000018007207 */ /* 0x010fca0005000000 */
        /* <DEDUP_REMOVED lines=20> */
[----:B------:R-:W3:Y:S01]  /*1c4d0*/  LDL.LU R8, [R1+0x630] ;  /* 0x0006300001087983 */ /* 0x000ee20000300800 */
[----:B-1----:R-:W-:-:S03]  /*1c4e0*/  SEL R0, R24, R7, !P2 ;  /* 0x0000000718007207 */ /* 0x002fc60005000000 */
[----:B------:R-:W-:Y:S04]  /*1c4f0*/  STL [R1+0x680], R2 ;  /* 0x0006800201007387 */ /* 0x000fe80000100800 */
[----:B------:R-:W4:Y:S04]  /*1c500*/  LDL.LU R7, [R1+0x62c] ;  /* 0x00062c0001077983 */ /* 0x000f280000300800 */
[----:B------:R0:W-:Y:S02]  /*1c510*/  STL [R1+0x67c], R0 ;  /* 0x00067c0001007387 */ /* 0x0001e40000100800 */
[----:B0-----:R-:W-:-:S02]  /*1c520*/  SEL R0, R24, R18, !P2 ;  /* 0x0000001218007207 */ /* 0x001fc40005000000 */
[----:B-----5:R-:W-:-:S03]  /*1c530*/  SEL R17, R24, R17, !P2 ;  /* 0x0000001118117207 */ /* 0x020fc60005000000 */
[----:B------:R0:W-:Y:S01]  /*1c540*/  STL [R1+0x678], R0 ;  /* 0x0006780001007387 */ /* 0x0001e20000100800 */
[----:B------:R-:W-:-:S03]  /*1c550*/  SEL R2, R24, R16, !P2 ;  /* 0x0000001018027207 */ /* 0x000fc60005000000 */
[----:B------:R-:W-:Y:S01]  /*1c560*/  STL [R1+0x674], R17 ;  /* 0x0006741101007387 */ /* 0x000fe20000100800 */
[----:B0-----:R-:W-:-:S03]  /*1c570*/  SEL R0, R24, R6, !P2 ;  /* 0x0000000618007207 */ /* 0x001fc60005000000 */
[----:B------:R-:W5:Y:S01]  /*1c580*/  LDL.LU R6, [R1+0x624] ;  /* 0x0006240001067983 */ /* 0x000f620000300800 */
[----:B------:R-:W-:-:S03]  /*1c590*/  SEL R15, R24, R15, !P2 ;  /* 0x0000000f180f7207 */ /* 0x000fc60005000000 */
[----:B------:R0:W-:Y:S04]  /*1c5a0*/  STL [R1+0x670], R2 ;  /* 0x0006700201007387 */ /* 0x0001e80000100800 */
[----:B------:R1:W-:Y:S04]  /*1c5b0*/  STL [R1+0x66c], R0 ;  /* 0x00066c0001007387 */ /* 0x0003e80000100800 */
[----:B------:R-:W-:Y:S01]  /*1c5c0*/  STL [R1+0x668], R15 ;  /* 0x0006680f01007387 */ /* 0x000fe20000100800 */
[----:B0-----:R-:W-:-:S03]  /*1c5d0*/  SEL R2, R24, R10, !P2 ;  /* 0x0000000a18027207 */ /* 0x001fc60005000000 */
[----:B------:R-:W5:Y:S04]  /*1c5e0*/  LDL.LU R10, [R1+0x620] ;  /* 0x00062000010a7983 */ /* 0x000f680000300800 */
[----:B------:R0:W-:Y:S01]  /*1c5f0*/  STL [R1+0x664], R2 ;  /* 0x0006640201007387 */ /* 0x0001e20000100800 */
[----:B-1----:R-:W-:-:S03]  /*1c600*/  SEL R0, R24, R5, !P2 ;  /* 0x0000000518007207 */ /* 0x002fc60005000000 */
[----:B------:R-:W5:Y:S01]  /*1c610*/  LDL.LU R5, [R1+0x618] ;  /* 0x0006180001057983 */ /* 0x000f620000300800 */
[----:B0-----:R-:W-:-:S03]  /*1c620*/  SEL R2, R24, R14, !P2 ;  /* 0x0000000e18027207 */ /* 0x001fc60005000000 */
[----:B------:R0:W-:Y:S04]  /*1c630*/  STL [R1+0x660], R0 ;  /* 0x0006600001007387 */ /* 0x0001e80000100800 */
[----:B------:R1:W-:Y:S01]  /*1c640*/  STL [R1+0x65c], R2 ;  /* 0x00065c0201007387 */ /* 0x0003e20000100800 */
[----:B0-----:R-:W-:-:S05]  /*1c650*/  SEL R0, R24, R13, !P2 ;  /* 0x0000000d18007207 */ /* 0x001fca0005000000 */
[----:B------:R0:W-:Y:S01]  /*1c660*/  STL [R1+0x658], R0 ;  /* 0x0006580001007387 */ /* 0x0001e20000100800 */
[C---:B--2---:R-:W-:Y:S02]  /*1c670*/  SEL R12, R24.reuse, R12, !P2 ;  /* 0x0000000c180c7207 */ /* 0x044fe40005000000 */
[----:B-1----:R-:W-:-:S03]  /*1c680*/  SEL R2, R24, R11, !P2 ;  /* 0x0000000b18027207 */ /* 0x002fc60005000000 */
[----:B------:R-:W-:Y:S01]  /*1c690*/  STL [R1+0x654], R12 ;  /* 0x0006540c01007387 */ /* 0x000fe20000100800 */
[----:B0-----:R-:W-:-:S03]  /*1c6a0*/  SEL R0, R24, R9, !P2 ;  /* 0x0000000918007207 */ /* 0x001fc60005000000 */
[----:B------:R0:W-:Y:S01]  /*1c6b0*/  STL [R1+0x650], R2 ;  /* 0x0006500201007387 */ /* 0x0001e20000100800 */
[----:B------:R-:W-:-:S03]  /*1c6c0*/  SEL R4, R24, R4, !P2 ;  /* 0x0000000418047207 */ /* 0x000fc60005000000 */
[----:B0-----:R-:W2:Y:S04]  /*1c6d0*/  LDL.LU R2, [R1+0x61c] ;  /* 0x00061c0001027983 */ /* 0x001ea80000300800 */
[----:B------:R0:W-:Y:S04]  /*1c6e0*/  STL [R1+0x64c], R0 ;  /* 0x00064c0001007387 */ /* 0x0001e80000100800 */
[----:B0-----:R-:W2:Y:S04]  /*1c6f0*/  LDL.LU R0, [R1+0x5d8] ;  /* 0x0005d80001007983 */ /* 0x001ea80000300800 */
[----:B------:R0:W-:Y:S04]  /*1c700*/  STL [R1+0x648], R4 ;  /* 0x0006480401007387 */ /* 0x0001e80000100800 */
[----:B------:R-:W2:Y:S04]  /*1c710*/  LDL.LU R27, [R1+0x5e8] ;  /* 0x0005e800011b7983 */ /* 0x000ea80000300800 */
        /* <DEDUP_REMOVED lines=9> */
[----:B0-----:R-:W2:Y:S04]  /*1c7b0*/  LDL.LU R4, [R1+0x5ec] ;  /* 0x0005ec0001047983 */ /* 0x001ea80000300800 */
[----:B------:R-:W2:Y:S01]  /*1c7c0*/  LDL.LU R18, [R1+0x5e4] ;  /* 0x0005e40001127983 */ /* 0x000ea20000300800 */
[----:B---3--:R-:W-:-:S05]  /*1c7d0*/  SEL R8, R24, R8, !P2 ;  /* 0x0000000818087207 */ /* 0x008fca0005000000 */
[----:B------:R-:W-:Y:S01]  /*1c7e0*/  STL [R1+0x644], R8 ;  /* 0x0006440801007387 */ /* 0x000fe20000100800 */
[----:B----4-:R-:W-:-:S03]  /*1c7f0*/  SEL R7, R24, R7, !P2 ;  /* 0x0000000718077207 */ /* 0x010fc60005000000 */
[----:B------:R-:W3:Y:S04]  /*1c800*/  LDL.LU R17, [R1+0x5e0] ;  /* 0x0005e00001117983 */ /* 0x000ee80000300800 */
[----:B------:R0:W-:Y:S04]  /*1c810*/  STL [R1+0x640], R7 ;  /* 0x0006400701007387 */ /* 0x0001e80000100800 */
[----:B------:R-:W4:Y:S04]  /*1c820*/  LDL.LU R16, [R1+0x5dc] ;  /* 0x0005dc0001107983 */ /* 0x000f280000300800 */
[----:B0-----:R-:W4:Y:S04]  /*1c830*/  LDL.LU R7, [R1+0x5b4] ;  /* 0x0005b40001077983 */ /* 0x001f280000300800 */
[----:B------:R-:W4:Y:S04]  /*1c840*/  LDL.LU R15, [R1+0x5b8] ;  /* 0x0005b800010f7983 */ /* 0x000f280000300800 */
[----:B------:R-:W4:Y:S01]  /*1c850*/  LDL.LU R8, [R1+0x5d4] ;  /* 0x0005d40001087983 */ /* 0x000f220000300800 */
[----:B-----5:R-:W-:-:S05]  /*1c860*/  SEL R6, R24, R6, !P2 ;  /* 0x0000000618067207 */ /* 0x020fca0005000000 */
[----:B------:R0:W-:Y:S04]  /*1c870*/  STL [R1+0x63c], R6 ;  /* 0x00063c0601007387 */ /* 0x0001e80000100800 */
[----:B0-----:R-:W5:Y:S01]  /*1c880*/  LDL.LU R6, [R1+0x5c0] ;  /* 0x0005c00001067983 */ /* 0x001f620000300800 */
[----:B------:R-:W-:-:S03]  /*1c890*/  SEL R10, R24, R10, !P2 ;  /* 0x0000000a180a7207 */ /* 0x000fc60005000000 */
[----:B------:R-:W5:Y:S04]  /*1c8a0*/  LDL.LU R14, [R1+0x5d0] ;  /* 0x0005d000010e7983 */ /* 0x000f680000300800 */
[----:B------:R0:W-:Y:S04]  /*1c8b0*/  STL [R1+0x638], R10 ;  /* 0x0006380a01007387 */ /* 0x0001e80000100800 */
[----:B------:R-:W5:Y:S01]  /*1c8c0*/  LDL.LU R13, [R1+0x5c4] ;  /* 0x0005c400010d7983 */ /* 0x000f620000300800 */
[----:B------:R-:W-:-:S05]  /*1c8d0*/  SEL R5, R24, R5, !P2 ;  /* 0x0000000518057207 */ /* 0x000fca0005000000 */
[----:B------:R1:W-:Y:S04]  /*1c8e0*/  STL [R1+0x634], R5 ;  /* 0x0006340501007387 */ /* 0x0003e80000100800 */
[----:B------:R-:W5:Y:S04]  /*1c8f0*/  LDL.LU R12, [R1+0x5cc] ;  /* 0x0005cc00010c7983 */ /* 0x000f680000300800 */
[----:B------:R-:W5:Y:S04]  /*1c900*/  LDL.LU R11, [R1+0x5c8] ;  /* 0x0005c800010b7983 */ /* 0x000f680000300800 */
[----:B0-----:R-:W5:Y:S04]  /*1c910*/  LDL.LU R10, [R1+0x5bc] ;  /* 0x0005bc00010a7983 */ /* 0x001f680000300800 */
[----:B-1----:R-:W5:Y:S01]  /*1c920*/  LDL.LU R5, [R1+0x5b0] ;  /* 0x0005b00001057983 */ /* 0x002f620000300800 */
[----:B--2---:R-:W-:-:S05]  /*1c930*/  SEL R2, R24, R2, !P2 ;  /* 0x0000000218027207 */ /* 0x004fca0005000000 */
        /* <DEDUP_REMOVED lines=14> */
[C---:B0-----:R-:W-:Y:S02]  /*1ca20*/  SEL R2, R24.reuse, R21, !P2 ;  /* 0x0000001518027207 */ /* 0x041fe40005000000 */
[C---:B------:R-:W-:Y:S02]  /*1ca30*/  SEL R19, R24.reuse, R19, !P2 ;  /* 0x0000001318137207 */ /* 0x040fe40005000000 */
[C---:B-1----:R-:W-:Y:S01]  /*1ca40*/  SEL R0, R24.reuse, R20, !P2 ;  /* 0x0000001418007207 */ /* 0x042fe20005000000 */
[----:B------:R-:W-:Y:S04]  /*1ca50*/  STL [R1+0x614], R22 ;  /* 0x0006141601007387 */ /* 0x000fe80000100800 */
[----:B------:R0:W-:Y:S04]  /*1ca60*/  STL [R1+0x610], R2 ;  /* 0x0006100201007387 */ /* 0x0001e80000100800 */
[----:B------:R1:W-:Y:S04]  /*1ca70*/  STL [R1+0x60c], R0 ;  /* 0x00060c0001007387 */ /* 0x0003e80000100800 */
[----:B------:R-:W-:Y:S01]  /*1ca80*/  STL [R1+0x608], R19 ;  /* 0x0006081301007387 */ /* 0x000fe20000100800 */
[----:B0-----:R-:W-:-:S03]  /*1ca90*/  SEL R2, R24, R9, !P2 ;  /* 0x0000000918027207 */ /* 0x001fc60005000000 */
[----:B------:R-:W2:Y:S01]  /*1caa0*/  LDL.LU R9, [R1+0x5ac] ;  /* 0x0005ac0001097983 */ /* 0x000ea20000300800 */
[----:B-1----:R-:W-:-:S03]  /*1cab0*/  SEL R0, R24, R4, !P2 ;  /* 0x0000000418007207 */ /* 0x002fc60005000000 */
[----:B------:R-:W-:Y:S04]  /*1cac0*/  STL [R1+0x604], R2 ;  /* 0x0006040201007387 */ /* 0x000fe80000100800 */
[----:B------:R-:W2:Y:S04]  /*1cad0*/  LDL.LU R4, [R1+0x5a8] ;  /* 0x0005a80001047983 */ /* 0x000ea80000300800 */
[----:B------:R0:W-:Y:S01]  /*1cae0*/  STL [R1+0x600], R0 ;  /* 0x0006000001007387 */ /* 0x0001e20000100800 */
[C---:B---3--:R-:W-:Y:S02]  /*1caf0*/  SEL R17, R24.reuse, R17, !P2 ;  /* 0x0000001118117207 */ /* 0x048fe40005000000 */
[----:B0-----:R-:W-:-:S02]  /*1cb00*/  SEL R0, R24, R18, !P2 ;  /* 0x0000001218007207 */ /* 0x001fc40005000000 */
[----:B----4-:R-:W-:-:S03]  /*1cb10*/  SEL R2, R24, R16, !P2 ;  /* 0x0000001018027207 */ /* 0x010fc60005000000 */
[----:B------:R0:W-:Y:S04]  /*1cb20*/  STL [R1+0x5fc], R0 ;  /* 0x0005fc0001007387 */ /* 0x0001e80000100800 */
[----:B------:R-:W-:Y:S01]  /*1cb30*/  STL [R1+0x5f8], R17 ;  /* 0x0005f81101007387 */ /* 0x000fe20000100800 */
[C---:B------:R-:W-:Y:S02]  /*1cb40*/  SEL R15, R24.reuse, R15, !P2 ;  /* 0x0000000f180f7207 */ /* 0x040fe40005000000 */
[C---:B0-----:R-:W-:Y:S02]  /*1cb50*/  SEL R0, R24.reuse, R7, !P2 ;  /* 0x0000000718007207 */ /* 0x041fe40005000000 */
[----:B------:R-:W3:Y:S04]  /*1cb60*/  LDL.LU R7, [R1+0x5a4] ;  /* 0x0005a40001077983 */ /* 0x000ee80000300800 */
[----:B------:R0:W-:Y:S04]  /*1cb70*/  STL [R1+0x5f4], R2 ;  /* 0x0005f40201007387 */ /* 0x0001e80000100800 */
[----:B------:R5:W-:Y:S04]  /*1cb80*/  STL [R1+0x5f0], R0 ;  /* 0x0005f00001007387 */ /* 0x000be80000100800 */
[----:B------:R-:W-:Y:S01]  /*1cb90*/  STL [R1+0x5ec], R15 ;  /* 0x0005ec0f01007387 */ /* 0x000fe20000100800 */
[----:B0-----:R-:W-:-:S03]  /*1cba0*/  SEL R2, R24, R8, !P2 ;  /* 0x0000000818027207 */ /* 0x001fc60005000000 */
[----:B------:R-:W4:Y:S04]  /*1cbb0*/  LDL.LU R8, [R1+0x5a0] ;  /* 0x0005a00001087983 */ /* 0x000f280000300800 */
[----:B------:R0:W-:Y:S01]  /*1cbc0*/  STL [R1+0x5e8], R2 ;  /* 0x0005e80201007387 */ /* 0x0001e20000100800 */
[----:B-----5:R-:W-:-:S03]  /*1cbd0*/  SEL R0, R24, R6, !P2 ;  /* 0x0000000618007207 */ /* 0x020fc60005000000 */
[----:B------:R-:W5:Y:S04]  /*1cbe0*/  LDL.LU R6, [R1+0x59c] ;  /* 0x00059c0001067983 */ /* 0x000f680000300800 */
[----:B------:R1:W-:Y:S01]  /*1cbf0*/  STL [R1+0x5e4], R0 ;  /* 0x0005e40001007387 */ /* 0x0003e20000100800 */
[----:B0-----:R-:W-:-:S05]  /*1cc00*/  SEL R2, R24, R14, !P2 ;  /* 0x0000000e18027207 */ /* 0x001fca0005000000 */
[----:B------:R0:W-:Y:S01]  /*1cc10*/  STL [R1+0x5e0], R2 ;  /* 0x0005e00201007387 */ /* 0x0001e20000100800 */
[----:B-1----:R-:W-:-:S05]  /*1cc20*/  SEL R0, R24, R13, !P2 ;  /* 0x0000000d18007207 */ /* 0x002fca0005000000 */
[----:B------:R1:W-:Y:S01]  /*1cc30*/  STL [R1+0x5dc], R0 ;  /* 0x0005dc0001007387 */ /* 0x0003e20000100800 */
[C---:B------:R-:W-:Y:S02]  /*1cc40*/  SEL R12, R24.reuse, R12, !P2 ;  /* 0x0000000c180c7207 */ /* 0x040fe40005000000 */
[----:B0-----:R-:W-:-:S03]  /*1cc50*/  SEL R2, R24, R11, !P2 ;  /* 0x0000000b18027207 */ /* 0x001fc60005000000 */
[----:B------:R-:W-:Y:S01]  /*1cc60*/  STL [R1+0x5d8], R12 ;  /* 0x0005d80c01007387 */ /* 0x000fe20000100800 */
[----:B-1----:R-:W-:-:S03]  /*1cc70*/  SEL R0, R24, R10, !P2 ;  /* 0x0000000a18007207 */ /* 0x002fc60005000000 */
        /* <DEDUP_REMOVED lines=20> */
[----:B------:R-:W-:-:S03]  /*1cdc0*/  SEL R4, R24, R4, !P2 ;  /* 0x0000000418047207 */ /* 0x000fc60005000000 */
[----:B------:R-:W2:Y:S04]  /*1cdd0*/  LDL.LU R17, [R1+0x560] ;  /* 0x0005600001117983 */ /* 0x000ea80000300800 */
[----:B------:R0:W-:Y:S04]  /*1cde0*/  STL [R1+0x5c4], R4 ;  /* 0x0005c40401007387 */ /* 0x0001e80000100800 */
[----:B------:R-:W2:Y:S04]  /*1cdf0*/  LDL.LU R16, [R1+0x55c] ;  /* 0x00055c0001107983 */ /* 0x000ea80000300800 */
[----:B0-----:R-:W2:Y:S04]  /*1ce00*/  LDL.LU R4, [R1+0x558] ;  /* 0x0005580001047983 */ /* 0x001ea80000300800 */
[----:B------:R-:W2:Y:S04]  /*1ce10*/  LDL.LU R15, [R1+0x554] ;  /* 0x00055400010f7983 */ /* 0x000ea80000300800 */
[----:B------:R-:W2:Y:S01]  /*1ce20*/  LDL.LU R9, [R1+0x550] ;  /* 0x0005500001097983 */ /* 0x000ea20000300800 */
[----:B---3--:R-:W-:-:S05]  /*1ce30*/  SEL R7, R24, R7, !P2 ;  /* 0x0000000718077207 */ /* 0x008fca0005000000 */
[----:B------:R0:W-:Y:S04]  /*1ce40*/  STL [R1+0x5c0], R7 ;  /* 0x0005c00701007387 */ /* 0x0001e80000100800 */
[----:B0-----:R-:W3:Y:S01]  /*1ce50*/  LDL.LU R7, [R1+0x54c] ;  /* 0x00054c0001077983 */ /* 0x001ee20000300800 */
[----:B----4-:R-:W-:-:S03]  /*1ce60*/  SEL R8, R24, R8, !P2 ;  /* 0x0000000818087207 */ /* 0x010fc60005000000 */
[----:B------:R-:W4:Y:S04]  /*1ce70*/  LDL.LU R14, [R1+0x530] ;  /* 0x00053000010e7983 */ /* 0x000f280000300800 */
[----:B------:R0:W-:Y:S01]  /*1ce80*/  STL [R1+0x5bc], R8 ;  /* 0x0005bc0801007387 */ /* 0x0001e20000100800 */
[----:B-----5:R-:W-:-:S03]  /*1ce90*/  SEL R6, R24, R6, !P2 ;  /* 0x0000000618067207 */ /* 0x020fc60005000000 */
        /* <DEDUP_REMOVED lines=38> */
[----:B0-----:R-:W-:-:S03]  /*1d100*/  SEL R0, R24, R4, !P2 ;  /* 0x0000000418007207 */ /* 0x001fc60005000000 */
[----:B------:R-:W2:Y:S01]  /*1d110*/  LDL.LU R4, [R1+0x520] ;  /* 0x0005200001047983 */ /* 0x000ea20000300800 */
[C---:B------:R-:W-:Y:S02]  /*1d120*/  SEL R2, R24.reuse, R16, !P2 ;  /* 0x0000001018027207 */ /* 0x040fe40005000000 */
[----:B------:R-:W-:-:S03]  /*1d130*/  SEL R15, R24, R15, !P2 ;  /* 0x0000000f180f7207 */ /* 0x000fc60005000000 */
[----:B------:R0:W-:Y:S04]  /*1d140*/  STL [R1+0x578], R2 ;  /* 0x0005780201007387 */ /* 0x0001e80000100800 */
[----:B------:R3:W-:Y:S01]  /*1d150*/  STL [R1+0x574], R0 ;  /* 0x0005740001007387 */ /* 0x0007e20000100800 */
[----:B0-----:R-:W-:-:S03]  /*1d160*/  SEL R2, R24, R9, !P2 ;  /* 0x0000000918027207 */ /* 0x001fc60005000000 */
[----:B------:R-:W-:Y:S04]  /*1d170*/  STL [R1+0x570], R15 ;  /* 0x0005700f01007387 */ /* 0x000fe80000100800 */
[----:B------:R-:W2:Y:S04]  /*1d180*/  LDL.LU R9, [R1+0x524] ;  /* 0x0005240001097983 */ /* 0x000ea80000300800 */
[----:B------:R4:W-:Y:S01]  /*1d190*/  STL [R1+0x56c], R2 ;  /* 0x00056c0201007387 */ /* 0x0009e20000100800 */
[----:B---3--:R-:W-:-:S03]  /*1d1a0*/  SEL R0, R24, R7, !P2 ;  /* 0x0000000718007207 */ /* 0x008fc60005000000 */
[----:B------:R-:W3:Y:S01]  /*1d1b0*/  LDL.LU R7, [R1+0x528] ;  /* 0x0005280001077983 */ /* 0x000ee20000300800 */
[----:B----4-:R-:W-:-:S03]  /*1d1c0*/  SEL R2, R24, R14, !P2 ;  /* 0x0000000e18027207 */ /* 0x010fc60005000000 */
[----:B------:R5:W-:Y:S04]  /*1d1d0*/  STL [R1+0x568], R0 ;  /* 0x0005680001007387 */ /* 0x000be80000100800 */
[----:B------:R0:W-:Y:S01]  /*1d1e0*/  STL [R1+0x564], R2 ;  /* 0x0005640201007387 */ /* 0x0001e20000100800 */
[C---:B-----5:R-:W-:Y:S02]  /*1d1f0*/  SEL R0, R24.reuse, R13, !P2 ;  /* 0x0000000d18007207 */ /* 0x060fe40005000000 */
[----:B------:R-:W-:-:S03]  /*1d200*/  SEL R12, R24, R12, !P2 ;  /* 0x0000000c180c7207 */ /* 0x000fc60005000000 */
[----:B------:R1:W-:Y:S01]  /*1d210*/  STL [R1+0x560], R0 ;  /* 0x0005600001007387 */ /* 0x0003e20000100800 */
[----:B0-----:R-:W-:-:S03]  /*1d220*/  SEL R2, R24, R11, !P2 ;  /* 0x0000000b18027207 */ /* 0x001fc60005000000 */
[----:B------:R-:W-:Y:S01]  /*1d230*/  STL [R1+0x55c], R12 ;  /* 0x00055c0c01007387 */ /* 0x000fe20000100800 */
[----:B-1----:R-:W-:-:S03]  /*1d240*/  SEL R0, R24, R8, !P2 ;  /* 0x0000000818007207 */ /* 0x002fc60005000000 */
[----:B------:R0:W-:Y:S01]  /*1d250*/  STL [R1+0x558], R2 ;  /* 0x0005580201007387 */ /* 0x0001e20000100800 */
[----:B------:R-:W-:-:S03]  /*1d260*/  SEL R6, R24, R6, !P2 ;  /* 0x0000000618067207 */ /* 0x000fc60005000000 */
[----:B0-----:R-:W4:Y:S04]  /*1d270*/  LDL.LU R2, [R1+0x52c] ;  /* 0x00052c0001027983 */ /* 0x001f280000300800 */
        /* <DEDUP_REMOVED lines=26> */
[----:B0-----:R-:W2:Y:S04]  /*1d420*/  LDL.LU R4, [R1+0x4cc] ;  /* 0x0004cc0001047983 */ /* 0x001ea80000300800 */
[----:B------:R-:W2:Y:S01]  /*1d430*/  LDL.LU R14, [R1+0x4d8] ;  /* 0x0004d800010e7983 */ /* 0x000ea20000300800 */
[----:B------:R-:W-:-:S05]  /*1d440*/  SEL R9, R24, R9, !P2 ;  /* 0x0000000918097207 */ /* 0x000fca0005000000 */
[----:B------:R0:W-:Y:S04]  /*1d450*/  STL [R1+0x540], R9 ;  /* 0x0005400901007387 */ /* 0x0001e80000100800 */
[----:B------:R-:W2:Y:S01]  /*1d460*/  LDL.LU R13, [R1+0x4dc] ;  /* 0x0004dc00010d7983 */ /* 0x000ea20000300800 */
[----:B---3--:R-:W-:-:S05]  /*1d470*/  SEL R7, R24, R7, !P2 ;  /* 0x0000000718077207 */ /* 0x008fca0005000000 */
[----:B------:R1:W-:Y:S04]  /*1d480*/  STL [R1+0x53c], R7 ;  /* 0x00053c0701007387 */ /* 0x0003e80000100800 */
[----:B------:R-:W3:Y:S04]  /*1d490*/  LDL.LU R12, [R1+0x4d0] ;  /* 0x0004d000010c7983 */ /* 0x000ee80000300800 */
[----:B------:R-:W3:Y:S04]  /*1d4a0*/  LDL.LU R11, [R1+0x4d4] ;  /* 0x0004d400010b7983 */ /* 0x000ee80000300800 */
[----:B0-----:R-:W3:Y:S04]  /*1d4b0*/  LDL.LU R9, [R1+0x4c4] ;  /* 0x0004c40001097983 */ /* 0x001ee80000300800 */
[----:B-1----:R-:W3:Y:S01]  /*1d4c0*/  LDL.LU R7, [R1+0x4c0] ;  /* 0x0004c00001077983 */ /* 0x002ee20000300800 */
[----:B----4-:R-:W-:-:S05]  /*1d4d0*/  SEL R2, R24, R2, !P2 ;  /* 0x0000000218027207 */ /* 0x010fca0005000000 */
[----:B------:R0:W-:Y:S01]  /*1d4e0*/  STL [R1+0x538], R2 ;  /* 0x0005380201007387 */ /* 0x0001e20000100800 */
[----:B-----5:R-:W-:-:S05]  /*1d4f0*/  SEL R0, R24, R0, !P2 ;  /* 0x0000000018007207 */ /* 0x020fca0005000000 */
        /* <DEDUP_REMOVED lines=20> */
[----:B------:R-:W4:Y:S01]  /*1d640*/  LDL.LU R8, [R1+0x4bc] ;  /* 0x0004bc0001087983 */ /* 0x000f220000300800 */
        /* <DEDUP_REMOVED lines=20> */
[----:B0-----:R-:W-:-:S03]  /*1d790*/  SEL R2, R24, R14, !P2 ;  /* 0x0000000e18027207 */ /* 0x001fc60005000000 */
[----:B------:R0:W-:Y:S04]  /*1d7a0*/  STL [R1+0x4ec], R0 ;  /* 0x0004ec0001007387 */ /* 0x0001e80000100800 */
[----:B------:R1:W-:Y:S01]  /*1d7b0*/  STL [R1+0x4e8], R2 ;  /* 0x0004e80201007387 */ /* 0x0003e20000100800 */
[----:B0-----:R-:W-:-:S05]  /*1d7c0*/  SEL R0, R24, R13, !P2 ;  /* 0x0000000d18007207 */ /* 0x001fca0005000000 */
[----:B------:R0:W-:Y:S01]  /*1d7d0*/  STL [R1+0x4e4], R0 ;  /* 0x0004e40001007387 */ /* 0x0001e20000100800 */
[C---:B---3--:R-:W-:Y:S02]  /*1d7e0*/  SEL R12, R24.reuse, R12, !P2 ;  /* 0x0000000c180c7207 */ /* 0x048fe40005000000 */
[----:B-1----:R-:W-:-:S03]  /*1d7f0*/  SEL R2, R24, R11, !P2 ;  /* 0x0000000b18027207 */ /* 0x002fc60005000000 */
[----:B------:R-:W-:Y:S01]  /*1d800*/  STL [R1+0x4e0], R12 ;  /* 0x0004e00c01007387 */ /* 0x000fe20000100800 */
[----:B0-----:R-:W-:-:S03]  /*1d810*/  SEL R0, R24, R9, !P2 ;  /* 0x0000000918007207 */ /* 0x001fc60005000000 */
[----:B------:R0:W-:Y:S01]  /*1d820*/  STL [R1+0x4dc], R2 ;  /* 0x0004dc0201007387 */ /* 0x0001e20000100800 */
[----:B------:R-:W-:-:S03]  /*1d830*/  SEL R7, R24, R7, !P2 ;  /* 0x0000000718077207 */ /* 0x000fc60005000000 */
[----:B0-----:R-:W3:Y:S04]  /*1d840*/  LDL.LU R2, [R1+0x49c] ;  /* 0x00049c0001027983 */ /* 0x001ee80000300800 */
[----:B------:R0:W-:Y:S04]  /*1d850*/  STL [R1+0x4d8], R0 ;  /* 0x0004d80001007387 */ /* 0x0001e80000100800 */
[----:B0-----:R-:W3:Y:S04]  /*1d860*/  LDL.LU R0, [R1+0x498] ;  /* 0x0004980001007983 */ /* 0x001ee80000300800 */
[----:B------:R0:W-:Y:S04]  /*1d870*/  STL [R1+0x4d4], R7 ;  /* 0x0004d40701007387 */ /* 0x0001e80000100800 */
[----:B------:R-:W3:Y:S04]  /*1d880*/  LDL.LU R27, [R1+0x494] ;  /* 0x00049400011b7983 */ /* 0x000ee80000300800 */
        /* <DEDUP_REMOVED lines=9> */
[----:B0-----:R-:W3:Y:S04]  /*1d920*/  LDL.LU R7, [R1+0x46c] ;  /* 0x00046c0001077983 */ /* 0x001ee80000300800 */
[----:B------:R-:W3:Y:S01]  /*1d930*/  LDL.LU R18, [R1+0x470] ;  /* 0x0004700001127983 */ /* 0x000ee20000300800 */
[----:B----4-:R-:W-:-:S05]  /*1d940*/  SEL R8, R24, R8, !P2 ;  /* 0x0000000818087207 */ /* 0x010fca0005000000 */
[----:B------:R-:W-:Y:S01]  /*1d950*/  STL [R1+0x4d0], R8 ;  /* 0x0004d00801007387 */ /* 0x000fe20000100800 */
[----:B-----5:R-:W-:-:S03]  /*1d960*/  SEL R6, R24, R6, !P2 ;  /* 0x0000000618067207 */ /* 0x020fc60005000000 */
[----:B------:R-:W4:Y:S04]  /*1d970*/  LDL.LU R17, [R1+0x474] ;  /* 0x0004740001117983 */ /* 0x000f280000300800 */
        /* <DEDUP_REMOVED lines=20> */
[----:B------:R-:W-:-:S05]  /*1dac0*/  SEL R0, R24, R0, !P2 ;  /* 0x0000000018007207 */ /* 0x000fca0005000000 */
[----:B------:R1:W-:Y:S01]  /*1dad0*/  STL [R1+0x4b8], R0 ;  /* 0x0004b80001007387 */ /* 0x0003e20000100800 */
[----:B0-----:R-:W-:-:S05]  /*1dae0*/  SEL R2, R24, R27, !P2 ;  /* 0x0000001b18027207 */ /* 0x001fca0005000000 */
[----:B------:R0:W-:Y:S01]  /*1daf0*/  STL [R1+0x4b0], R2 ;  /* 0x0004b00201007387 */ /* 0x0001e20000100800 */
[C---:B-1----:R-:W-:Y:S02]  /*1db00*/  SEL R0, R24.reuse, R26, !P2 ;  /* 0x0000001a18007207 */ /* 0x042fe40005000000 */
[----:B------:R-:W-:-:S03]  /*1db10*/  SEL R25, R24, R25, !P2 ;  /* 0x0000001918197207 */ /* 0x000fc60005000000 */
[----:B------:R1:W-:Y:S01]  /*1db20*/  STL [R1+0x4ac], R0 ;  /* 0x0004ac0001007387 */ /* 0x0003e20000100800 */
[----:B0-----:R-:W-:-:S03]  /*1db30*/  SEL R2, R24, R23, !P2 ;  /* 0x0000001718027207 */ /* 0x001fc60005000000 */
[----:B------:R-:W-:Y:S04]  /*1db40*/  STL [R1+0x4a8], R25 ;  /* 0x0004a81901007387 */ /* 0x000fe80000100800 */
[----:B------:R0:W-:Y:S01]  /*1db50*/  STL [R1+0x4a4], R2 ;  /* 0x0004a40201007387 */ /* 0x0001e20000100800 */
[C---:B-1----:R-:W-:Y:S02]  /*1db60*/  SEL R0, R24.reuse, R22, !P2 ;  /* 0x0000001618007207 */ /* 0x042fe40005000000 */
[----:B------:R-:W-:-:S03]  /*1db70*/  SEL R22, R24, R29, !P2 ;  /* 0x0000001d18167207 */ /* 0x000fc60005000000 */
[----:B------:R1:W-:Y:S01]  /*1db80*/  STL [R1+0x4a0], R0 ;  /* 0x0004a00001007387 */ /* 0x0003e20000100800 */
[----:B0-----:R-:W-:-:S03]  /*1db90*/  SEL R2, R24, R21, !P2 ;  /* 0x0000001518027207 */ /* 0x001fc60005000000 */
[----:B------:R-:W-:Y:S01]  /*1dba0*/  STL [R1+0x49c], R22 ;  /* 0x00049c1601007387 */ /* 0x000fe20000100800 */
[----:B------:R-:W-:-:S03]  /*1dbb0*/  SEL R19, R24, R19, !P2 ;  /* 0x0000001318137207 */ /* 0x000fc60005000000 */
[----:B------:R0:W-:Y:S01]  /*1dbc0*/  STL [R1+0x498], R2 ;  /* 0x0004980201007387 */ /* 0x0001e20000100800 */
[----:B-1----:R-:W-:-:S05]  /*1dbd0*/  SEL R0, R24, R20, !P2 ;  /* 0x0000001418007207 */ /* 0x002fca0005000000 */
[----:B------:R1:W-:Y:S01]  /*1dbe0*/  STL [R1+0x494], R0 ;  /* 0x0004940001007387 */ /* 0x0003e20000100800 */
[----:B0-----:R-:W-:-:S03]  /*1dbf0*/  SEL R2, R24, R9, !P2 ;  /* 0x0000000918027207 */ /* 0x001fc60005000000 */
[----:B------:R-:W-:Y:S04]  /*1dc00*/  STL [R1+0x490], R19 ;  /* 0x0004901301007387 */ /* 0x000fe80000100800 */
[----:B------:R-:W3:Y:S01]  /*1dc10*/  LDL.LU R9, [R1+0x430] ;  /* 0x0004300001097983 */ /* 0x000ee20000300800 */
[----:B-1----:R-:W-:-:S03]  /*1dc20*/  SEL R0, R24, R7, !P2 ;  /* 0x0000000718007207 */ /* 0x002fc60005000000 */
[----:B------:R-:W-:Y:S04]  /*1dc30*/  STL [R1+0x48c], R2 ;  /* 0x00048c0201007387 */ /* 0x000fe80000100800 */
[----:B------:R-:W3:Y:S04]  /*1dc40*/  LDL.LU R7, [R1+0x440] ;  /* 0x0004400001077983 */ /* 0x000ee80000300800 */
[----:B------:R0:W-:Y:S01]  /*1dc50*/  STL [R1+0x488], R0 ;  /* 0x0004880001007387 */ /* 0x0001e20000100800 */
[C---:B----4-:R-:W-:Y:S02]  /*1dc60*/  SEL R17, R24.reuse, R17, !P2 ;  /* 0x0000001118117207 */ /* 0x050fe40005000000 */
[----:B0-----:R-:W-:-:S05]  /*1dc70*/  SEL R0, R24, R18, !P2 ;  /* 0x0000001218007207 */ /* 0x001fca0005000000 */
[----:B------:R0:W-:Y:S01]  /*1dc80*/  STL [R1+0x484], R0 ;  /* 0x0004840001007387 */ /* 0x0001e20000100800 */
[----:B-----5:R-:W-:-:S03]  /*1dc90*/  SEL R2, R24, R16, !P2 ;  /* 0x0000001018027207 */ /* 0x020fc60005000000 */
[----:B------:R-:W-:Y:S01]  /*1dca0*/  STL [R1+0x480], R17 ;  /* 0x0004801101007387 */ /* 0x000fe20000100800 */
[----:B0-----:R-:W-:-:S03]  /*1dcb0*/  SEL R0, R24, R6, !P2 ;  /* 0x0000000618007207 */ /* 0x001fc60005000000 */
[----:B------:R-:W4:Y:S01]  /*1dcc0*/  LDL.LU R6, [R1+0x434] ;  /* 0x0004340001067983 */ /* 0x000f220000300800 */
        /* <DEDUP_REMOVED lines=38> */
[----:B------:R-:W-:-:S03]  /*1df30*/  SEL R7, R24, R7, !P2 ;  /* 0x0000000718077207 */ /* 0x000fc60005000000 */
[----:B------:R-:W3:Y:S04]  /*1df40*/  LDL.LU R17, [R1+0x3e4] ;  /* 0x0003e40001117983 */ /* 0x000ee80000300800 */
        /* <DEDUP_REMOVED lines=48> */
[----:B------:R-:W-:-:S03]  /*1e250*/  SEL R2, R24, R16, !P2 ;  /* 0x0000001018027207 */ /* 0x000fc60005000000 */
[----:B------:R0:W-:Y:S04]  /*1e260*/  STL [R1+0x404], R0 ;  /* 0x0004040001007387 */ /* 0x0001e80000100800 */
[----:B------:R-:W-:Y:S01]  /*1e270*/  STL [R1+0x400], R17 ;  /* 0x0004001101007387 */ /* 0x000fe20000100800 */
[C---:B------:R-:W-:Y:S02]  /*1e280*/  SEL R15, R24.reuse, R15, !P2 ;  /* 0x0000000f180f7207 */ /* 0x040fe40005000000 */
[C---:B0-----:R-:W-:Y:S02]  /*1e290*/  SEL R0, R24.reuse, R7, !P2 ;  /* 0x0000000718007207 */ /* 0x041fe40005000000 */
[----:B------:R-:W3:Y:S04]  /*1e2a0*/  LDL.LU R7, [R1+0x3b0] ;  /* 0x0003b00001077983 */ /* 0x000ee80000300800 */
[----:B------:R0:W-:Y:S04]  /*1e2b0*/  STL [R1+0x3fc], R2 ;  /* 0x0003fc0201007387 */ /* 0x0001e80000100800 */
[----:B------:R4:W-:Y:S01]  /*1e2c0*/  STL [R1+0x3f8], R0 ;  /* 0x0003f80001007387 */ /* 0x0009e20000100800 */
[----:B0-----:R-:W-:-:S03]  /*1e2d0*/  SEL R2, R24, R9, !P2 ;  /* 0x0000000918027207 */ /* 0x001fc60005000000 */
[----:B------:R-:W-:Y:S04]  /*1e2e0*/  STL [R1+0x3f4], R15 ;  /* 0x0003f40f01007387 */ /* 0x000fe80000100800 */
[----:B------:R-:W3:Y:S04]  /*1e2f0*/  LDL.LU R9, [R1+0x3b4] ;  /* 0x0003b40001097983 */ /* 0x000ee80000300800 */
[----:B------:R5:W-:Y:S01]  /*1e300*/  STL [R1+0x3f0], R2 ;  /* 0x0003f00201007387 */ /* 0x000be20000100800 */
[----:B----4-:R-:W-:-:S03]  /*1e310*/  SEL R0, R24, R6, !P2 ;  /* 0x0000000618007207 */ /* 0x010fc60005000000 */
[----:B------:R-:W4:Y:S04]  /*1e320*/  LDL.LU R6, [R1+0x3b8] ;  /* 0x0003b80001067983 */ /* 0x000f280000300800 */
[----:B------:R0:W-:Y:S01]  /*1e330*/  STL [R1+0x3ec], R0 ;  /* 0x0003ec0001007387 */ /* 0x0001e20000100800 */
[----:B-----5:R-:W-:-:S05]  /*1e340*/  SEL R2, R24, R14, !P2 ;  /* 0x0000000e18027207 */ /* 0x020fca0005000000 */
[----:B------:R1:W-:Y:S01]  /*1e350*/  STL [R1+0x3e8], R2 ;  /* 0x0003e80201007387 */ /* 0x0003e20000100800 */
[----:B0-----:R-:W-:-:S05]  /*1e360*/  SEL R0, R24, R13, !P2 ;  /* 0x0000000d18007207 */ /* 0x001fca0005000000 */
[----:B------:R0:W-:Y:S01]  /*1e370*/  STL [R1+0x3e4], R0 ;  /* 0x0003e40001007387 */ /* 0x0001e20000100800 */
[C---:B------:R-:W-:Y:S02]  /*1e380*/  SEL R12, R24.reuse, R12, !P2 ;  /* 0x0000000c180c7207 */ /* 0x040fe40005000000 */
        /* <DEDUP_REMOVED lines=33> */
[----:B------:R-:W-:-:S03]  /*1e5a0*/  SEL R9, R24, R9, !P2 ;  /* 0x0000000918097207 */ /* 0x000fc60005000000 */
[----:B------:R-:W3:Y:S04]  /*1e5b0*/  LDL.LU R14, [R1+0x360] ;  /* 0x00036000010e7983 */ /* 0x000ee80000300800 */
[----:B------:R0:W-:Y:S01]  /*1e5c0*/  STL [R1+0x3c4], R9 ;  /* 0x0003c40901007387 */ /* 0x0001e20000100800 */
[----:B----4-:R-:W-:-:S03]  /*1e5d0*/  SEL R6, R24, R6, !P2 ;  /* 0x0000000618067207 */ /* 0x010fc60005000000 */
[----:B------:R-:W4:Y:S04]  /*1e5e0*/  LDL.LU R13, [R1+0x2e8] ;  /* 0x0002e800010d7983 */ /* 0x000f280000300800 */
        /* <DEDUP_REMOVED lines=49> */
[----:B0-----:R-:W-:-:S03]  /*1e900*/  SEL R2, R24, R14, !P2 ;  /* 0x0000000e18027207 */ /* 0x001fc60005000000 */
[----:B------:R4:W-:Y:S04]  /*1e910*/  STL [R1+0x370], R0 ;  /* 0x0003700001007387 */ /* 0x0009e80000100800 */
[----:B------:R0:W-:Y:S01]  /*1e920*/  STL [R1+0x36c], R2 ;  /* 0x00036c0201007387 */ /* 0x0001e20000100800 */
[C---:B----4-:R-:W-:Y:S02]  /*1e930*/  SEL R0, R24.reuse, R13, !P2 ;  /* 0x0000000d18007207 */ /* 0x050fe40005000000 */
[----:B------:R-:W-:-:S03]  /*1e940*/  SEL R12, R24, R12, !P2 ;  /* 0x0000000c180c7207 */ /* 0x000fc60005000000 */
[----:B------:R1:W-:Y:S01]  /*1e950*/  STL [R1+0x368], R0 ;  /* 0x0003680001007387 */ /* 0x0003e20000100800 */
[----:B0-----:R-:W-:-:S03]  /*1e960*/  SEL R2, R24, R11, !P2 ;  /* 0x0000000b18027207 */ /* 0x001fc60005000000 */
[----:B------:R-:W-:Y:S04]  /*1e970*/  STL [R1+0x364], R12 ;  /* 0x0003640c01007387 */ /* 0x000fe80000100800 */
[----:B------:R0:W-:Y:S01]  /*1e980*/  STL [R1+0x360], R2 ;  /* 0x0003600201007387 */ /* 0x0001e20000100800 */
[C---:B-1----:R-:W-:Y:S02]  /*1e990*/  SEL R0, R24.reuse, R9, !P2 ;  /* 0x0000000918007207 */ /* 0x042fe40005000000 */
[C---:B------:R-:W-:Y:S01]  /*1e9a0*/  SEL R6, R24.reuse, R6, !P2 ;  /* 0x0000000618067207 */ /* 0x040fe20005000000 */
[----:B0-----:R-:W4:Y:S04]  /*1e9b0*/  LDL.LU R2, [R1+0x338] ;  /* 0x0003380001027983 */ /* 0x001f280000300800 */
        /* <DEDUP_REMOVED lines=60> */
[----:B------:R-:W4:Y:S01]  /*1ed80*/  LDL.LU R9, [R1+0x2c4] ;  /* 0x0002c40001097983 */ /* 0x000f220000300800 */
[----:B-1----:R-:W-:-:S03]  /*1ed90*/  SEL R0, R24, R6, !P2 ;  /* 0x0000000618007207 */ /* 0x002fc60005000000 */
[----:B------:R-:W-:Y:S04]  /*1eda0*/  STL [R1+0x314], R2 ;  /* 0x0003140201007387 */ /* 0x000fe80000100800 */
[----:B------:R-:W4:Y:S04]  /*1edb0*/  LDL.LU R6, [R1+0x2b0] ;  /* 0x0002b00001067983 */ /* 0x000f280000300800 */
[----:B------:R0:W-:Y:S01]  /*1edc0*/  STL [R1+0x310], R0 ;  /* 0x0003100001007387 */ /* 0x0001e20000100800 */
[C---:B-----5:R-:W-:Y:S02]  /*1edd0*/  SEL R17, R24.reuse, R17, !P2 ;  /* 0x0000001118117207 */ /* 0x060fe40005000000 */
[----:B0-----:R-:W-:-:S05]  /*1ede0*/  SEL R0, R24, R18, !P2 ;  /* 0x0000001218007207 */ /* 0x001fca0005000000 */
        /* <DEDUP_REMOVED lines=42> */
[----:B------:R0:W-:Y:S01]  /*1f090*/  STL [R1+0x2d8], R9 ;  /* 0x0002d80901007387 */ /* 0x0001e20000100800 */
[----:B------:R-:W-:-:S03]  /*1f0a0*/  SEL R6, R24, R6, !P2 ;  /* 0x0000000618067207 */ /* 0x000fc60005000000 */
[----:B------:R-:W4:Y:S04]  /*1f0b0*/  LDL.LU R17, [R1+0x274] ;  /* 0x0002740001117983 */ /* 0x000f280000300800 */
[----:B------:R1:W-:Y:S04]  /*1f0c0*/  STL [R1+0x2d4], R6 ;  /* 0x0002d40601007387 */ /* 0x0003e80000100800 */
[----:B------:R-:W4:Y:S04]  /*1f0d0*/  LDL.LU R16, [R1+0x250] ;  /* 0x0002500001107983 */ /* 0x000f280000300800 */
[----:B0-----:R-:W4:Y:S04]  /*1f0e0*/  LDL.LU R9, [R1+0x254] ;  /* 0x0002540001097983 */ /* 0x001f280000300800 */
[----:B------:R-:W4:Y:S04]  /*1f0f0*/  LDL.LU R15, [R1+0x258] ;  /* 0x00025800010f7983 */ /* 0x000f280000300800 */
[----:B-1----:R-:W4:Y:S01]  /*1f100*/  LDL.LU R6, [R1+0x25c] ;  /* 0x00025c0001067983 */ /* 0x002f220000300800 */
[----:B-----5:R-:W-:-:S05]  /*1f110*/  SEL R5, R24, R5, !P2 ;  /* 0x0000000518057207 */ /* 0x020fca0005000000 */
        /* <DEDUP_REMOVED lines=41> */
[----:B0-----:R-:W-:-:S02]  /*1f3b0*/  SEL R0, R24, R18, !P2 ;  /* 0x0000001218007207 */ /* 0x001fc40005000000 */
[----:B------:R-:W-:-:S03]  /*1f3c0*/  SEL R2, R24, R16, !P2 ;  /* 0x0000001018027207 */ /* 0x000fc60005000000 */
[----:B------:R0:W-:Y:S04]  /*1f3d0*/  STL [R1+0x28c], R0 ;  /* 0x00028c0001007387 */ /* 0x0001e80000100800 */
[----:B------:R-:W-:Y:S01]  /*1f3e0*/  STL [R1+0x288], R17 ;  /* 0x0002881101007387 */ /* 0x000fe20000100800 */
[C---:B------:R-:W-:Y:S02]  /*1f3f0*/  SEL R15, R24.reuse, R15, !P2 ;  /* 0x0000000f180f7207 */ /* 0x040fe40005000000 */
[C---:B0-----:R-:W-:Y:S02]  /*1f400*/  SEL R0, R24.reuse, R9, !P2 ;  /* 0x0000000918007207 */ /* 0x041fe40005000000 */
[----:B------:R-:W4:Y:S04]  /*1f410*/  LDL.LU R9, [R1+0x208] ;  /* 0x0002080001097983 */ /* 0x000f280000300800 */
[----:B------:R0:W-:Y:S04]  /*1f420*/  STL [R1+0x284], R2 ;  /* 0x0002840201007387 */ /* 0x0001e80000100800 */
[----:B------:R5:W-:Y:S01]  /*1f430*/  STL [R1+0x280], R0 ;  /* 0x0002800001007387 */ /* 0x000be20000100800 */
[----:B0-----:R-:W-:-:S03]  /*1f440*/  SEL R2, R24, R6, !P2 ;  /* 0x0000000618027207 */ /* 0x001fc60005000000 */
[----:B------:R-:W-:Y:S04]  /*1f450*/  STL [R1+0x27c], R15 ;  /* 0x00027c0f01007387 */ /* 0x000fe80000100800 */
        /* <DEDUP_REMOVED lines=9> */
[C---:B--2---:R-:W-:Y:S02]  /*1f4f0*/  SEL R12, R24.reuse, R12, !P2 ;  /* 0x0000000c180c7207 */ /* 0x044fe40005000000 */
[----:B0-----:R-:W-:-:S03]  /*1f500*/  SEL R2, R24, R11, !P2 ;  /* 0x0000000b18027207 */ /* 0x001fc60005000000 */
[----:B------:R-:W-:Y:S01]  /*1f510*/  STL [R1+0x264], R12 ;  /* 0x0002640c01007387 */ /* 0x000fe20000100800 */
[----:B-1----:R-:W-:-:S03]  /*1f520*/  SEL R0, R24, R8, !P2 ;  /* 0x0000000818007207 */ /* 0x002fc60005000000 */
        /* <DEDUP_REMOVED lines=30> */
[----:B------:R-:W-:-:S03]  /*1f710*/  SEL R6, R24, R6, !P2 ;  /* 0x0000000618067207 */ /* 0x000fc60005000000 */
        /* <DEDUP_REMOVED lines=36> */
[----:B------:R0:W-:Y:S02]  /*1f960*/  STL [R1+0x1fc], R0 ;  /* 0x0001fc0001007387 */ /* 0x0001e40000100800 */
[----:B0-----:R-:W-:-:S02]  /*1f970*/  SEL R0, R24, R18, !P2 ;  /* 0x0000001218007207 */ /* 0x001fc40005000000 */
[----:B---3--:R-:W-:-:S03]  /*1f980*/  SEL R17, R24, R17, !P2 ;  /* 0x0000001118117207 */ /* 0x008fc60005000000 */
[----:B------:R0:W-:Y:S01]  /*1f990*/  STL [R1+0x1f8], R0 ;  /* 0x0001f80001007387 */ /* 0x0001e20000100800 */
[----:B------:R-:W-:-:S03]  /*1f9a0*/  SEL R2, R24, R16, !P2 ;  /* 0x0000001018027207 */ /* 0x000fc60005000000 */
[----:B------:R-:W-:Y:S01]  /*1f9b0*/  STL [R1+0x1f4], R17 ;  /* 0x0001f41101007387 */ /* 0x000fe20000100800 */
[----:B0-----:R-:W-:-:S03]  /*1f9c0*/  SEL R0, R24, R7, !P2 ;  /* 0x0000000718007207 */ /* 0x001fc60005000000 */
[----:B------:R-:W3:Y:S01]  /*1f9d0*/  LDL.LU R7, [R1+0x190] ;  /* 0x0001900001077983 */ /* 0x000ee20000300800 */
[----:B------:R-:W-:-:S03]  /*1f9e0*/  SEL R15, R24, R15, !P2 ;  /* 0x0000000f180f7207 */ /* 0x000fc60005000000 */
[----:B------:R0:W-:Y:S04]  /*1f9f0*/  STL [R1+0x1f0], R2 ;  /* 0x0001f00201007387 */ /* 0x0001e80000100800 */
[----:B------:R4:W-:Y:S01]  /*1fa00*/  STL [R1+0x1ec], R0 ;  /* 0x0001ec0001007387 */ /* 0x0009e20000100800 */
[----:B0-----:R-:W-:-:S03]  /*1fa10*/  SEL R2, R24, R10, !P2 ;  /* 0x0000000a18027207 */ /* 0x001fc60005000000 */
[----:B------:R-:W-:Y:S04]  /*1fa20*/  STL [R1+0x1e8], R15 ;  /* 0x0001e80f01007387 */ /* 0x000fe80000100800 */
[----:B------:R-:W3:Y:S04]  /*1fa30*/  LDL.LU R10, [R1+0x18c] ;  /* 0x00018c00010a7983 */ /* 0x000ee80000300800 */
[----:B------:R0:W-:Y:S01]  /*1fa40*/  STL [R1+0x1e4], R2 ;  /* 0x0001e40201007387 */ /* 0x0001e20000100800 */
[----:B----4-:R-:W-:-:S03]  /*1fa50*/  SEL R0, R24, R9, !P2 ;  /* 0x0000000918007207 */ /* 0x010fc60005000000 */
[----:B------:R-:W4:Y:S01]  /*1fa60*/  LDL.LU R9, [R1+0x168] ;  /* 0x0001680001097983 */ /* 0x000f220000300800 */
[----:B0-----:R-:W-:-:S03]  /*1fa70*/  SEL R2, R24, R14, !P2 ;  /* 0x0000000e18027207 */ /* 0x001fc60005000000 */
[----:B------:R5:W-:Y:S04]  /*1fa80*/  STL [R1+0x1e0], R0 ;  /* 0x0001e00001007387 */ /* 0x000be80000100800 */
[----:B------:R0:W-:Y:S01]  /*1fa90*/  STL [R1+0x1dc], R2 ;  /* 0x0001dc0201007387 */ /* 0x0001e20000100800 */
[C---:B-----5:R-:W-:Y:S02]  /*1faa0*/  SEL R0, R24.reuse, R13, !P2 ;  /* 0x0000000d18007207 */ /* 0x060fe40005000000 */
[----:B------:R-:W-:-:S03]  /*1fab0*/  SEL R12, R24, R12, !P2 ;  /* 0x0000000c180c7207 */ /* 0x000fc60005000000 */
[----:B------:R1:W-:Y:S01]  /*1fac0*/  STL [R1+0x1d8], R0 ;  /* 0x0001d80001007387 */ /* 0x0003e20000100800 */
[----:B0-----:R-:W-:-:S03]  /*1fad0*/  SEL R2, R24, R11, !P2 ;  /* 0x0000000b18027207 */ /* 0x001fc60005000000 */
[----:B------:R-:W-:Y:S04]  /*1fae0*/  STL [R1+0x1d0], R12 ;  /* 0x0001d00c01007387 */ /* 0x000fe80000100800 */
[----:B------:R0:W-:Y:S01]  /*1faf0*/  STL [R1+0x1cc], R2 ;  /* 0x0001cc0201007387 */ /* 0x0001e20000100800 */
[C---:B-1----:R-:W-:Y:S02]  /*1fb00*/  SEL R0, R24.reuse, R6, !P2 ;  /* 0x0000000618007207 */ /* 0x042fe40005000000 */
[C---:B------:R-:W-:Y:S01]  /*1fb10*/  SEL R5, R24.reuse, R5, !P2 ;  /* 0x0000000518057207 */ /* 0x040fe20005000000 */
        /* <DEDUP_REMOVED lines=93> */
[----:B0-----:R-:W4:Y:S04]  /*200f0*/  LDL.LU R2, [R1+0x104] ;  /* 0x0001040001027983 */ /* 0x001f280000300800 */
[----:B------:R0:W-:Y:S04]  /*20100*/  STL [R1+0x128], R0 ;  /* 0x0001280001007387 */ /* 0x0001e80000100800 */
[----:B0-----:R-:W4:Y:S04]  /*20110*/  LDL.LU R0, [R1+0x108] ;  /* 0x0001080001007983 */ /* 0x001f280000300800 */
[----:B------:R-:W-:Y:S04]  /*20120*/  STL [R1+0x124], R9 ;  /* 0x0001240901007387 */ /* 0x000fe80000100800 */
        /* <DEDUP_REMOVED lines=11> */
[----:B------:R-:W4:Y:S01]  /*201e0*/  LDL.LU R16, [R1+0xa8] ;  /* 0x0000a80001107983 */ /* 0x000f220000300800 */
[----:B-----5:R-:W-:-:S05]  /*201f0*/  SEL R6, R24, R6, !P2 ;  /* 0x0000000618067207 */ /* 0x020fca0005000000 */
[----:B------:R0:W-:Y:S01]  /*20200*/  STL [R1+0x120], R6 ;  /* 0x0001200601007387 */ /* 0x0001e20000100800 */
[----:B------:R-:W-:-:S03]  /*20210*/  SEL R5, R24, R5, !P2 ;  /* 0x0000000518057207 */ /* 0x000fc60005000000 */
[----:B------:R-:W5:Y:S04]  /*20220*/  LDL.LU R15, [R1+0xa4] ;  /* 0x0000a400010f7983 */ /* 0x000f680000300800 */
[----:B------:R1:W-:Y:S04]  /*20230*/  STL [R1+0x11c], R5 ;  /* 0x00011c0501007387 */ /* 0x0003e80000100800 */
[----:B------:R-:W5:Y:S04]  /*20240*/  LDL.LU R14, [R1+0xa0] ;  /* 0x0000a000010e7983 */ /* 0x000f680000300800 */
[----:B0-----:R-:W5:Y:S04]  /*20250*/  LDL.LU R6, [R1+0x88] ;  /* 0x0000880001067983 */ /* 0x001f680000300800 */
[----:B------:R-:W5:Y:S04]  /*20260*/  LDL.LU R13, [R1+0x90] ;  /* 0x00009000010d7983 */ /* 0x000f680000300800 */
[----:B-1----:R-:W5:Y:S01]  /*20270*/  LDL.LU R5, [R1+0x94] ;  /* 0x0000940001057983 */ /* 0x002f620000300800 */
        /* <DEDUP_REMOVED lines=44> */
[----:B-----5:R-:W-:-:S03]  /*20540*/  SEL R3, R24, R15, !P2 ;  /* 0x0000000f18037207 */ /* 0x020fc60005000000 */
[----:B------:R1:W-:Y:S01]  /*20550*/  STL [R1+0xb4], R0 ;  /* 0x0000b40001007387 */ /* 0x0003e20000100800 */
[----:B0-----:R-:W-:-:S03]  /*20560*/  SEL R2, R24, R14, !P2 ;  /* 0x0000000e18027207 */ /* 0x001fc60005000000 */
[----:B------:R0:W-:Y:S01]  /*20570*/  STL [R1+0xb0], R3 ;  /* 0x0000b00301007387 */ /* 0x0001e20000100800 */
[----:B-1----:R-:W-:-:S03]  /*20580*/  SEL R0, R24, R6, !P2 ;  /* 0x0000000618007207 */ /* 0x002fc60005000000 */
[----:B------:R-:W4:Y:S01]  /*20590*/  LDL.LU R6, [R1+0x6c] ;  /* 0x00006c0001067983 */ /* 0x000f220000300800 */
[----:B0-----:R-:W-:-:S03]  /*205a0*/  SEL R3, R24, R13, !P2 ;  /* 0x0000000d18037207 */ /* 0x001fc60005000000 */
[----:B------:R0:W-:Y:S04]  /*205b0*/  STL [R1+0xac], R2 ;  /* 0x0000ac0201007387 */ /* 0x0001e80000100800 */
[----:B------:R2:W-:Y:S01]  /*205c0*/  STL [R1+0xa8], R0 ;  /* 0x0000a80001007387 */ /* 0x0005e20000100800 */
[----:B0-----:R-:W-:-:S03]  /*205d0*/  SEL R2, R24, R5, !P2 ;  /* 0x0000000518027207 */ /* 0x001fc60005000000 */
[----:B------:R-:W-:Y:S04]  /*205e0*/  STL [R1+0xa4], R3 ;  /* 0x0000a40301007387 */ /* 0x000fe80000100800 */
        /* <DEDUP_REMOVED lines=11> */
[----:B------:R1:W-:Y:S01]  /*206a0*/  STL [R1+0x8c], R3 ;  /* 0x00008c0301007387 */ /* 0x0003e20000100800 */
[----:B0-----:R-:W-:-:S03]  /*206b0*/  SEL R0, R24, R8, !P2 ;  /* 0x0000000818007207 */ /* 0x001fc60005000000 */
[----:B------:R0:W-:Y:S01]  /*206c0*/  STL [R1+0x88], R2 ;  /* 0x0000880201007387 */ /* 0x0001e20000100800 */
[----:B-1----:R-:W-:-:S03]  /*206d0*/  SEL R3, R24, R7, !P2 ;  /* 0x0000000718037207 */ /* 0x002fc60005000000 */
        /* <DEDUP_REMOVED lines=21> */
[----:B------:R-:W3:Y:S04]  /*20830*/  LDL.LU R9, [R1+0x134] ;  /* 0x0001340001097983 */ /* 0x000ee80000300800 */
[----:B------:R-:W3:Y:S01]  /*20840*/  LDL.LU R8, [R1+0x138] ;  /* 0x0001380001087983 */ /* 0x000ee20000300800 */
[----:B----4-:R-:W-:-:S05]  /*20850*/  SEL R6, R24, R6, !P2 ;  /* 0x0000000618067207 */ /* 0x010fca0005000000 */
[----:B------:R0:W-:Y:S04]  /*20860*/  STL [R1+0x7c], R6 ;  /* 0x00007c0601007387 */ /* 0x0001e80000100800 */
[----:B------:R-:W4:Y:S04]  /*20870*/  LDL.LU R29, [R1+0x13c] ;  /* 0x00013c00011d7983 */ /* 0x000f280000300800 */
[----:B------:R-:W4:Y:S01]  /*20880*/  LDL.LU R7, [R1+0x140] ;  /* 0x0001400001077983 */ /* 0x000f220000300800 */
[----:B-----5:R-:W-:-:S05]  /*20890*/  SEL R5, R24, R5, !P2 ;  /* 0x0000000518057207 */ /* 0x020fca0005000000 */
[----:B------:R1:W-:Y:S04]  /*208a0*/  STL [R1+0x78], R5 ;  /* 0x0000780501007387 */ /* 0x0003e80000100800 */
[----:B0-----:R-:W5:Y:S01]  /*208b0*/  LDL.LU R6, [R1+0xfc] ;  /* 0x0000fc0001067983 */ /* 0x001f620000300800 */
[----:B--2---:R-:W-:-:S05]  /*208c0*/  SEL R4, R24, R4, !P2 ;  /* 0x0000000418047207 */ /* 0x004fca0005000000 */
[----:B------:R0:W-:Y:S04]  /*208d0*/  STL [R1+0x74], R4 ;  /* 0x0000740401007387 */ /* 0x0001e80000100800 */
[----:B-1----:R-:W2:Y:S04]  /*208e0*/  LDL.LU R5, [R1+0x100] ;  /* 0x0001000001057983 */ /* 0x002ea80000300800 */
[----:B0-----:R-:W2:Y:S04]  /*208f0*/  LDL.LU R4, [R1+0xc8] ;  /* 0x0000c80001047983 */ /* 0x001ea80000300800 */
[----:B------:R-:W2:Y:S04]  /*20900*/  LDL.LU R28, [R1+0xc0] ;  /* 0x0000c000011c7983 */ /* 0x000ea80000300800 */
[----:B------:R-:W2:Y:S01]  /*20910*/  LDL.LU R25, [R1+0x98] ;  /* 0x0000980001197983 */ /* 0x000ea20000300800 */
[----:B---3--:R-:W-:-:S05]  /*20920*/  SEL R2, R24, R2, !P2 ;  /* 0x0000000218027207 */ /* 0x008fca0005000000 */
[----:B------:R0:W-:Y:S01]  /*20930*/  STL [R1+0x70], R2 ;  /* 0x0000700201007387 */ /* 0x0001e20000100800 */
[----:B------:R-:W-:-:S03]  /*20940*/  SEL R0, R24, R0, !P2 ;  /* 0x0000000018007207 */ /* 0x000fc60005000000 */
[----:B0-----:R-:W3:Y:S04]  /*20950*/  LDL.LU R2, [R1+0x1df0] ;  /* 0x001df00001027983 */ /* 0x001ee80000300800 */
[----:B------:R0:W-:Y:S01]  /*20960*/  STL [R1+0x6c], R0 ;  /* 0x00006c0001007387 */ /* 0x0001e20000100800 */
[C---:B------:R-:W-:Y:S02]  /*20970*/  SEL R27, R24.reuse, R27, !P2 ;  /* 0x0000001b181b7207 */ /* 0x040fe40005000000 */
[C---:B------:R-:W-:Y:S01]  /*20980*/  SEL R26, R24.reuse, R26, !P2 ;  /* 0x0000001a181a7207 */ /* 0x040fe20005000000 */
[----:B0-----:R-:W3:Y:S01]  /*20990*/  LDL.LU R0, [R1+0x1dec] ;  /* 0x001dec0001007983 */ /* 0x001ee20000300800 */
[----:B------:R-:W-:-:S03]  /*209a0*/  SEL R23, R24, R23, !P2 ;  /* 0x0000001718177207 */ /* 0x000fc60005000000 */
        /* <DEDUP_REMOVED lines=8> */
[----:B0-----:R-:W3:Y:S04]  /*20a30*/  LDL.LU R26, [R1+0x1de4] ;  /* 0x001de400011a7983 */ /* 0x001ee80000300800 */
[----:B------:R0:W-:Y:S01]  /*20a40*/  STL [R1+0x60], R23 ;  /* 0x0000601701007387 */ /* 0x0001e20000100800 */
[----:B------:R-:W-:-:S03]  /*20a50*/  SEL R17, R24, R17, !P2 ;  /* 0x0000001118117207 */ /* 0x000fc60005000000 */
        /* <DEDUP_REMOVED lines=32> */
[----:B----4-:R-:W-:-:S03]  /*20c60*/  SEL R29, R24, R29, !P2 ;  /* 0x0000001d181d7207 */ /* 0x010fc60005000000 */
[----:B0-----:R-:W4:Y:S04]  /*20c70*/  LDL.LU R12, [R1+0x1db4] ;  /* 0x001db400010c7983 */ /* 0x001f280000300800 */
[----:B------:R0:W-:Y:S01]  /*20c80*/  STL [R1+0x2c], R11 ;  /* 0x00002c0b01007387 */ /* 0x0001e20000100800 */
[----:B------:R-:W-:-:S03]  /*20c90*/  SEL R7, R24, R7, !P2 ;  /* 0x0000000718077207 */ /* 0x000fc60005000000 */
[----:B0-----:R-:W4:Y:S04]  /*20ca0*/  LDL.LU R11, [R1+0x1db0] ;  /* 0x001db000010b7983 */ /* 0x001f280000300800 */
[----:B------:R0:W-:Y:S01]  /*20cb0*/  STL [R1+0x28], R10 ;  /* 0x0000280a01007387 */ /* 0x0001e20000100800 */
[----:B-----5:R-:W-:-:S03]  /*20cc0*/  SEL R6, R24, R6, !P2 ;  /* 0x0000000618067207 */ /* 0x020fc60005000000 */
[----:B0-----:R-:W5:Y:S04]  /*20cd0*/  LDL.LU R10, [R1+0x1dac] ;  /* 0x001dac00010a7983 */ /* 0x001f680000300800 */
[----:B------:R0:W-:Y:S04]  /*20ce0*/  STL [R1+0x24], R3 ;  /* 0x0000240301007387 */ /* 0x0001e80000100800 */
[----:B0-----:R-:W5:Y:S04]  /*20cf0*/  LDL.LU R3, [R1+0x30] ;  /* 0x0000300001037983 */ /* 0x001f680000300800 */
[----:B------:R0:W-:Y:S01]  /*20d00*/  STL [R1+0x20], R9 ;  /* 0x0000200901007387 */ /* 0x0001e20000100800 */
[----:B--2---:R-:W-:-:S02]  /*20d10*/  SEL R5, R24, R5, !P2 ;  /* 0x0000000518057207 */ /* 0x004fc40005000000 */
[C---:B------:R-:W-:Y:S01]  /*20d20*/  SEL R4, R24.reuse, R4, !P2 ;  /* 0x0000000418047207 */ /* 0x040fe20005000000 */
[----:B0-----:R-:W2:Y:S04]  /*20d30*/  LDL.LU R9, [R1+0x1da8] ;  /* 0x001da80001097983 */ /* 0x001ea80000300800 */
[----:B------:R0:W-:Y:S04]  /*20d40*/  STL [R1+0x1c], R8 ;  /* 0x00001c0801007387 */ /* 0x0001e80000100800 */
        /* <DEDUP_REMOVED lines=10> */
[----:B0-----:R-:W2:Y:S01]  /*20df0*/  LDL.LU R4, [R1+0x1d94] ;  /* 0x001d940001047983 */ /* 0x001ea20000300800 */
[----:B------:R-:W-:-:S02]  /*20e00*/  SEL R25, R24, R25, !P2 ;  /* 0x0000001918197207 */ /* 0x000fc40005000000 */
[C---:B------:R-:W-:Y:S02]  /*20e10*/  SEL R28, R24.reuse, R28, !P2 ;  /* 0x0000001c181c7207 */ /* 0x040fe40005000000 */
[C---:B---3--:R-:W-:Y:S02]  /*20e20*/  SEL R22, R24.reuse, R22, !P2 ;  /* 0x0000001618167207 */ /* 0x048fe40005000000 */
[C---:B------:R-:W-:Y:S02]  /*20e30*/  SEL R21, R24.reuse, R21, !P2 ;  /* 0x0000001518157207 */ /* 0x040fe40005000000 */
[C---:B------:R-:W-:Y:S02]  /*20e40*/  SEL R20, R24.reuse, R20, !P2 ;  /* 0x0000001418147207 */ /* 0x040fe40005000000 */
[C---:B------:R-:W-:Y:S02]  /*20e50*/  SEL R19, R24.reuse, R19, !P2 ;  /* 0x0000001318137207 */ /* 0x040fe40005000000 */
[----:B------:R-:W-:-:S02]  /*20e60*/  SEL R18, R24, R18, !P2 ;  /* 0x0000001218127207 */ /* 0x000fc40005000000 */
[C---:B------:R-:W-:Y:S02]  /*20e70*/  SEL R17, R24.reuse, R17, !P2 ;  /* 0x0000001118117207 */ /* 0x040fe40005000000 */
[C---:B------:R-:W-:Y:S02]  /*20e80*/  SEL R16, R24.reuse, R16, !P2 ;  /* 0x0000001018107207 */ /* 0x040fe40005000000 */
[C---:B------:R-:W-:Y:S02]  /*20e90*/  SEL R15, R24.reuse, R15, !P2 ;  /* 0x0000000f180f7207 */ /* 0x040fe40005000000 */
[C---:B------:R-:W-:Y:S02]  /*20ea0*/  SEL R14, R24.reuse, R14, !P2 ;  /* 0x0000000e180e7207 */ /* 0x040fe40005000000 */
[C---:B------:R-:W-:Y:S02]  /*20eb0*/  SEL R13, R24.reuse, R13, !P2 ;  /* 0x0000000d180d7207 */ /* 0x040fe40005000000 */
[----:B----4-:R-:W-:-:S02]  /*20ec0*/  SEL R12, R24, R12, !P2 ;  /* 0x0000000c180c7207 */ /* 0x010fc40005000000 */
[C---:B------:R-:W-:Y:S02]  /*20ed0*/  SEL R11, R24.reuse, R11, !P2 ;  /* 0x0000000b180b7207 */ /* 0x040fe40005000000 */
[C---:B-----5:R-:W-:Y:S02]  /*20ee0*/  SEL R10, R24.reuse, R10, !P2 ;  /* 0x0000000a180a7207 */ /* 0x060fe40005000000 */
[C---:B--2---:R-:W-:Y:S02]  /*20ef0*/  SEL R9, R24.reuse, R9, !P2 ;  /* 0x0000000918097207 */ /* 0x044fe40005000000 */
[C---:B------:R-:W-:Y:S02]  /*20f00*/  SEL R8, R24.reuse, R8, !P2 ;  /* 0x0000000818087207 */ /* 0x040fe40005000000 */
[----:B------:R-:W-:-:S05]  /*20f10*/  SEL R29, R24, R29, !P2 ;  /* 0x0000001d181d7207 */ /* 0x000fca0005000000 */
[----:B------:R-:W-:Y:S04]  /*20f20*/  STL [R1+0x8], R29 ;  /* 0x0000081d01007387 */ /* 0x000fe80000100800 */
[----:B------:R-:W-:Y:S04]  /*20f30*/  STL [R1+0x1d24], R25 ;  /* 0x001d241901007387 */ /* 0x000fe80000100800 */
[----:B------:R0:W-:Y:S01]  /*20f40*/  STL [R1+0x4], R28 ;  /* 0x0000041c01007387 */ /* 0x0001e20000100800 */
[C---:B------:R-:W-:Y:S02]  /*20f50*/  SEL R7, R24.reuse, R7, !P2 ;  /* 0x0000000718077207 */ /* 0x040fe40005000000 */
[----:B------:R-:W-:-:S02]  /*20f60*/  SEL R6, R24, R6, !P2 ;  /* 0x0000000618067207 */ /* 0x000fc40005000000 */
[C---:B------:R-:W-:Y:S02]  /*20f70*/  SEL R5, R24.reuse, R5, !P2 ;  /* 0x0000000518057207 */ /* 0x040fe40005000000 */
[----:B0-----:R-:W-:-:S05]  /*20f80*/  SEL R28, R24, R4, !P2 ;  /* 0x00000004181c7207 */ /* 0x001fca0005000000 */
[----:B------:R-:W-:Y:S04]  /*20f90*/  STL [R1+0x1d28], R28 ;  /* 0x001d281c01007387 */ /* 0x000fe80000100800 */
[----:B------:R-:W-:Y:S04]  /*20fa0*/  STL [R1+0x1d2c], R5 ;  /* 0x001d2c0501007387 */ /* 0x000fe80000100800 */
[----:B------:R-:W-:Y:S04]  /*20fb0*/  STL [R1+0x1d30], R6 ;  /* 0x001d300601007387 */ /* 0x000fe80000100800 */
[----:B------:R-:W-:Y:S04]  /*20fc0*/  STL [R1+0x1d34], R7 ;  /* 0x001d340701007387 */ /* 0x000fe80000100800 */
[----:B------:R-:W-:Y:S04]  /*20fd0*/  STL [R1+0x1d3c], R8 ;  /* 0x001d3c0801007387 */ /* 0x000fe80000100800 */
[----:B------:R-:W-:Y:S04]  /*20fe0*/  STL [R1+0x1d40], R9 ;  /* 0x001d400901007387 */ /* 0x000fe80000100800 */
[----:B------:R-:W-:Y:S04]  /*20ff0*/  STL [R1+0x1d44], R10 ;  /* 0x001d440a01007387 */ /* 0x000fe80000100800 */
[----:B------:R-:W-:Y:S04]  /*21000*/  STL [R1+0x1d48], R11 ;  /* 0x001d480b01007387 */ /* 0x000fe80000100800 */
[----:B------:R0:W-:Y:S01]  /*21010*/  STL [R1+0x1d4c], R12 ;  /* 0x001d4c0c01007387 */ /* 0x0001e20000100800 */
[----:B------:R-:W-:-:S03]  /*21020*/  SEL R3, R24, R3, !P2 ;  /* 0x0000000318037207 */ /* 0x000fc60005000000 */
[----:B0-----:R-:W2:Y:S04]  /*21030*/  LDL.LU R12, [R1+0x7e8] ;  /* 0x0007e800010c7983 */ /* 0x001ea80000300800 */
[----:B------:R-:W3:Y:S04]  /*21040*/  LDL.LU R11, [R1+0x7e4] ;  /* 0x0007e400010b7983 */ /* 0x000ee80000300800 */
[----:B------:R-:W4:Y:S04]  /*21050*/  LDL.LU R10, [R1+0x7e0] ;  /* 0x0007e000010a7983 */ /* 0x000f280000300800 */
[----:B------:R-:W5:Y:S04]  /*21060*/  LDL.LU R5, [R1+0x7dc] ;  /* 0x0007dc0001057983 */ /* 0x000f680000300800 */
[----:B------:R-:W2:Y:S04]  /*21070*/  LDL.LU R28, [R1+0x7d8] ;  /* 0x0007d800011c7983 */ /* 0x000ea80000300800 */
[----:B------:R-:W2:Y:S04]  /*21080*/  LDL.LU R25, [R1+0x7d4] ;  /* 0x0007d40001197983 */ /* 0x000ea80000300800 */
[----:B------:R-:W2:Y:S04]  /*21090*/  LDL.LU R9, [R1+0x7d0] ;  /* 0x0007d00001097983 */ /* 0x000ea80000300800 */
[----:B------:R-:W2:Y:S04]  /*210a0*/  LDL.LU R8, [R1+0x7cc] ;  /* 0x0007cc0001087983 */ /* 0x000ea80000300800 */
[----:B------:R-:W2:Y:S04]  /*210b0*/  LDL.LU R7, [R1+0x7c8] ;  /* 0x0007c80001077983 */ /* 0x000ea80000300800 */
[----:B------:R-:W2:Y:S04]  /*210c0*/  LDL.LU R6, [R1+0x7c4] ;  /* 0x0007c40001067983 */ /* 0x000ea80000300800 */
[----:B------:R-:W2:Y:S04]  /*210d0*/  LDL.LU R29, [R1+0x7c0] ;  /* 0x0007c000011d7983 */ /* 0x000ea80000300800 */
        /* <DEDUP_REMOVED lines=13> */
[----:B0-----:R-:W3:Y:S04]  /*211b0*/  LDL.LU R18, [R1+0x804] ;  /* 0x0008040001127983 */ /* 0x001ee80000300800 */
[----:B------:R0:W-:Y:S04]  /*211c0*/  STL [R1+0x1d6c], R19 ;  /* 0x001d6c1301007387 */ /* 0x0001e80000100800 */
[----:B0-----:R-:W3:Y:S04]  /*211d0*/  LDL.LU R19, [R1+0x808] ;  /* 0x0008080001137983 */ /* 0x001ee80000300800 */
[----:B------:R0:W-:Y:S04]  /*211e0*/  STL [R1+0x1d70], R20 ;  /* 0x001d701401007387 */ /* 0x0001e80000100800 */
[----:B0-----:R-:W3:Y:S04]  /*211f0*/  LDL.LU R20, [R1+0x428] ;  /* 0x0004280001147983 */ /* 0x001ee80000300800 */
[----:B------:R-:W-:Y:S04]  /*21200*/  STL [R1+0x1d74], R21 ;  /* 0x001d741501007387 */ /* 0x000fe80000100800 */
[----:B------:R0:W-:Y:S04]  /*21210*/  STL [R1+0x1d78], R22 ;  /* 0x001d781601007387 */ /* 0x0001e80000100800 */
[----:B0-----:R-:W4:Y:S04]  /*21220*/  LDL R22, [R1+0x844] ;  /* 0x0008440001167983 */ /* 0x001f280000100800 */
[----:B------:R-:W0:Y:S01]  /*21230*/  S2R R4, SR_TID.X ;  /* 0x0000000000047919 */ /* 0x000e220000002100 */
[----:B------:R-:W-:-:S02]  /*21240*/  SEL R23, R24, R23, !P2 ;  /* 0x0000001718177207 */ /* 0x000fc40005000000 */
[C---:B------:R-:W-:Y:S02]  /*21250*/  SEL R26, R24.reuse, R26, !P2 ;  /* 0x0000001a181a7207 */ /* 0x040fe40005000000 */
[C---:B------:R-:W-:Y:S02]  /*21260*/  SEL R27, R24.reuse, R27, !P2 ;  /* 0x0000001b181b7207 */ /* 0x040fe40005000000 */
[C---:B------:R-:W-:Y:S01]  /*21270*/  SEL R0, R24.reuse, R0, !P2 ;  /* 0x0000000018007207 */ /* 0x040fe20005000000 */
[----:B------:R-:W-:Y:S01]  /*21280*/  STL [R1+0x1d7c], R23 ;  /* 0x001d7c1701007387 */ /* 0x000fe20000100800 */
[----:B------:R-:W-:Y:S01]  /*21290*/  IMAD.MOV R21, RZ, RZ, -c[0x0][0x188] ;  /* 0x80006200ff157624 */ /* 0x000fe200078e02ff */
[----:B------:R-:W-:Y:S02]  /*212a0*/  SEL R2, R24, R2, !P2 ;  /* 0x0000000218027207 */ /* 0x000fe40005000000 */
[----:B------:R-:W-:Y:S01]  /*212b0*/  STL [R1+0x1d80], R26 ;  /* 0x001d801a01007387 */ /* 0x000fe20000100800 */
[----:B0-----:R-:W-:-:S03]  /*212c0*/  LOP3.LUT R4, R4, 0x7f, RZ, 0xc0, !PT ;  /* 0x0000007f04047812 */ /* 0x001fc600078ec0ff */
[----:B------:R-:W-:Y:S02]  /*212d0*/  STL [R1+0x1d84], R27 ;  /* 0x001d841b01007387 */ /* 0x000fe40000100800 */
[----:B------:R-:W-:Y:S02]  /*212e0*/  IMAD R4, R4, c[0x0][0x18c], RZ ;  /* 0x0000630004047a24 */ /* 0x000fe400078e02ff */
[----:B------:R-:W-:Y:S03]  /*212f0*/  STL [R1+0x1d88], R0 ;  /* 0x001d880001007387 */ /* 0x000fe60000100800 */
[----:B------:R-:W-:Y:S01]  /*21300*/  LEA.HI.X.SX32 R4, R4, c[0x0][0x16c], 0x1, P6 ;  /* 0x00005b0004047a11 */ /* 0x000fe200030f0eff */
[----:B------:R-:W-:Y:S04]  /*21310*/  STL [R1+0x1d8c], R2 ;  /* 0x001d8c0201007387 */ /* 0x000fe80000100800 */
[----:B------:R2:W-:Y:S02]  /*21320*/  STL [R1+0x1d90], R4 ;  /* 0x001d900401007387 */ /* 0x0005e40000100800 */
[----:B--2---:R-:W-:-:S02]  /*21330*/  IMAD R4, R17, c[0x0][0x190], RZ ;  /* 0x0000640011047a24 */ /* 0x004fc400078e02ff */
[----:B---3--:R-:W-:Y:S02]  /*21340*/  IMAD R2, R20, c[0x0][0x184], RZ ;  /* 0x0000610014027a24 */ /* 0x008fe400078e02ff */
[----:B----4-:R-:W-:-:S05]  /*21350*/  IMAD R0, R21, 0x2, R22 ;  /* 0x0000000215007824 */ /* 0x010fca00078e0216 */
[----:B------:R0:W-:Y:S04]  /*21360*/  STL [R1+0x80c], R0 ;  /* 0x00080c0001007387 */ /* 0x0001e80000100800 */
[----:B------:R1:W-:Y:S01]  /*21370*/  STL [R1+0x84c], R2 ;  /* 0x00084c0201007387 */ /* 0x0003e20000100800 */
[----:B0-----:R-:W-:Y:S02]  /*21380*/  IMAD R0, R18, c[0x0][0x190], RZ ;  /* 0x0000640012007a24 */ /* 0x001fe400078e02ff */
[----:B-1----:R-:W-:-:S03]  /*21390*/  IMAD R2, R16, c[0x0][0x190], RZ ;  /* 0x0000640010027a24 */ /* 0x002fc600078e02ff */
[----:B------:R0:W-:Y:S04]  /*213a0*/  STL [R1+0x30], R0 ;  /* 0x0000300001007387 */ /* 0x0001e80000100800 */
[----:B------:R1:W-:Y:S01]  /*213b0*/  STL [R1+0x98], R4 ;  /* 0x0000980401007387 */ /* 0x0003e20000100800 */
[----:B0-----:R-:W-:-:S03]  /*213c0*/  IMAD R0, R15, c[0x0][0x190], RZ ;  /* 0x000064000f007a24 */ /* 0x001fc600078e02ff */
[----:B------:R0:W-:Y:S01]  /*213d0*/  STL [R1+0xc0], R2 ;  /* 0x0000c00201007387 */ /* 0x0001e20000100800 */
[----:B-1----:R-:W-:-:S03]  /*213e0*/  IMAD R4, R14, c[0x0][0x190], RZ ;  /* 0x000064000e047a24 */ /* 0x002fc600078e02ff */
[----:B------:R1:W-:Y:S01]  /*213f0*/  STL [R1+0xc4], R0 ;  /* 0x0000c40001007387 */ /* 0x0003e20000100800 */
[----:B0-----:R-:W-:-:S03]  /*21400*/  IMAD R2, R13, c[0x0][0x190], RZ ;  /* 0x000064000d027a24 */ /* 0x001fc600078e02ff */
[----:B------:R-:W-:Y:S01]  /*21410*/  STL [R1+0xc8], R4 ;  /* 0x0000c80401007387 */ /* 0x000fe20000100800 */
[----:B-1----:R-:W-:-:S03]  /*21420*/  IMAD R0, R3, c[0x0][0x190], RZ ;  /* 0x0000640003007a24 */ /* 0x002fc600078e02ff */
[----:B------:R0:W-:Y:S01]  /*21430*/  STL [R1+0xd0], R2 ;  /* 0x0000d00201007387 */ /* 0x0001e20000100800 */
[----:B------:R-:W-:-:S03]  /*21440*/  IMAD R3, R12, c[0x0][0x190], RZ ;  /* 0x000064000c037a24 */ /* 0x000fc600078e02ff */
[----:B------:R1:W-:Y:S01]  /*21450*/  STL [R1+0xe0], R0 ;  /* 0x0000e00001007387 */ /* 0x0003e20000100800 */
[----:B0-----:R-:W-:-:S03]  /*21460*/  IMAD R2, R11, c[0x0][0x190], RZ ;  /* 0x000064000b027a24 */ /* 0x001fc600078e02ff */
[----:B------:R5:W-:Y:S01]  /*21470*/  STL [R1+0xfc], R3 ;  /* 0x0000fc0301007387 */ /* 0x000be20000100800 */
[----:B-1----:R-:W-:-:S03]  /*21480*/  IMAD R0, R10, c[0x0][0x190], RZ ;  /* 0x000064000a007a24 */ /* 0x002fc600078e02ff */
[----:B------:R0:W-:Y:S01]  /*21490*/  STL [R1+0x100], R2 ;  /* 0x0001000201007387 */ /* 0x0001e20000100800 */
[----:B-----5:R-:W-:-:S03]  /*214a0*/  IMAD R3, R5, c[0x0][0x190], RZ ;  /* 0x0000640005037a24 */ /* 0x020fc600078e02ff */
[----:B------:R1:W-:Y:S01]  /*214b0*/  STL [R1+0x134], R0 ;  /* 0x0001340001007387 */ /* 0x0003e20000100800 */
[----:B0-----:R-:W-:-:S03]  /*214c0*/  IMAD R2, R28, c[0x0][0x190], RZ ;  /* 0x000064001c027a24 */ /* 0x001fc600078e02ff */
[----:B------:R0:W-:Y:S04]  /*214d0*/  STL [R1+0x138], R3 ;  /* 0x0001380301007387 */ /* 0x0001e80000100800 */
[----:B------:R-:W2:Y:S01]  /*214e0*/  LDL.LU R5, [R1+0x7bc] ;  /* 0x0007bc0001057983 */ /* 0x000ea20000300800 */
[----:B-1----:R-:W-:-:S03]  /*214f0*/  IMAD R0, R25, c[0x0][0x190], RZ ;  /* 0x0000640019007a24 */ /* 0x002fc600078e02ff */
[----:B------:R1:W-:Y:S04]  /*21500*/  STL [R1+0x13c], R2 ;  /* 0x00013c0201007387 */ /* 0x0003e80000100800 */
[----:B------:R-:W3:Y:S01]  /*21510*/  LDL.LU R28, [R1+0x7b8] ;  /* 0x0007b800011c7983 */ /* 0x000ee20000300800 */
[----:B0-----:R-:W-:-:S03]  /*21520*/  IMAD R3, R7, c[0x0][0x190], RZ ;  /* 0x0000640007037a24 */ /* 0x001fc600078e02ff */
[----:B------:R0:W-:Y:S01]  /*21530*/  STL [R1+0x140], R0 ;  /* 0x0001400001007387 */ /* 0x0001e20000100800 */
[----:B-1----:R-:W-:-:S03]  /*21540*/  IMAD R2, R9, c[0x0][0x190], RZ ;  /* 0x0000640009027a24 */ /* 0x002fc600078e02ff */
[----:B------:R-:W4:Y:S04]  /*21550*/  LDL.LU R25, [R1+0x7b4] ;  /* 0x0007b40001197983 */ /* 0x000f280000300800 */
[----:B------:R1:W-:Y:S01]  /*21560*/  STL [R1+0x178], R2 ;  /* 0x0001780201007387 */ /* 0x0003e20000100800 */
[----:B0-----:R-:W-:-:S05]  /*21570*/  IMAD R0, R8, c[0x0][0x190], RZ ;  /* 0x0000640008007a24 */ /* 0x001fca00078e02ff */
[----:B------:R0:W-:Y:S01]  /*21580*/  STL [R1+0x188], R0 ;  /* 0x0001880001007387 */ /* 0x0001e20000100800 */
[----:B-1----:R-:W-:-:S03]  /*21590*/  IMAD R2, R6, c[0x0][0x190], RZ ;  /* 0x0000640006027a24 */ /* 0x002fc600078e02ff */
[----:B------:R-:W-:Y:S04]  /*215a0*/  STL [R1+0x1b4], R3 ;  /* 0x0001b40301007387 */ /* 0x000fe80000100800 */
[----:B------:R-:W5:Y:S01]  /*215b0*/  LDL.LU R4, [R1+0x7b0] ;  /* 0x0007b00001047983 */ /* 0x000f620000300800 */
[----:B0-----:R-:W-:-:S03]  /*215c0*/  IMAD R0, R29, c[0x0][0x190], RZ ;  /* 0x000064001d007a24 */ /* 0x001fc600078e02ff */
[----:B------:R0:W-:Y:S04]  /*215d0*/  STL [R1+0x1c0], R2 ;  /* 0x0001c00201007387 */ /* 0x0001e80000100800 */
[----:B0-----:R-:W5:Y:S04]  /*215e0*/  LDL.LU R2, [R1+0x7ac] ;  /* 0x0007ac0001027983 */ /* 0x001f680000300800 */
[----:B------:R0:W-:Y:S04]  /*215f0*/  STL [R1+0x1c4], R0 ;  /* 0x0001c40001007387 */ /* 0x0001e80000100800 */
[----:B0-----:R-:W5:Y:S04]  /*21600*/  LDL.LU R0, [R1+0x7a8] ;  /* 0x0007a80001007983 */ /* 0x001f680000300800 */
[----:B------:R-:W5:Y:S04]  /*21610*/  LDL.LU R27, [R1+0x7a4] ;  /* 0x0007a400011b7983 */ /* 0x000f680000300800 */
[----:B------:R-:W5:Y:S04]  /*21620*/  LDL.LU R26, [R1+0x7a0] ;  /* 0x0007a000011a7983 */ /* 0x000f680000300800 */
[----:B------:R-:W5:Y:S04]  /*21630*/  LDL.LU R23, [R1+0x79c] ;  /* 0x00079c0001177983 */ /* 0x000f680000300800 */
[----:B------:R-:W5:Y:S01]  /*21640*/  LDL.LU R22, [R1+0x798] ;  /* 0x0007980001167983 */ /* 0x000f620000300800 */
[----:B------:R-:W-:-:S03]  /*21650*/  IMAD R24, R19, c[0x0][0x190], RZ ;  /* 0x0000640013187a24 */ /* 0x000fc600078e02ff */
        /* <DEDUP_REMOVED lines=15> */
[----:B------:R-:W5:Y:S01]  /*21750*/  LDL.LU R29, [R1+0x758] ;  /* 0x00075800011d7983 */ /* 0x000f620000300800 */
[----:B--2---:R-:W-:-:S05]  /*21760*/  IMAD R9, R5, c[0x0][0x190], RZ ;  /* 0x0000640005097a24 */ /* 0x004fca00078e02ff */
[----:B------:R0:W-:Y:S01]  /*21770*/  STL [R1+0x1d4], R9 ;  /* 0x0001d40901007387 */ /* 0x0001e20000100800 */
[----:B---3--:R-:W-:-:S03]  /*21780*/  IMAD R8, R28, c[0x0][0x190], RZ ;  /* 0x000064001c087a24 */ /* 0x008fc600078e02ff */
[----:B0-----:R-:W2:Y:S01]  /*21790*/  LDL.LU R9, [R1+0x754] ;  /* 0x0007540001097983 */ /* 0x001ea20000300800 */
[----:B----4-:R-:W-:-:S03]  /*217a0*/  IMAD R5, R25, c[0x0][0x190], RZ ;  /* 0x0000640019057a24 */ /* 0x010fc600078e02ff */
[----:B------:R0:W-:Y:S04]  /*217b0*/  STL [R1+0x20c], R8 ;  /* 0x00020c0801007387 */ /* 0x0001e80000100800 */
[----:B0-----:R-:W3:Y:S04]  /*217c0*/  LDL.LU R8, [R1+0x750] ;  /* 0x0007500001087983 */ /* 0x001ee80000300800 */
[----:B------:R0:W-:Y:S01]  /*217d0*/  STL [R1+0x214], R5 ;  /* 0x0002140501007387 */ /* 0x0001e20000100800 */
[----:B-----5:R-:W-:-:S03]  /*217e0*/  IMAD R4, R4, c[0x0][0x190], RZ ;  /* 0x0000640004047a24 */ /* 0x020fc600078e02ff */
[----:B0-----:R-:W4:Y:S04]  /*217f0*/  LDL.LU R5, [R1+0x74c] ;  /* 0x00074c0001057983 */ /* 0x001f280000300800 */
[----:B------:R-:W4:Y:S01]  /*21800*/  LDL.LU R28, [R1+0x748] ;  /* 0x00074800011c7983 */ /* 0x000f220000300800 */
[----:B------:R-:W-:-:S03]  /*21810*/  IMAD R2, R2, c[0x0][0x190], RZ ;  /* 0x0000640002027a24 */ /* 0x000fc600078e02ff */
[----:B------:R-:W4:Y:S04]  /*21820*/  LDL.LU R25, [R1+0x744] ;  /* 0x0007440001197983 */ /* 0x000f280000300800 */
[----:B------:R0:W-:Y:S04]  /*21830*/  STL [R1+0x240], R4 ;  /* 0x0002400401007387 */ /* 0x0001e80000100800 */
[----:B------:R1:W-:Y:S01]  /*21840*/  STL [R1+0x248], R2 ;  /* 0x0002480201007387 */ /* 0x0003e20000100800 */
[----:B0-----:R-:W-:Y:S02]  /*21850*/  IMAD R4, R0, c[0x0][0x190], RZ ;  /* 0x0000640000047a24 */ /* 0x001fe400078e02ff */
[----:B-1----:R-:W-:-:S02]  /*21860*/  IMAD R2, R27, c[0x0][0x190], RZ ;  /* 0x000064001b027a24 */ /* 0x002fc400078e02ff */
[----:B------:R-:W-:Y:S01]  /*21870*/  IMAD R0, R26, c[0x0][0x190], RZ ;  /* 0x000064001a007a24 */ /* 0x000fe200078e02ff */
[----:B------:R0:W-:Y:S04]  /*21880*/  STL [R1+0x260], R4 ;  /* 0x0002600401007387 */ /* 0x0001e80000100800 */
[----:B------:R1:W-:Y:S04]  /*21890*/  STL [R1+0x268], R2 ;  /* 0x0002680201007387 */ /* 0x0003e80000100800 */
[----:B------:R1:W-:Y:S01]  /*218a0*/  STL [R1+0x29c], R0 ;  /* 0x00029c0001007387 */ /* 0x0003e20000100800 */
[----:B0-----:R-:W-:-:S02]  /*218b0*/  IMAD R4, R23, c[0x0][0x190], RZ ;  /* 0x0000640017047a24 */ /* 0x001fc400078e02ff */
[----:B-1----:R-:W-:-:S03]  /*218c0*/  IMAD R2, R22, c[0x0][0x190], RZ ;  /* 0x0000640016027a24 */ /* 0x002fc600078e02ff */
[----:B------:R0:W-:Y:S01]  /*218d0*/  STL [R1+0x428], R4 ;  /* 0x0004280401007387 */ /* 0x0001e20000100800 */
[----:B------:R-:W-:-:S03]  /*218e0*/  IMAD R0, R21, c[0x0][0x190], RZ ;  /* 0x0000640015007a24 */ /* 0x000fc600078e02ff */
[----:B------:R1:W-:Y:S04]  /*218f0*/  STL [R1+0x798], R2 ;  /* 0x0007980201007387 */ /* 0x0003e80000100800 */
[----:B------:R1:W-:Y:S01]  /*21900*/  STL [R1+0x794], R0 ;  /* 0x0007940001007387 */ /* 0x0003e20000100800 */
[----:B0-----:R-:W-:Y:S02]  /*21910*/  IMAD R4, R20, c[0x0][0x190], RZ ;  /* 0x0000640014047a24 */ /* 0x001fe400078e02ff */
        /* <DEDUP_REMOVED lines=13> */
[----:B------:R-:W-:Y:S01]  /*219f0*/  STL [R1+0x778], R4 ;  /* 0x0007780401007387 */ /* 0x000fe20000100800 */
[----:B------:R-:W-:-:S03]  /*21a00*/  IMAD R0, R3, c[0x0][0x190], RZ ;  /* 0x0000640003007a24 */ /* 0x000fc600078e02ff */
[----:B------:R0:W-:Y:S01]  /*21a10*/  STL [R1+0x774], R2 ;  /* 0x0007740201007387 */ /* 0x0001e20000100800 */
[----:B------:R-:W-:-:S03]  /*21a20*/  IMAD R3, R12, c[0x0][0x190], RZ ;  /* 0x000064000c037a24 */ /* 0x000fc600078e02ff */
[----:B------:R1:W-:Y:S01]  /*21a30*/  STL [R1+0x770], R0 ;  /* 0x0007700001007387 */ /* 0x0003e20000100800 */
[----:B0-----:R-:W-:-:S03]  /*21a40*/  IMAD R2, R11, c[0x0][0x190], RZ ;  /* 0x000064000b027a24 */ /* 0x001fc600078e02ff */
[----:B------:R0:W-:Y:S01]  /*21a50*/  STL [R1+0x76c], R3 ;  /* 0x00076c0301007387 */ /* 0x0001e20000100800 */
[----:B-1----:R-:W-:-:S03]  /*21a60*/  IMAD R0, R10, c[0x0][0x190], RZ ;  /* 0x000064000a007a24 */ /* 0x002fc600078e02ff */
[----:B------:R1:W-:Y:S01]  /*21a70*/  STL [R1+0x768], R2 ;  /* 0x0007680201007387 */ /* 0x0003e20000100800 */
[----:B0-----:R-:W-:-:S03]  /*21a80*/  IMAD R3, R7, c[0x0][0x190], RZ ;  /* 0x0000640007037a24 */ /* 0x001fc600078e02ff */
[----:B------:R0:W-:Y:S01]  /*21a90*/  STL [R1+0x764], R0 ;  /* 0x0007640001007387 */ /* 0x0001e20000100800 */
[----:B-1----:R-:W-:-:S03]  /*21aa0*/  IMAD R2, R6, c[0x0][0x190], RZ ;  /* 0x0000640006027a24 */ /* 0x002fc600078e02ff */
[----:B------:R-:W-:Y:S04]  /*21ab0*/  STL [R1+0x760], R3 ;  /* 0x0007600301007387 */ /* 0x000fe80000100800 */
[----:B------:R-:W5:Y:S01]  /*21ac0*/  LDL.LU R7, [R1+0x740] ;  /* 0x0007400001077983 */ /* 0x000f620000300800 */
[----:B0-----:R-:W-:-:S03]  /*21ad0*/  IMAD R0, R29, c[0x0][0x190], RZ ;  /* 0x000064001d007a24 */ /* 0x001fc600078e02ff */
[----:B------:R2:W-:Y:S04]  /*21ae0*/  STL [R1+0x75c], R2 ;  /* 0x00075c0201007387 */ /* 0x0005e80000100800 */
[----:B------:R-:W5:Y:S04]  /*21af0*/  LDL.LU R6, [R1+0x73c] ;  /* 0x00073c0001067983 */ /* 0x000f680000300800 */
[----:B------:R3:W-:Y:S04]  /*21b00*/  STL [R1+0x758], R0 ;  /* 0x0007580001007387 */ /* 0x0007e80000100800 */
[----:B------:R-:W5:Y:S01]  /*21b10*/  LDL.LU R29, [R1+0x738] ;  /* 0x00073800011d7983 */ /* 0x000f620000300800 */
[----:B--2---:R-:W-:-:S05]  /*21b20*/  IMAD R2, R9, c[0x0][0x190], RZ ;  /* 0x0000640009027a24 */ /* 0x004fca00078e02ff */
[----:B------:R0:W-:Y:S01]  /*21b30*/  STL [R1+0x754], R2 ;  /* 0x0007540201007387 */ /* 0x0001e20000100800 */
[----:B---3--:R-:W-:-:S05]  /*21b40*/  IMAD R0, R8, c[0x0][0x190], RZ ;  /* 0x0000640008007a24 */ /* 0x008fca00078e02ff */
[----:B------:R1:W-:Y:S01]  /*21b50*/  STL [R1+0x750], R0 ;  /* 0x0007500001007387 */ /* 0x0003e20000100800 */
[----:B----4-:R-:W-:Y:S02]  /*21b60*/  IMAD R3, R5, c[0x0][0x190], RZ ;  /* 0x0000640005037a24 */ /* 0x010fe400078e02ff */
[----:B0-----:R-:W-:-:S03]  /*21b70*/  IMAD R2, R28, c[0x0][0x190], RZ ;  /* 0x000064001c027a24 */ /* 0x001fc600078e02ff */
[----:B------:R-:W-:Y:S01]  /*21b80*/  STL [R1+0x74c], R3 ;  /* 0x00074c0301007387 */ /* 0x000fe20000100800 */
[----:B-1----:R-:W-:-:S03]  /*21b90*/  IMAD R0, R25, c[0x0][0x190], RZ ;  /* 0x0000640019007a24 */ /* 0x002fc600078e02ff */
[----:B------:R-:W2:Y:S04]  /*21ba0*/  LDL.LU R4, [R1+0x734] ;  /* 0x0007340001047983 */ /* 0x000ea80000300800 */
[----:B------:R0:W-:Y:S04]  /*21bb0*/  STL [R1+0x748], R2 ;  /* 0x0007480201007387 */ /* 0x0001e80000100800 */
[----:B0-----:R-:W3:Y:S04]  /*21bc0*/  LDL.LU R2, [R1+0x730] ;  /* 0x0007300001027983 */ /* 0x001ee80000300800 */
[----:B------:R0:W-:Y:S04]  /*21bd0*/  STL [R1+0x744], R0 ;  /* 0x0007440001007387 */ /* 0x0001e80000100800 */
[----:B0-----:R-:W4:Y:S04]  /*21be0*/  LDL.LU R0, [R1+0x72c] ;  /* 0x00072c0001007983 */ /* 0x001f280000300800 */
        /* <DEDUP_REMOVED lines=20> */
[----:B-----5:R-:W-:-:S05]  /*21d30*/  IMAD R8, R7, c[0x0][0x190], RZ ;  /* 0x0000640007087a24 */ /* 0x020fca00078e02ff */
[----:B------:R0:W-:Y:S01]  /*21d40*/  STL [R1+0x740], R8 ;  /* 0x0007400801007387 */ /* 0x0001e20000100800 */
[----:B------:R-:W-:-:S03]  /*21d50*/  IMAD R7, R6, c[0x0][0x190], RZ ;  /* 0x0000640006077a24 */ /* 0x000fc600078e02ff */
[----:B------:R-:W5:Y:S04]  /*21d60*/  LDL.LU R9, [R1+0x6d8] ;  /* 0x0006d80001097983 */ /* 0x000f680000300800 */
[----:B------:R1:W-:Y:S01]  /*21d70*/  STL [R1+0x73c], R7 ;  /* 0x00073c0701007387 */ /* 0x0003e20000100800 */
[----:B------:R-:W-:-:S03]  /*21d80*/  IMAD R6, R29, c[0x0][0x190], RZ ;  /* 0x000064001d067a24 */ /* 0x000fc600078e02ff */
[----:B0-----:R-:W5:Y:S04]  /*21d90*/  LDL.LU R8, [R1+0x6d4] ;  /* 0x0006d40001087983 */ /* 0x001f680000300800 */
[----:B------:R0:W-:Y:S04]  /*21da0*/  STL [R1+0x738], R6 ;  /* 0x0007380601007387 */ /* 0x0001e80000100800 */
[----:B-1----:R-:W5:Y:S04]  /*21db0*/  LDL.LU R7, [R1+0x6d0] ;  /* 0x0006d00001077983 */ /* 0x002f680000300800 */
[----:B0-----:R-:W5:Y:S04]  /*21dc0*/  LDL.LU R6, [R1+0x6cc] ;  /* 0x0006cc0001067983 */ /* 0x001f680000300800 */
[----:B------:R-:W5:Y:S01]  /*21dd0*/  LDL.LU R29, [R1+0x6c8] ;  /* 0x0006c800011d7983 */ /* 0x000f620000300800 */
[----:B--2---:R-:W-:-:S05]  /*21de0*/  IMAD R4, R4, c[0x0][0x190], RZ ;  /* 0x0000640004047a24 */ /* 0x004fca00078e02ff */
[----:B------:R4:W-:Y:S01]  /*21df0*/  STL [R1+0x734], R4 ;  /* 0x0007340401007387 */ /* 0x0009e20000100800 */
[----:B---3--:R-:W-:-:S05]  /*21e00*/  IMAD R2, R2, c[0x0][0x190], RZ ;  /* 0x0000640002027a24 */ /* 0x008fca00078e02ff */
[----:B------:R0:W-:Y:S01]  /*21e10*/  STL [R1+0x730], R2 ;  /* 0x0007300201007387 */ /* 0x0001e20000100800 */
[----:B----4-:R-:W-:Y:S02]  /*21e20*/  IMAD R4, R0, c[0x0][0x190], RZ ;  /* 0x0000640000047a24 */ /* 0x010fe400078e02ff */
[----:B0-----:R-:W-:-:S03]  /*21e30*/  IMAD R2, R27, c[0x0][0x190], RZ ;  /* 0x000064001b027a24 */ /* 0x001fc600078e02ff */
[----:B------:R0:W-:Y:S01]  /*21e40*/  STL [R1+0x72c], R4 ;  /* 0x00072c0401007387 */ /* 0x0001e20000100800 */
[----:B------:R-:W-:-:S03]  /*21e50*/  IMAD R0, R26, c[0x0][0x190], RZ ;  /* 0x000064001a007a24 */ /* 0x000fc600078e02ff */
[----:B------:R1:W-:Y:S04]  /*21e60*/  STL [R1+0x728], R2 ;  /* 0x0007280201007387 */ /* 0x0003e80000100800 */
[----:B------:R2:W-:Y:S01]  /*21e70*/  STL [R1+0x724], R0 ;  /* 0x0007240001007387 */ /* 0x0005e20000100800 */
[----:B0-----:R-:W-:Y:S02]  /*21e80*/  IMAD R4, R23, c[0x0][0x190], RZ ;  /* 0x0000640017047a24 */ /* 0x001fe400078e02ff */
[----:B-1----:R-:W-:-:S03]  /*21e90*/  IMAD R2, R22, c[0x0][0x190], RZ ;  /* 0x0000640016027a24 */ /* 0x002fc600078e02ff */
[----:B------:R0:W-:Y:S01]  /*21ea0*/  STL [R1+0x720], R4 ;  /* 0x0007200401007387 */ /* 0x0001e20000100800 */
[----:B--2---:R-:W-:-:S03]  /*21eb0*/  IMAD R0, R21, c[0x0][0x190], RZ ;  /* 0x0000640015007a24 */ /* 0x004fc600078e02ff */
        /* <DEDUP_REMOVED lines=16> */
[----:B------:R-:W-:Y:S01]  /*21fc0*/  STL [R1+0x6fc], R4 ;  /* 0x0006fc0401007387 */ /* 0x000fe20000100800 */
[----:B--2---:R-:W-:-:S03]  /*21fd0*/  IMAD R0, R3, c[0x0][0x190], RZ ;  /* 0x0000640003007a24 */ /* 0x004fc600078e02ff */
        /* <DEDUP_REMOVED lines=11> */
[----:B------:R-:W2:Y:S01]  /*22090*/  LDL.LU R5, [R1+0x6c4] ;  /* 0x0006c40001057983 */ /* 0x000ea20000300800 */
[----:B0-----:R-:W-:-:S03]  /*220a0*/  IMAD R0, R25, c[0x0][0x190], RZ ;  /* 0x0000640019007a24 */ /* 0x001fc600078e02ff */
[----:B------:R5:W-:Y:S04]  /*220b0*/  STL [R1+0x6e0], R2 ;  /* 0x0006e00201007387 */ /* 0x000be80000100800 */
[----:B------:R-:W3:Y:S04]  /*220c0*/  LDL.LU R28, [R1+0x6c0] ;  /* 0x0006c000011c7983 */ /* 0x000ee80000300800 */
[----:B------:R0:W-:Y:S01]  /*220d0*/  STL [R1+0x6dc], R0 ;  /* 0x0006dc0001007387 */ /* 0x0001e20000100800 */
[----:B-----5:R-:W-:-:S03]  /*220e0*/  IMAD R2, R9, c[0x0][0x190], RZ ;  /* 0x0000640009027a24 */ /* 0x020fc600078e02ff */
[----:B------:R-:W4:Y:S01]  /*220f0*/  LDL.LU R25, [R1+0x6bc] ;  /* 0x0006bc0001197983 */ /* 0x000f220000300800 */
[----:B------:R-:W-:-:S03]  /*22100*/  IMAD R3, R7, c[0x0][0x190], RZ ;  /* 0x0000640007037a24 */ /* 0x000fc600078e02ff */
        /* <DEDUP_REMOVED lines=1115> */
[----:B------:R-:W-:Y:S02]  /*266c0*/  IMAD R3, R7, c[0x0][0x190], RZ ;  /* 0x0000640007037a24 */ /* 0x000fe400078e02ff */
[----:B0-----:R-:W-:Y:S01]  /*266d0*/  IMAD R0, R8, c[0x0][0x190], RZ ;  /* 0x0000640008007a24 */ /* 0x001fe200078e02ff */
[----:B------:R0:W-:Y:S04]  /*266e0*/  STL [R1+0x9c], R2 ;  /* 0x00009c0201007387 */ /* 0x0001e80000100800 */
[----:B------:R1:W-:Y:S01]  /*266f0*/  STL [R1+0x94], R0 ;  /* 0x0000940001007387 */ /* 0x0003e20000100800 */
[----:B0-----:R-:W-:-:S03]  /*26700*/  IMAD R2, R6, c[0x0][0x190], RZ ;  /* 0x0000640006027a24 */ /* 0x001fc600078e02ff */
[----:B------:R-:W-:Y:S01]  /*26710*/  STL [R1+0x90], R3 ;  /* 0x0000900301007387 */ /* 0x000fe20000100800 */
[----:B-1----:R-:W-:-:S03]  /*26720*/  IMAD R0, R29, c[0x0][0x190], RZ ;  /* 0x000064001d007a24 */ /* 0x002fc600078e02ff */
[----:B------:R-:W5:Y:S04]  /*26730*/  LDL.LU R4, [R1+0x78] ;  /* 0x0000780001047983 */ /* 0x000f680000300800 */
        /* <DEDUP_REMOVED lines=34> */
[----:B------:R-:W5:Y:S04]  /*26960*/  LDL.LU R28, [R1+0xc] ;  /* 0x00000c00011c7983 */ /* 0x000f680000300800 */
[----:B------:R-:W2:Y:S01]  /*26970*/  LDL.LU R25, [R1+0x8] ;  /* 0x0000080001197983 */ /* 0x000ea20000300800 */
[----:B------:R-:W-:-:S03]  /*26980*/  IMAD R2, R2, c[0x0][0x190], RZ ;  /* 0x0000640002027a24 */ /* 0x000fc600078e02ff */
[----:B------:R0:W-:Y:S04]  /*26990*/  STL [R1+0x78], R4 ;  /* 0x0000780401007387 */ /* 0x0001e80000100800 */
[----:B0-----:R-:W2:Y:S01]  /*269a0*/  LDL.LU R4, [R1+0x1d90] ;  /* 0x001d900001047983 */ /* 0x001ea20000300800 */
[----:B------:R-:W-:-:S03]  /*269b0*/  IMAD R0, R0, c[0x0][0x190], RZ ;  /* 0x0000640000007a24 */ /* 0x000fc600078e02ff */
[----:B------:R0:W-:Y:S01]  /*269c0*/  STL [R1+0x74], R2 ;  /* 0x0000740201007387 */ /* 0x0001e20000100800 */
[----:B------:R-:W-:Y:S02]  /*269d0*/  IMAD R27, R27, c[0x0][0x190], RZ ;  /* 0x000064001b1b7a24 */ /* 0x000fe400078e02ff */
[----:B------:R-:W-:Y:S01]  /*269e0*/  IMAD R26, R26, c[0x0][0x190], RZ ;  /* 0x000064001a1a7a24 */ /* 0x000fe200078e02ff */
[----:B0-----:R-:W5:Y:S01]  /*269f0*/  LDL.LU R2, [R1+0x1d8c] ;  /* 0x001d8c0001027983 */ /* 0x001f620000300800 */
[----:B------:R-:W-:-:S03]  /*26a00*/  IMAD R23, R23, c[0x0][0x190], RZ ;  /* 0x0000640017177a24 */ /* 0x000fc600078e02ff */
[----:B------:R0:W-:Y:S01]  /*26a10*/  STL [R1+0x70], R0 ;  /* 0x0000700001007387 */ /* 0x0001e20000100800 */
[----:B------:R-:W-:Y:S02]  /*26a20*/  IMAD R22, R22, c[0x0][0x190], RZ ;  /* 0x0000640016167a24 */ /* 0x000fe400078e02ff */
[----:B------:R-:W-:Y:S01]  /*26a30*/  IMAD R21, R21, c[0x0][0x190], RZ ;  /* 0x0000640015157a24 */ /* 0x000fe200078e02ff */
[----:B0-----:R-:W5:Y:S04]  /*26a40*/  LDL.LU R0, [R1+0x1d88] ;  /* 0x001d880001007983 */ /* 0x001f680000300800 */
[----:B------:R0:W-:Y:S01]  /*26a50*/  STL [R1+0x6c], R27 ;  /* 0x00006c1b01007387 */ /* 0x0001e20000100800 */
[----:B------:R-:W-:Y:S02]  /*26a60*/  IMAD R20, R20, c[0x0][0x190], RZ ;  /* 0x0000640014147a24 */ /* 0x000fe400078e02ff */
[----:B------:R-:W-:Y:S01]  /*26a70*/  IMAD R19, R19, c[0x0][0x190], RZ ;  /* 0x0000640013137a24 */ /* 0x000fe200078e02ff */
[----:B0-----:R-:W5:Y:S04]  /*26a80*/  LDL.LU R27, [R1+0x1d84] ;  /* 0x001d8400011b7983 */ /* 0x001f680000300800 */
[----:B------:R0:W-:Y:S01]  /*26a90*/  STL [R1+0x68], R26 ;  /* 0x0000681a01007387 */ /* 0x0001e20000100800 */
[----:B------:R-:W-:-:S03]  /*26aa0*/  IMAD R18, R18, c[0x0][0x190], RZ ;  /* 0x0000640012127a24 */ /* 0x000fc600078e02ff */
        /* <DEDUP_REMOVED lines=37> */
[----:B------:R0:W-:Y:S04]  /*26d00*/  STL [R1+0x34], R12 ;  /* 0x0000340c01007387 */ /* 0x0001e80000100800 */
        /* <DEDUP_REMOVED lines=10> */
[----:B0-----:R-:W5:Y:S01]  /*26db0*/  LDL.LU R29, [R1+0x1d38] ;  /* 0x001d3800011d7983 */ /* 0x001f620000300800 */
[----:B--2---:R-:W-:-:S02]  /*26dc0*/  IMAD R7, R7, c[0x0][0x190], RZ ;  /* 0x0000640007077a24 */ /* 0x004fc400078e02ff */
[----:B---3--:R-:W-:Y:S02]  /*26dd0*/  IMAD R6, R6, c[0x0][0x190], RZ ;  /* 0x0000640006067a24 */ /* 0x008fe400078e02ff */
[----:B----4-:R-:W-:Y:S02]  /*26de0*/  IMAD R5, R5, c[0x0][0x190], RZ ;  /* 0x0000640005057a24 */ /* 0x010fe400078e02ff */
[----:B-----5:R-:W-:Y:S02]  /*26df0*/  IMAD R28, R28, c[0x0][0x190], RZ ;  /* 0x000064001c1c7a24 */ /* 0x020fe400078e02ff */
[----:B------:R-:W-:Y:S02]  /*26e00*/  IMAD R25, R25, c[0x0][0x190], RZ ;  /* 0x0000640019197a24 */ /* 0x000fe400078e02ff */
[----:B------:R-:W-:-:S05]  /*26e10*/  IMAD R29, R29, c[0x0][0x190], RZ ;  /* 0x000064001d1d7a24 */ /* 0x000fca00078e02ff */
[----:B------:R0:W-:Y:S04]  /*26e20*/  STL [R1+0x1d04], R29 ;  /* 0x001d041d01007387 */ /* 0x0001e80000100800 */
[----:B0-----:R-:W2:Y:S04]  /*26e30*/  LDL.LU R29, [R1+0x4] ;  /* 0x00000400011d7983 */ /* 0x001ea80000300800 */
[----:B------:R0:W-:Y:S04]  /*26e40*/  STL [R1+0x18], R7 ;  /* 0x0000180701007387 */ /* 0x0001e80000100800 */
[----:B0-----:R-:W3:Y:S04]  /*26e50*/  LDL.LU R7, [R1+0x1d34] ;  /* 0x001d340001077983 */ /* 0x001ee80000300800 */
[----:B------:R0:W-:Y:S04]  /*26e60*/  STL [R1+0x14], R6 ;  /* 0x0000140601007387 */ /* 0x0001e80000100800 */
[----:B0-----:R-:W4:Y:S04]  /*26e70*/  LDL.LU R6, [R1+0x1d30] ;  /* 0x001d300001067983 */ /* 0x001f280000300800 */
[----:B------:R0:W-:Y:S04]  /*26e80*/  STL [R1+0x10], R5 ;  /* 0x0000100501007387 */ /* 0x0001e80000100800 */
[----:B0-----:R-:W5:Y:S04]  /*26e90*/  LDL.LU R5, [R1+0x1d2c] ;  /* 0x001d2c0001057983 */ /* 0x001f680000300800 */
[----:B------:R0:W-:Y:S04]  /*26ea0*/  STL [R1+0xc], R28 ;  /* 0x00000c1c01007387 */ /* 0x0001e80000100800 */
[----:B0-----:R-:W5:Y:S04]  /*26eb0*/  LDL.LU R28, [R1+0x1d28] ;  /* 0x001d2800011c7983 */ /* 0x001f680000300800 */
[----:B------:R0:W-:Y:S04]  /*26ec0*/  STL [R1+0x8], R25 ;  /* 0x0000081901007387 */ /* 0x0001e80000100800 */
[----:B0-----:R-:W5:Y:S01]  /*26ed0*/  LDL.LU R25, [R1+0x1d24] ;  /* 0x001d240001197983 */ /* 0x001f620000300800 */
[----:B------:R-:W-:-:S02]  /*26ee0*/  IMAD R8, R8, c[0x0][0x190], RZ ;  /* 0x0000640008087a24 */ /* 0x000fc400078e02ff */
[----:B------:R-:W-:Y:S02]  /*26ef0*/  IMAD R9, R9, c[0x0][0x190], RZ ;  /* 0x0000640009097a24 */ /* 0x000fe400078e02ff */
[----:B------:R-:W-:Y:S02]  /*26f00*/  IMAD R10, R10, c[0x0][0x190], RZ ;  /* 0x000064000a0a7a24 */ /* 0x000fe400078e02ff */
[----:B------:R-:W-:Y:S02]  /*26f10*/  IMAD R11, R11, c[0x0][0x190], RZ ;  /* 0x000064000b0b7a24 */ /* 0x000fe400078e02ff */
[----:B------:R-:W-:Y:S02]  /*26f20*/  IMAD R12, R12, c[0x0][0x190], RZ ;  /* 0x000064000c0c7a24 */ /* 0x000fe400078e02ff */
[----:B------:R-:W-:Y:S02]  /*26f30*/  IMAD R3, R3, c[0x0][0x190], RZ ;  /* 0x0000640003037a24 */ /* 0x000fe400078e02ff */
[----:B------:R-:W-:-:S02]  /*26f40*/  IMAD R13, R13, c[0x0][0x190], RZ ;  /* 0x000064000d0d7a24 */ /* 0x000fc400078e02ff */
[----:B------:R-:W-:Y:S02]  /*26f50*/  IMAD R14, R14, c[0x0][0x190], RZ ;  /* 0x000064000e0e7a24 */ /* 0x000fe400078e02ff */
[----:B------:R-:W-:Y:S02]  /*26f60*/  IMAD R15, R15, c[0x0][0x190], RZ ;  /* 0x000064000f0f7a24 */ /* 0x000fe400078e02ff */
[----:B------:R-:W-:Y:S02]  /*26f70*/  IMAD R16, R16, c[0x0][0x190], RZ ;  /* 0x0000640010107a24 */ /* 0x000fe400078e02ff */
[----:B------:R-:W-:Y:S02]  /*26f80*/  IMAD R17, R17, c[0x0][0x190], RZ ;  /* 0x0000640011117a24 */ /* 0x000fe400078e02ff */
[----:B------:R-:W-:Y:S02]  /*26f90*/  IMAD R18, R18, c[0x0][0x190], RZ ;  /* 0x0000640012127a24 */ /* 0x000fe400078e02ff */
[----:B--2---:R-:W-:-:S05]  /*26fa0*/  IMAD R29, R29, c[0x0][0x190], RZ ;  /* 0x000064001d1d7a24 */ /* 0x004fca00078e02ff */
[----:B------:R0:W-:Y:S01]  /*26fb0*/  STL [R1+0x4], R29 ;  /* 0x0000041d01007387 */ /* 0x0001e20000100800 */
[----:B---3--:R-:W-:Y:S02]  /*26fc0*/  IMAD R7, R7, c[0x0][0x190], RZ ;  /* 0x0000640007077a24 */ /* 0x008fe400078e02ff */
[----:B----4-:R-:W-:Y:S02]  /*26fd0*/  IMAD R6, R6, c[0x0][0x190], RZ ;  /* 0x0000640006067a24 */ /* 0x010fe400078e02ff */
[----:B-----5:R-:W-:Y:S02]  /*26fe0*/  IMAD R5, R5, c[0x0][0x190], RZ ;  /* 0x0000640005057a24 */ /* 0x020fe400078e02ff */
[----:B------:R-:W-:Y:S02]  /*26ff0*/  IMAD R28, R28, c[0x0][0x190], RZ ;  /* 0x000064001c1c7a24 */ /* 0x000fe400078e02ff */
[----:B0-----:R-:W-:Y:S02]  /*27000*/  IMAD R29, R25, c[0x0][0x190], RZ ;  /* 0x00006400191d7a24 */ /* 0x001fe400078e02ff */
[----:B------:R-:W2:Y:S04]  /*27010*/  LDL.LU R25, [R1+0x1d20] ;  /* 0x001d200001197983 */ /* 0x000ea80000300800 */
[----:B------:R0:W-:Y:S04]  /*27020*/  STL [R1+0x1ce8], R28 ;  /* 0x001ce81c01007387 */ /* 0x0001e80000100800 */
[----:B------:R-:W-:Y:S04]  /*27030*/  STL [R1], R29 ;  /* 0x0000001d01007387 */ /* 0x000fe80000100800 */
[----:B0-----:R-:W3:Y:S04]  /*27040*/  LDL R28, [R1+0x80c] ;  /* 0x00080c00011c7983 */ /* 0x001ee80000100800 */
[----:B------:R-:W-:Y:S04]  /*27050*/  STL [R1+0x79c], R5 ;  /* 0x00079c0501007387 */ /* 0x000fe80000100800 */
[----:B------:R0:W-:Y:S04]  /*27060*/  STL [R1+0x1ce0], R6 ;  /* 0x001ce00601007387 */ /* 0x0001e80000100800 */
[----:B0-----:R-:W4:Y:S04]  /*27070*/  LDL.LU R6, [R1+0x30] ;  /* 0x0000300001067983 */ /* 0x001f280000300800 */
[----:B------:R0:W-:Y:S04]  /*27080*/  STL [R1+0x1cdc], R7 ;  /* 0x001cdc0701007387 */ /* 0x0001e80000100800 */
[----:B0-----:R-:W5:Y:S04]  /*27090*/  LDL.LU R7, [R1+0x98] ;  /* 0x0000980001077983 */ /* 0x001f680000300800 */
[----:B------:R-:W-:Y:S04]  /*270a0*/  STL [R1+0x1cd8], R8 ;  /* 0x001cd80801007387 */ /* 0x000fe80000100800 */
[----:B------:R0:W-:Y:S04]  /*270b0*/  STL [R1+0x1cd4], R9 ;  /* 0x001cd40901007387 */ /* 0x0001e80000100800 */
[----:B0-----:R-:W5:Y:S04]  /*270c0*/  LDL.LU R9, [R1+0xc0] ;  /* 0x0000c00001097983 */ /* 0x001f680000300800 */
[----:B------:R-:W-:Y:S04]  /*270d0*/  STL [R1+0x1cd0], R10 ;  /* 0x001cd00a01007387 */ /* 0x000fe80000100800 */
        /* <DEDUP_REMOVED lines=22> */
[----:B------:R-:W-:Y:S01]  /*27240*/  IMAD.MOV R29, RZ, RZ, -c[0x0][0x188] ;  /* 0x80006200ff1d7624 */ /* 0x000fe200078e02ff */
[----:B------:R2:W-:Y:S04]  /*27250*/  STL [R1+0x1d10], R19 ;  /* 0x001d101301007387 */ /* 0x0005e80000100800 */
[----:B------:R-:W-:Y:S04]  /*27260*/  STL [R1+0x1d14], R20 ;  /* 0x001d141401007387 */ /* 0x000fe80000100800 */
[----:B------:R-:W-:Y:S04]  /*27270*/  STL [R1+0x1d18], R21 ;  /* 0x001d181501007387 */ /* 0x000fe80000100800 */
[----:B------:R-:W-:Y:S01]  /*27280*/  STL [R1+0x1d1c], R22 ;  /* 0x001d1c1601007387 */ /* 0x000fe20000100800 */
[----:B--2---:R-:W-:Y:S01]  /*27290*/  LEA R19, P6, R24, R25, 0x1 ;  /* 0x0000001918137211 */ /* 0x004fe200078c08ff */
[----:B---3--:R-:W-:-:S02]  /*272a0*/  IMAD R5, R29, 0x2, R28 ;  /* 0x000000021d057824 */ /* 0x008fc400078e021c */
[----:B------:R-:W2:Y:S04]  /*272b0*/  LDL.LU R29, [R1+0x140] ;  /* 0x00014000011d7983 */ /* 0x000ea80000300800 */
[----:B------:R-:W3:Y:S04]  /*272c0*/  LDL.LU R10, [R1+0x178] ;  /* 0x00017800010a7983 */ /* 0x000ee80000300800 */
[----:B------:R5:W-:Y:S01]  /*272d0*/  STL [R1+0xbb8], R19 ;  /* 0x000bb81301007387 */ /* 0x000be20000100800 */
[----:B----4-:R-:W-:-:S05]  /*272e0*/  LEA R8, P5, R6, R25, 0x1 ;  /* 0x0000001906087211 */ /* 0x010fca00078a08ff */
[----:B------:R0:W-:Y:S04]  /*272f0*/  STL [R1+0xbc0], R8 ;  /* 0x000bc00801007387 */ /* 0x0001e80000100800 */
[----:B------:R-:W4:Y:S01]  /*27300*/  LDL.LU R28, [R1+0x188] ;  /* 0x00018800011c7983 */ /* 0x000f220000300800 */
[----:B-----5:R-:W-:-:S05]  /*27310*/  LEA R19, P4, R7, R25, 0x1 ;  /* 0x0000001907137211 */ /* 0x020fca00078808ff */
[----:B------:R1:W-:Y:S01]  /*27320*/  STL [R1+0xbc8], R19 ;  /* 0x000bc81301007387 */ /* 0x0003e20000100800 */
[----:B0-----:R-:W-:-:S05]  /*27330*/  LEA R8, P3, R9, R25, 0x1 ;  /* 0x0000001909087211 */ /* 0x001fca00078608ff */
[----:B------:R0:W-:Y:S04]  /*27340*/  STL [R1+0xbd0], R8 ;  /* 0x000bd00801007387 */ /* 0x0001e80000100800 */
[----:B-1----:R-:W4:Y:S01]  /*27350*/  LDL.LU R19, [R1+0x1b4] ;  /* 0x0001b40001137983 */ /* 0x002f220000300800 */
[-C--:B------:R-:W-:Y:S02]  /*27360*/  LEA R21, P0, R16, R25.reuse, 0x1 ;  /* 0x0000001910157211 */ /* 0x080fe400078008ff */
[-C--:B0-----:R-:W-:Y:S02]  /*27370*/  LEA R8, P1, R17, R25.reuse, 0x1 ;  /* 0x0000001911087211 */ /* 0x081fe400078208ff */
[----:B------:R-:W-:-:S05]  /*27380*/  LEA R20, P2, R18, R25, 0x1 ;  /* 0x0000001912147211 */ /* 0x000fca00078408ff */
[----:B------:R-:W-:Y:S04]  /*27390*/  STL [R1+0xbd8], R20 ;  /* 0x000bd81401007387 */ /* 0x000fe80000100800 */
[----:B------:R0:W-:Y:S04]  /*273a0*/  STL [R1+0xbe0], R8 ;  /* 0x000be00801007387 */ /* 0x0001e80000100800 */
[----:B0-----:R-:W5:Y:S01]  /*273b0*/  LDL.LU R8, [R1+0x1c0] ;  /* 0x0001c00001087983 */ /* 0x001f620000300800 */
[----:B------:R-:W-:-:S03]  /*273c0*/  LEA.HI.X.SX32 R20, R24, R4, 0x1, P6 ;  /* 0x0000000418147211 */ /* 0x000fc600030f0eff */
[----:B------:R0:W-:Y:S04]  /*273d0*/  STL [R1+0xbe8], R21 ;  /* 0x000be81501007387 */ /* 0x0001e80000100800 */
[----:B------:R1:W-:Y:S01]  /*273e0*/  STL [R1+0xbb4], R20 ;  /* 0x000bb41401007387 */ /* 0x0003e20000100800 */
[-C--:B0-----:R-:W-:Y:S02]  /*273f0*/  LEA R21, P6, R15, R25.reuse, 0x1 ;  /* 0x000000190f157211 */ /* 0x081fe400078c08ff */
[----:B-1----:R-:W-:Y:S02]  /*27400*/  LEA.HI.X.SX32 R20, R6, R4, 0x1, P5 ;  /* 0x0000000406147211 */ /* 0x002fe400028f0eff */
[----:B------:R-:W5:Y:S04]  /*27410*/  LDL.LU R6, [R1+0x1c4] ;  /* 0x0001c40001067983 */ /* 0x000f680000300800 */
[----:B------:R0:W-:Y:S04]  /*27420*/  STL [R1+0xbf0], R21 ;  /* 0x000bf01501007387 */ /* 0x0001e80000100800 */
[----:B------:R1:W-:Y:S01]  /*27430*/  STL [R1+0xbbc], R20 ;  /* 0x000bbc1401007387 */ /* 0x0003e20000100800 */
[----:B0-----:R-:W-:-:S02]  /*27440*/  LEA R21, P5, R14, R25, 0x1 ;  /* 0x000000190e157211 */ /* 0x001fc400078a08ff */
[----:B-1----:R-:W-:Y:S02]  /*27450*/  LEA.HI.X.SX32 R20, R7, R4, 0x1, P4 ;  /* 0x0000000407147211 */ /* 0x002fe400020f0eff */
[----:B------:R-:W5:Y:S04]  /*27460*/  LDL.LU R7, [R1+0x1d4] ;  /* 0x0001d40001077983 */ /* 0x000f680000300800 */
[----:B------:R0:W-:Y:S04]  /*27470*/  STL [R1+0xbf8], R21 ;  /* 0x000bf81501007387 */ /* 0x0001e80000100800 */
[----:B------:R1:W-:Y:S01]  /*27480*/  STL [R1+0xbc4], R20 ;  /* 0x000bc41401007387 */ /* 0x0003e20000100800 */
[----:B0-----:R-:W-:-:S02]  /*27490*/  LEA R21, P4, R13, R25, 0x1 ;  /* 0x000000190d157211 */ /* 0x001fc400078808ff */
[-C--:B-1----:R-:W-:Y:S02]  /*274a0*/  LEA.HI.X.SX32 R20, R9, R4.reuse, 0x1, P3 ;  /* 0x0000000409147211 */ /* 0x082fe400018f0eff */
[----:B------:R-:W5:Y:S04]  /*274b0*/  LDL.LU R9, [R1+0x20c] ;  /* 0x00020c0001097983 */ /* 0x000f680000300800 */
[----:B------:R-:W-:Y:S04]  /*274c0*/  STL [R1+0xc00], R21 ;  /* 0x000c001501007387 */ /* 0x000fe80000100800 */
[----:B------:R0:W-:Y:S02]  /*274d0*/  STL [R1+0xbcc], R20 ;  /* 0x000bcc1401007387 */ /* 0x0001e40000100800 */
[----:B0-----:R-:W-:-:S02]  /*274e0*/  LEA.HI.X.SX32 R20, R18, R4, 0x1, P2 ;  /* 0x0000000412147211 */ /* 0x001fc400010f0eff */
[----:B------:R-:W5:Y:S01]  /*274f0*/  LDL.LU R18, [R1+0x214] ;  /* 0x0002140001127983 */ /* 0x000f620000300800 */
[----:B------:R-:W-:-:S05]  /*27500*/  LEA R21, P3, R3, R25, 0x1 ;  /* 0x0000001903157211 */ /* 0x000fca00078608ff */
        /* <DEDUP_REMOVED lines=12> */
[----:B--2---:R-:W-:-:S02]  /*275d0*/  LEA R21, P0, R29, R25, 0x1 ;  /* 0x000000191d157211 */ /* 0x004fc400078008ff */
[----:B0-----:R-:W-:Y:S02]  /*275e0*/  LEA.HI.X.SX32 R20, R15, R4, 0x1, P6 ;  /* 0x000000040f147211 */ /* 0x001fe400030f0eff */
[----:B------:R-:W2:Y:S04]  /*275f0*/  LDL.LU R15, [R1+0x260] ;  /* 0x00026000010f7983 */ /* 0x000ea80000300800 */
[----:B------:R3:W-:Y:S04]  /*27600*/  STL [R1+0xc20], R21 ;  /* 0x000c201501007387 */ /* 0x0007e80000100800 */
[----:B------:R0:W-:Y:S01]  /*27610*/  STL [R1+0xbec], R20 ;  /* 0x000bec1401007387 */ /* 0x0001e20000100800 */
[----:B---3--:R-:W-:-:S02]  /*27620*/  LEA R21, P6, R10, R25, 0x1 ;  /* 0x000000190a157211 */ /* 0x008fc400078c08ff */
[----:B0-----:R-:W-:Y:S02]  /*27630*/  LEA.HI.X.SX32 R20, R14, R4, 0x1, P5 ;  /* 0x000000040e147211 */ /* 0x001fe400028f0eff */
[----:B------:R-:W3:Y:S04]  /*27640*/  LDL.LU R14, [R1+0x268] ;  /* 0x00026800010e7983 */ /* 0x000ee80000300800 */
[----:B------:R4:W-:Y:S04]  /*27650*/  STL [R1+0xc28], R21 ;  /* 0x000c281501007387 */ /* 0x0009e80000100800 */
[----:B------:R0:W-:Y:S01]  /*27660*/  STL [R1+0xbf4], R20 ;  /* 0x000bf41401007387 */ /* 0x0001e20000100800 */
[----:B----4-:R-:W-:-:S02]  /*27670*/  LEA R21, P5, R28, R25, 0x1 ;  /* 0x000000191c157211 */ /* 0x010fc400078a08ff */
[----:B0-----:R-:W-:Y:S02]  /*27680*/  LEA.HI.X.SX32 R20, R13, R4, 0x1, P4 ;  /* 0x000000040d147211 */ /* 0x001fe400020f0eff */
[----:B------:R-:W4:Y:S04]  /*27690*/  LDL.LU R13, [R1+0x29c] ;  /* 0x00029c00010d7983 */ /* 0x000f280000300800 */
[----:B------:R0:W-:Y:S04]  /*276a0*/  STL [R1+0xc30], R21 ;  /* 0x000c301501007387 */ /* 0x0001e80000100800 */
[----:B------:R1:W-:Y:S01]  /*276b0*/  STL [R1+0xbfc], R20 ;  /* 0x000bfc1401007387 */ /* 0x0003e20000100800 */
[----:B0-----:R-:W-:-:S02]  /*276c0*/  LEA R21, P4, R19, R25, 0x1 ;  /* 0x0000001913157211 */ /* 0x001fc400078808ff */
[-C--:B-1----:R-:W-:Y:S02]  /*276d0*/  LEA.HI.X.SX32 R20, R3, R4.reuse, 0x1, P3 ;  /* 0x0000000403147211 */ /* 0x082fe400018f0eff */
[----:B------:R-:W4:Y:S04]  /*276e0*/  LDL.LU R3, [R1+0x428] ;  /* 0x0004280001037983 */ /* 0x000f280000300800 */
[----:B------:R-:W-:Y:S04]  /*276f0*/  STL [R1+0xc38], R21 ;  /* 0x000c381501007387 */ /* 0x000fe80000100800 */
[----:B------:R0:W-:Y:S02]  /*27700*/  STL [R1+0xc04], R20 ;  /* 0x000c041401007387 */ /* 0x0001e40000100800 */
[----:B0-----:R-:W-:-:S02]  /*27710*/  LEA.HI.X.SX32 R20, R12, R4, 0x1, P2 ;  /* 0x000000040c147211 */ /* 0x001fc400010f0eff */
[----:B------:R-:W4:Y:S01]  /*27720*/  LDL.LU R12, [R1+0x798] ;  /* 0x00079800010c7983 */ /* 0x000f220000300800 */
[----:B-----5:R-:W-:-:S05]  /*27730*/  LEA R21, P3, R8, R25, 0x1 ;  /* 0x0000001908157211 */ /* 0x020fca00078608ff */
[----:B------:R-:W-:Y:S04]  /*27740*/  STL [R1+0xc40], R21 ;  /* 0x000c401501007387 */ /* 0x000fe80000100800 */
[----:B------:R0:W-:Y:S02]  /*27750*/  STL [R1+0xc0c], R20 ;  /* 0x000c0c1401007387 */ /* 0x0001e40000100800 */
[----:B0-----:R-:W-:Y:S02]  /*27760*/  LEA.HI.X.SX32 R20, R11, R4, 0x1, P1 ;  /* 0x000000040b147211 */ /* 0x001fe400008f0eff */
        /* <DEDUP_REMOVED lines=45> */
[----:B-1----:R-:W-:Y:S02]  /*27a40*/  LEA.HI.X.SX32 R20, R18, R4, 0x1, P6 ;  /* 0x0000000412147211 */ /* 0x002fe400030f0eff */
        /* <DEDUP_REMOVED lines=16> */
[----:B------:R-:W-:Y:S04]  /*27b50*/  STL [R1+0xca8], R21 ;  /* 0x000ca81501007387 */ /* 0x000fe80000100800 */
[----:B------:R0:W-:Y:S02]  /*27b60*/  STL [R1+0xc74], R20 ;  /* 0x000c741401007387 */ /* 0x0001e40000100800 */
[----:B0-----:R-:W-:Y:S02]  /*27b70*/  LEA.HI.X.SX32 R20, R14, R4, 0x1, P2 ;  /* 0x000000040e147211 */ /* 0x001fe400010f0eff */
[-C--:B------:R-:W-:Y:S01]  /*27b80*/  LEA R21, P3, R10, R25.reuse, 0x1 ;  /* 0x000000190a157211 */ /* 0x080fe200078608ff */
        /* <DEDUP_REMOVED lines=18> */
[-C--:B--2---:R-:W-:Y:S02]  /*27cb0*/  LEA R21, P6, R6, R25.reuse, 0x1 ;  /* 0x0000001906157211 */ /* 0x084fe400078c08ff */
        /* <DEDUP_REMOVED lines=40> */
[----:B------:R-:W5:Y:S01]  /*27f40*/  LDL.LU R9, [R1+0x730] ;  /* 0x0007300001097983 */ /* 0x000f620000300800 */
[----:B------:R-:W-:-:S05]  /*27f50*/  LEA R21, P5, R13, R25, 0x1 ;  /* 0x000000190d157211 */ /* 0x000fca00078a08ff */
[----:B------:R-:W-:Y:S04]  /*27f60*/  STL [R1+0xd10], R21 ;  /* 0x000d101501007387 */ /* 0x000fe80000100800 */
[----:B------:R0:W-:Y:S02]  /*27f70*/  STL [R1+0xcdc], R20 ;  /* 0x000cdc1401007387 */ /* 0x0001e40000100800 */
[-C--:B0-----:R-:W-:Y:S02]  /*27f80*/  LEA.HI.X.SX32 R20, R18, R4.reuse, 0x1, P3 ;  /* 0x0000000412147211 */ /* 0x081fe400018f0eff */
[----:B------:R-:W-:Y:S01]  /*27f90*/  LEA R21, P4, R3, R25, 0x1 ;  /* 0x0000001903157211 */ /* 0x000fe200078808ff */
        /* <DEDUP_REMOVED lines=10> */
[----:B--2---:R-:W-:-:S05]  /*28040*/  LEA R21, P2, R11, R25, 0x1 ;  /* 0x000000190b157211 */ /* 0x004fca00078408ff */
[----:B------:R3:W-:Y:S04]  /*28050*/  STL [R1+0xd28], R21 ;  /* 0x000d281501007387 */ /* 0x0007e80000100800 */
[----:B------:R0:W-:Y:S01]  /*28060*/  STL [R1+0xcf4], R20 ;  /* 0x000cf41401007387 */ /* 0x0001e20000100800 */
[-C--:B---3--:R-:W-:Y:S02]  /*28070*/  LEA R21, P1, R29, R25.reuse, 0x1 ;  /* 0x000000191d157211 */ /* 0x088fe400078208ff */
[----:B0-----:R-:W-:Y:S02]  /*28080*/  LEA.HI.X.SX32 R20, R15, R4, 0x1, P0 ;  /* 0x000000040f147211 */ /* 0x001fe400000f0eff */
[----:B------:R-:W2:Y:S04]  /*28090*/  LDL.LU R15, [R1+0x720] ;  /* 0x00072000010f7983 */ /* 0x000ea80000300800 */
[----:B------:R4:W-:Y:S04]  /*280a0*/  STL [R1+0xd30], R21 ;  /* 0x000d301501007387 */ /* 0x0009e80000100800 */
[----:B------:R0:W-:Y:S01]  /*280b0*/  STL [R1+0xcfc], R20 ;  /* 0x000cfc1401007387 */ /* 0x0001e20000100800 */
[----:B----4-:R-:W-:-:S02]  /*280c0*/  LEA R21, P0, R10, R25, 0x1 ;  /* 0x000000190a157211 */ /* 0x010fc400078008ff */
[----:B0-----:R-:W-:Y:S02]  /*280d0*/  LEA.HI.X.SX32 R20, R14, R4, 0x1, P6 ;  /* 0x000000040e147211 */ /* 0x001fe400030f0eff */
[----:B------:R-:W3:Y:S04]  /*280e0*/  LDL.LU R14, [R1+0x71c] ;  /* 0x00071c00010e7983 */ /* 0x000ee80000300800 */
        /* <DEDUP_REMOVED lines=50> */
[----:B------:R-:W-:Y:S04]  /*28410*/  STL [R1+0xd88], R21 ;  /* 0x000d881501007387 */ /* 0x000fe80000100800 */
[----:B------:R0:W-:Y:S02]  /*28420*/  STL [R1+0xd54], R20 ;  /* 0x000d541401007387 */ /* 0x0001e40000100800 */
[----:B0-----:R-:W-:Y:S02]  /*28430*/  LEA.HI.X.SX32 R20, R7, R4, 0x1, P2 ;  /* 0x0000000407147211 */ /* 0x001fe400010f0eff */
[-C--:B---3--:R-:W-:Y:S01]  /*28440*/  LEA R21, P3, R14, R25.reuse, 0x1 ;  /* 0x000000190e157211 */ /* 0x088fe200078608ff */
        /* <DEDUP_REMOVED lines=59> */
[----:B------:R-:W2:Y:S01]  /*28800*/  LDL.LU R10, [R1+0x6c0] ;  /* 0x0006c000010a7983 */ /* 0x000ea20000300800 */
[----:B---3--:R-:W-:-:S05]  /*28810*/  LEA R21, P5, R9, R25, 0x1 ;  /* 0x0000001909157211 */ /* 0x008fca00078a08ff */
[----:B------:R-:W-:Y:S04]  /*28820*/  STL [R1+0xdf0], R21 ;  /* 0x000df01501007387 */ /* 0x000fe80000100800 */
[----:B------:R0:W-:Y:S02]  /*28830*/  STL [R1+0xdbc], R20 ;  /* 0x000dbc1401007387 */ /* 0x0001e40000100800 */
[----:B0-----:R-:W-:Y:S02]  /*28840*/  LEA.HI.X.SX32 R20, R28, R4, 0x1, P3 ;  /* 0x000000041c147211 */ /* 0x001fe400018f0eff */
[-C--:B----4-:R-:W-:Y:S01]  /*28850*/  LEA R21, P4, R18, R25.reuse, 0x1 ;  /* 0x0000001912157211 */ /* 0x090fe200078808ff */
        /* <DEDUP_REMOVED lines=59> */
[----:B------:R-:W3:Y:S01]  /*28c10*/  LDL.LU R3, [R1+0x688] ;  /* 0x0006880001037983 */ /* 0x000ee20000300800 */
[----:B----4-:R-:W-:-:S05]  /*28c20*/  LEA R21, P6, R19, R25, 0x1 ;  /* 0x0000001913157211 */ /* 0x010fca00078c08ff */
[----:B------:R-:W-:Y:S04]  /*28c30*/  STL [R1+0xe58], R21 ;  /* 0x000e581501007387 */ /* 0x000fe80000100800 */
[----:B------:R0:W-:Y:S02]  /*28c40*/  STL [R1+0xe24], R20 ;  /* 0x000e241401007387 */ /* 0x0001e40000100800 */
[-C--:B0-----:R-:W-:Y:S02]  /*28c50*/  LEA.HI.X.SX32 R20, R12, R4.reuse, 0x1, P4 ;  /* 0x000000040c147211 */ /* 0x081fe400020f0eff */
[----:B------:R-:W-:Y:S01]  /*28c60*/  LEA R21, P5, R8, R25, 0x1 ;  /* 0x0000001908157211 */ /* 0x000fe200078a08ff */
[----:B------:R-:W4:Y:S04]  /*28c70*/  LDL.LU R12, [R1+0x684] ;  /* 0x00068400010c7983 */ /* 0x000f280000300800 */
[----:B------:R-:W-:Y:S04]  /*28c80*/  STL [R1+0xe60], R21 ;  /* 0x000e601501007387 */ /* 0x000fe80000100800 */
[----:B------:R0:W-:Y:S02]  /*28c90*/  STL [R1+0xe2c], R20 ;  /* 0x000e2c1401007387 */ /* 0x0001e40000100800 */
[----:B0-----:R-:W-:-:S02]  /*28ca0*/  LEA.HI.X.SX32 R20, R11, R4, 0x1, P3 ;  /* 0x000000040b147211 */ /* 0x001fc400018f0eff */
[-C--:B------:R-:W-:Y:S01]  /*28cb0*/  LEA R21, P4, R6, R25.reuse, 0x1 ;  /* 0x0000001906157211 */ /* 0x080fe200078808ff */
        /* <DEDUP_REMOVED lines=103> */
[-C--:B0-----:R-:W-:Y:S02]  /*29330*/  LEA.HI.X.SX32 R20, R19, R4.reuse, 0x1, P3 ;  /* 0x0000000413147211 */ /* 0x081fe400018f0eff */
[----:B---3--:R-:W-:Y:S01]  /*29340*/  LEA R21, P4, R17, R25, 0x1 ;  /* 0x0000001911157211 */ /* 0x008fe200078808ff */
[----:B------:R-:W2:Y:S04]  /*29350*/  LDL.LU R19, [R1+0x62c] ;  /* 0x00062c0001137983 */ /* 0x000ea80000300800 */
[----:B------:R-:W-:Y:S04]  /*29360*/  STL [R1+0xf10], R21 ;  /* 0x000f101501007387 */ /* 0x000fe80000100800 */
[----:B------:R0:W-:Y:S02]  /*29370*/  STL [R1+0xedc], R20 ;  /* 0x000edc1401007387 */ /* 0x0001e40000100800 */
[----:B0-----:R-:W-:-:S02]  /*29380*/  LEA.HI.X.SX32 R20, R8, R4, 0x1, P2 ;  /* 0x0000000408147211 */ /* 0x001fc400010f0eff */
        /* <DEDUP_REMOVED lines=15> */
[----:B------:R-:W4:Y:S01]  /*29480*/  LDL.LU R9, [R1+0x61c] ;  /* 0x00061c0001097983 */ /* 0x000f220000300800 */
[----:B------:R-:W-:-:S05]  /*29490*/  LEA R21, P0, R13, R25, 0x1 ;  /* 0x000000190d157211 */ /* 0x000fca00078008ff */
        /* <DEDUP_REMOVED lines=1501> */
[----:B------:R0:W-:Y:S01]  /*2f270*/  STL [R1+0x185c], R20 ;  /* 0x00185c1401007387 */ /* 0x0001e20000100800 */
[-C--:B------:R-:W-:Y:S02]  /*2f280*/  LEA.HI.X.SX32 R19, R19, R4.reuse, 0x1, P5 ;  /* 0x0000000413137211 */ /* 0x080fe400028f0eff */
[----:B0-----:R-:W-:Y:S02]  /*2f290*/  LEA.HI.X.SX32 R20, R28, R4, 0x1, P6 ;  /* 0x000000041c147211 */ /* 0x001fe400030f0eff */
[-C--:B------:R-:W-:Y:S01]  /*2f2a0*/  LEA R21, P0, R18, R25.reuse, 0x1 ;  /* 0x0000001912157211 */ /* 0x080fe200078008ff */
[----:B------:R-:W4:Y:S04]  /*2f2b0*/  LDL.LU R28, [R1+0x11c] ;  /* 0x00011c00011c7983 */ /* 0x000f280000300800 */
[----:B------:R-:W-:Y:S04]  /*2f2c0*/  STL [R1+0x1898], R21 ;  /* 0x0018981501007387 */ /* 0x000fe80000100800 */
[----:B------:R0:W-:Y:S04]  /*2f2d0*/  STL [R1+0x1864], R20 ;  /* 0x0018641401007387 */ /* 0x0001e80000100800 */
[----:B0-----:R-:W4:Y:S01]  /*2f2e0*/  LDL.LU R20, [R1+0x118] ;  /* 0x0001180001147983 */ /* 0x001f220000300800 */
        /* <DEDUP_REMOVED lines=22> */
[----:B------:R0:W-:Y:S04]  /*2f450*/  STL [R1+0x188c], R19 ;  /* 0x00188c1301007387 */ /* 0x0001e80000100800 */
[----:B0-----:R-:W5:Y:S01]  /*2f460*/  LDL.LU R19, [R1+0x104] ;  /* 0x0001040001137983 */ /* 0x001f620000300800 */
[----:B------:R-:W-:Y:S02]  /*2f470*/  LEA.HI.X.SX32 R18, R18, R4, 0x1, P0 ;  /* 0x0000000412127211 */ /* 0x000fe400000f0eff */
[----:B--2---:R-:W-:-:S02]  /*2f480*/  LEA R21, P1, R3, R25, 0x1 ;  /* 0x0000001903157211 */ /* 0x004fc400078208ff */
[----:B------:R-:W-:-:S03]  /*2f490*/  LEA.HI.X.SX32 R17, R17, R4, 0x1, P6 ;  /* 0x0000000411117211 */ /* 0x000fc600030f0eff */
[----:B------:R-:W-:Y:S04]  /*2f4a0*/  STL [R1+0x18c8], R21 ;  /* 0x0018c81501007387 */ /* 0x000fe80000100800 */
[----:B------:R0:W-:Y:S01]  /*2f4b0*/  STL [R1+0x1894], R18 ;  /* 0x0018941201007387 */ /* 0x0001e20000100800 */
[----:B------:R-:W-:-:S03]  /*2f4c0*/  LEA.HI.X.SX32 R16, R16, R4, 0x1, P5 ;  /* 0x0000000410107211 */ /* 0x000fc600028f0eff */
[----:B0-----:R-:W2:Y:S01]  /*2f4d0*/  LDL.LU R18, [R1+0xf8] ;  /* 0x0000f80001127983 */ /* 0x001ea20000300800 */
[----:B---3--:R-:W-:-:S05]  /*2f4e0*/  LEA R21, P0, R12, R25, 0x1 ;  /* 0x000000190c157211 */ /* 0x008fca00078008ff */
[----:B------:R-:W-:Y:S04]  /*2f4f0*/  STL [R1+0x18d0], R21 ;  /* 0x0018d01501007387 */ /* 0x000fe80000100800 */
[----:B------:R0:W-:Y:S01]  /*2f500*/  STL [R1+0x189c], R17 ;  /* 0x00189c1101007387 */ /* 0x0001e20000100800 */
[----:B------:R-:W-:-:S03]  /*2f510*/  LEA.HI.X.SX32 R15, R15, R4, 0x1, P4 ;  /* 0x000000040f0f7211 */ /* 0x000fc600020f0eff */
[----:B0-----:R-:W3:Y:S01]  /*2f520*/  LDL.LU R17, [R1+0xf4] ;  /* 0x0000f40001117983 */ /* 0x001ee20000300800 */
[----:B----4-:R-:W-:-:S05]  /*2f530*/  LEA R21, P6, R11, R25, 0x1 ;  /* 0x000000190b157211 */ /* 0x010fca00078c08ff */
[----:B------:R-:W-:Y:S04]  /*2f540*/  STL [R1+0x18d8], R21 ;  /* 0x0018d81501007387 */ /* 0x000fe80000100800 */
[----:B------:R0:W-:Y:S01]  /*2f550*/  STL [R1+0x18a4], R16 ;  /* 0x0018a41001007387 */ /* 0x0001e20000100800 */
[----:B------:R-:W-:-:S03]  /*2f560*/  LEA.HI.X.SX32 R14, R14, R4, 0x1, P3 ;  /* 0x000000040e0e7211 */ /* 0x000fc600018f0eff */
[----:B0-----:R-:W4:Y:S01]  /*2f570*/  LDL.LU R16, [R1+0xf0] ;  /* 0x0000f00001107983 */ /* 0x001f220000300800 */
[----:B------:R-:W-:-:S05]  /*2f580*/  LEA R21, P5, R29, R25, 0x1 ;  /* 0x000000191d157211 */ /* 0x000fca00078a08ff */
        /* <DEDUP_REMOVED lines=10> */
[----:B------:R0:W-:Y:S04]  /*2f630*/  STL [R1+0x18f0], R21 ;  /* 0x0018f01501007387 */ /* 0x0001e80000100800 */
[----:B------:R1:W-:Y:S01]  /*2f640*/  STL [R1+0x18bc], R13 ;  /* 0x0018bc0d01007387 */ /* 0x0003e20000100800 */
[----:B0-----:R-:W-:-:S03]  /*2f650*/  LEA R21, P2, R20, R25, 0x1 ;  /* 0x0000001914157211 */ /* 0x001fc600078408ff */
[----:B-1----:R-:W4:Y:S04]  /*2f660*/  LDL.LU R13, [R1+0xe4] ;  /* 0x0000e400010d7983 */ /* 0x002f280000300800 */
[----:B------:R-:W-:Y:S01]  /*2f670*/  STL [R1+0x18f8], R21 ;  /* 0x0018f81501007387 */ /* 0x000fe20000100800 */
[----:B------:R-:W-:-:S03]  /*2f680*/  LEA.HI.X.SX32 R12, R12, R4, 0x1, P0 ;  /* 0x000000040c0c7211 */ /* 0x000fc600000f0eff */
[----:B------:R0:W-:Y:S04]  /*2f690*/  STL [R1+0x18c4], R3 ;  /* 0x0018c40301007387 */ /* 0x0001e80000100800 */
[----:B0-----:R-:W4:Y:S01]  /*2f6a0*/  LDL.LU R3, [R1+0xdc] ;  /* 0x0000dc0001037983 */ /* 0x001f220000300800 */
[-C--:B------:R-:W-:Y:S02]  /*2f6b0*/  LEA.HI.X.SX32 R11, R11, R4.reuse, 0x1, P6 ;  /* 0x000000040b0b7211 */ /* 0x080fe400030f0eff */
[----:B------:R-:W-:Y:S02]  /*2f6c0*/  LEA.HI.X.SX32 R10, R10, R4, 0x1, P4 ;  /* 0x000000040a0a7211 */ /* 0x000fe400020f0eff */
[----:B-----5:R-:W-:-:S05]  /*2f6d0*/  LEA R21, P1, R8, R25, 0x1 ;  /* 0x0000001908157211 */ /* 0x020fca00078208ff */
[----:B------:R-:W-:Y:S04]  /*2f6e0*/  STL [R1+0x1900], R21 ;  /* 0x0019001501007387 */ /* 0x000fe80000100800 */
[----:B------:R0:W-:Y:S04]  /*2f6f0*/  STL [R1+0x18cc], R12 ;  /* 0x0018cc0c01007387 */ /* 0x0001e80000100800 */
[----:B0-----:R-:W5:Y:S01]  /*2f700*/  LDL.LU R12, [R1+0xd8] ;  /* 0x0000d800010c7983 */ /* 0x001f620000300800 */
[----:B------:R-:W-:-:S05]  /*2f710*/  LEA R21, P0, R6, R25, 0x1 ;  /* 0x0000001906157211 */ /* 0x000fca00078008ff */
[----:B------:R-:W-:Y:S04]  /*2f720*/  STL [R1+0x1908], R21 ;  /* 0x0019081501007387 */ /* 0x000fe80000100800 */
[----:B------:R0:W-:Y:S02]  /*2f730*/  STL [R1+0x18d4], R11 ;  /* 0x0018d40b01007387 */ /* 0x0001e40000100800 */
[-C--:B0-----:R-:W-:Y:S02]  /*2f740*/  LEA.HI.X.SX32 R11, R29, R4.reuse, 0x1, P5 ;  /* 0x000000041d0b7211 */ /* 0x081fe400028f0eff */
[----:B------:R-:W5:Y:S01]  /*2f750*/  LDL.LU R29, [R1+0xd4] ;  /* 0x0000d400011d7983 */ /* 0x000f620000300800 */
[----:B------:R-:W-:Y:S02]  /*2f760*/  LEA.HI.X.SX32 R22, R28, R4, 0x1, P3 ;  /* 0x000000041c167211 */ /* 0x000fe400018f0eff */
[----:B------:R-:W-:-:S05]  /*2f770*/  LEA R21, P6, R7, R25, 0x1 ;  /* 0x0000001907157211 */ /* 0x000fca00078c08ff */
[----:B------:R-:W-:Y:S04]  /*2f780*/  STL [R1+0x1910], R21 ;  /* 0x0019101501007387 */ /* 0x000fe80000100800 */
[----:B------:R0:W-:Y:S04]  /*2f790*/  STL [R1+0x18dc], R11 ;  /* 0x0018dc0b01007387 */ /* 0x0001e80000100800 */
[----:B0-----:R-:W5:Y:S01]  /*2f7a0*/  LDL.LU R11, [R1+0xcc] ;  /* 0x0000cc00010b7983 */ /* 0x001f620000300800 */
[----:B------:R-:W-:-:S05]  /*2f7b0*/  LEA R21, P5, R9, R25, 0x1 ;  /* 0x0000001909157211 */ /* 0x000fca00078a08ff */
[----:B------:R-:W-:Y:S04]  /*2f7c0*/  STL [R1+0x1918], R21 ;  /* 0x0019181501007387 */ /* 0x000fe80000100800 */
[----:B------:R0:W-:Y:S04]  /*2f7d0*/  STL [R1+0x18e4], R10 ;  /* 0x0018e40a01007387 */ /* 0x0001e80000100800 */
[----:B0-----:R-:W5:Y:S01]  /*2f7e0*/  LDL.LU R10, [R1+0xbc] ;  /* 0x0000bc00010a7983 */ /* 0x001f620000300800 */
[----:B------:R-:W-:-:S05]  /*2f7f0*/  LEA R21, P4, R19, R25, 0x1 ;  /* 0x0000001913157211 */ /* 0x000fca00078808ff */
[----:B------:R2:W-:Y:S04]  /*2f800*/  STL [R1+0x1920], R21 ;  /* 0x0019201501007387 */ /* 0x0005e80000100800 */
[----:B------:R-:W5:Y:S04]  /*2f810*/  LDL.LU R28, [R1+0xb8] ;  /* 0x0000b800011c7983 */ /* 0x000f680000300800 */
[----:B------:R0:W-:Y:S01]  /*2f820*/  STL [R1+0x18ec], R22 ;  /* 0x0018ec1601007387 */ /* 0x0001e20000100800 */
[----:B--2---:R-:W-:Y:S02]  /*2f830*/  LEA R21, P3, R18, R25, 0x1 ;  /* 0x0000001912157211 */ /* 0x004fe400078608ff */
[----:B0-----:R-:W-:-:S03]  /*2f840*/  LEA.HI.X.SX32 R22, R20, R4, 0x1, P2 ;  /* 0x0000000414167211 */ /* 0x001fc600010f0eff */
[----:B------:R3:W-:Y:S01]  /*2f850*/  STL [R1+0x1928], R21 ;  /* 0x0019281501007387 */ /* 0x0007e20000100800 */
[----:B------:R-:W-:-:S03]  /*2f860*/  LEA.HI.X.SX32 R20, R8, R4, 0x1, P1 ;  /* 0x0000000408147211 */ /* 0x000fc600008f0eff */
[----:B------:R-:W-:Y:S04]  /*2f870*/  STL [R1+0x18f4], R22 ;  /* 0x0018f41601007387 */ /* 0x000fe80000100800 */
        /* <DEDUP_REMOVED lines=13> */
[----:B------:R0:W-:Y:S01]  /*2f950*/  STL [R1+0x190c], R20 ;  /* 0x00190c1401007387 */ /* 0x0001e20000100800 */
[----:B------:R-:W-:-:S02]  /*2f960*/  LEA.HI.X.SX32 R19, R19, R4, 0x1, P4 ;  /* 0x0000000413137211 */ /* 0x000fc400020f0eff */
[-C--:B0-----:R-:W-:Y:S02]  /*2f970*/  LEA.HI.X.SX32 R20, R9, R4.reuse, 0x1, P5 ;  /* 0x0000000409147211 */ /* 0x081fe400028f0eff */
[----:B------:R-:W-:Y:S01]  /*2f980*/  LEA R21, P6, R14, R25, 0x1 ;  /* 0x000000190e157211 */ /* 0x000fe200078c08ff */
[----:B------:R-:W4:Y:S04]  /*2f990*/  LDL.LU R9, [R1+0xa8] ;  /* 0x0000a80001097983 */ /* 0x000f280000300800 */
        /* <DEDUP_REMOVED lines=13> */
[----:B-----5:R-:W-:-:S05]  /*2fa70*/  LEA R21, P3, R12, R25, 0x1 ;  /* 0x000000190c157211 */ /* 0x020fca00078608ff */
[----:B------:R-:W-:Y:S04]  /*2fa80*/  STL [R1+0x1960], R21 ;  /* 0x0019601501007387 */ /* 0x000fe80000100800 */
[----:B------:R0:W-:Y:S04]  /*2fa90*/  STL [R1+0x192c], R17 ;  /* 0x00192c1101007387 */ /* 0x0001e80000100800 */
[----:B0-----:R-:W5:Y:S01]  /*2faa0*/  LDL.LU R17, [R1+0x94] ;  /* 0x0000940001117983 */ /* 0x001f620000300800 */
[----:B------:R-:W-:Y:S02]  /*2fab0*/  LEA.HI.X.SX32 R21, R16, R4, 0x1, P1 ;  /* 0x0000000410157211 */ /* 0x000fe400008f0eff */
[----:B------:R-:W-:-:S05]  /*2fac0*/  LEA R22, P2, R29, R25, 0x1 ;  /* 0x000000191d167211 */ /* 0x000fca00078408ff */
[----:B------:R-:W-:Y:S04]  /*2fad0*/  STL [R1+0x1968], R22 ;  /* 0x0019681601007387 */ /* 0x000fe80000100800 */
[----:B------:R0:W-:Y:S02]  /*2fae0*/  STL [R1+0x1934], R21 ;  /* 0x0019341501007387 */ /* 0x0001e40000100800 */
[-C--:B0-----:R-:W-:Y:S02]  /*2faf0*/  LEA.HI.X.SX32 R21, R15, R4.reuse, 0x1, P0 ;  /* 0x000000040f157211 */ /* 0x081fe400000f0eff */
[----:B------:R-:W-:Y:S02]  /*2fb00*/  LEA.HI.X.SX32 R13, R13, R4, 0x1, P5 ;  /* 0x000000040d0d7211 */ /* 0x000fe400028f0eff */
[----:B------:R-:W-:-:S05]  /*2fb10*/  LEA R16, P1, R11, R25, 0x1 ;  /* 0x000000190b107211 */ /* 0x000fca00078208ff */
[----:B------:R0:W-:Y:S04]  /*2fb20*/  STL [R1+0x1970], R16 ;  /* 0x0019701001007387 */ /* 0x0001e80000100800 */
[----:B0-----:R-:W5:Y:S01]  /*2fb30*/  LDL.LU R16, [R1+0x90] ;  /* 0x0000900001107983 */ /* 0x001f620000300800 */
[----:B------:R-:W-:-:S03]  /*2fb40*/  LEA R15, P0, R10, R25, 0x1 ;  /* 0x000000190a0f7211 */ /* 0x000fc600078008ff */
[----:B------:R0:W-:Y:S04]  /*2fb50*/  STL [R1+0x193c], R21 ;  /* 0x00193c1501007387 */ /* 0x0001e80000100800 */
[----:B------:R1:W-:Y:S01]  /*2fb60*/  STL [R1+0x1978], R15 ;  /* 0x0019780f01007387 */ /* 0x0003e20000100800 */
[----:B0-----:R-:W-:-:S03]  /*2fb70*/  LEA.HI.X.SX32 R21, R14, R4, 0x1, P6 ;  /* 0x000000040e157211 */ /* 0x001fc600030f0eff */
[----:B-1----:R-:W5:Y:S01]  /*2fb80*/  LDL.LU R15, [R1+0x8c] ;  /* 0x00008c00010f7983 */ /* 0x002f620000300800 */
[----:B------:R-:W-:-:S03]  /*2fb90*/  LEA R14, P6, R28, R25, 0x1 ;  /* 0x000000191c0e7211 */ /* 0x000fc600078c08ff */
[----:B------:R-:W-:Y:S04]  /*2fba0*/  STL [R1+0x1944], R21 ;  /* 0x0019441501007387 */ /* 0x000fe80000100800 */
[----:B------:R0:W-:Y:S04]  /*2fbb0*/  STL [R1+0x1980], R14 ;  /* 0x0019800e01007387 */ /* 0x0001e80000100800 */
[----:B0-----:R-:W5:Y:S04]  /*2fbc0*/  LDL.LU R14, [R1+0x88] ;  /* 0x00008800010e7983 */ /* 0x001f680000300800 */
[----:B------:R0:W-:Y:S04]  /*2fbd0*/  STL [R1+0x194c], R13 ;  /* 0x00194c0d01007387 */ /* 0x0001e80000100800 */
[----:B0-----:R-:W5:Y:S01]  /*2fbe0*/  LDL.LU R13, [R1+0x84] ;  /* 0x00008400010d7983 */ /* 0x001f620000300800 */
[----:B--2---:R-:W-:-:S02]  /*2fbf0*/  LEA R21, P5, R8, R25, 0x1 ;  /* 0x0000001908157211 */ /* 0x004fc400078a08ff */
[----:B------:R-:W-:-:S03]  /*2fc00*/  LEA.HI.X.SX32 R3, R3, R4, 0x1, P4 ;  /* 0x0000000403037211 */ /* 0x000fc600020f0eff */
[----:B------:R3:W-:Y:S01]  /*2fc10*/  STL [R1+0x1988], R21 ;  /* 0x0019881501007387 */ /* 0x0007e20000100800 */
[----:B------:R-:W-:-:S03]  /*2fc20*/  LEA.HI.X.SX32 R12, R12, R4, 0x1, P3 ;  /* 0x000000040c0c7211 */ /* 0x000fc600018f0eff */
[----:B------:R0:W-:Y:S01]  /*2fc30*/  STL [R1+0x1954], R3 ;  /* 0x0019540301007387 */ /* 0x0001e20000100800 */
[----:B---3--:R-:W-:-:S03]  /*2fc40*/  LEA R21, P4, R6, R25, 0x1 ;  /* 0x0000001906157211 */ /* 0x008fc600078808ff */
[----:B0-----:R-:W2:Y:S04]  /*2fc50*/  LDL.LU R3, [R1+0x80] ;  /* 0x0000800001037983 */ /* 0x001ea80000300800 */
[----:B------:R-:W-:Y:S04]  /*2fc60*/  STL [R1+0x1990], R21 ;  /* 0x0019901501007387 */ /* 0x000fe80000100800 */
[----:B------:R0:W-:Y:S02]  /*2fc70*/  STL [R1+0x195c], R12 ;  /* 0x00195c0c01007387 */ /* 0x0001e40000100800 */
[----:B0-----:R-:W-:-:S02]  /*2fc80*/  LEA.HI.X.SX32 R12, R29, R4, 0x1, P2 ;  /* 0x000000041d0c7211 */ /* 0x001fc400010f0eff */
[----:B------:R-:W3:Y:S01]  /*2fc90*/  LDL.LU R29, [R1+0x7c] ;  /* 0x00007c00011d7983 */ /* 0x000ee20000300800 */
[----:B----4-:R-:W-:-:S05]  /*2fca0*/  LEA R21, P3, R7, R25, 0x1 ;  /* 0x0000001907157211 */ /* 0x010fca00078608ff */
[----:B------:R0:W-:Y:S04]  /*2fcb0*/  STL [R1+0x1998], R21 ;  /* 0x0019981501007387 */ /* 0x0001e80000100800 */
[----:B------:R1:W-:Y:S01]  /*2fcc0*/  STL [R1+0x1964], R12 ;  /* 0x0019640c01007387 */ /* 0x0003e20000100800 */
[----:B0-----:R-:W-:-:S03]  /*2fcd0*/  LEA.HI.X.SX32 R21, R11, R4, 0x1, P1 ;  /* 0x000000040b157211 */ /* 0x001fc600008f0eff */
[----:B-1----:R-:W4:Y:S01]  /*2fce0*/  LDL.LU R12, [R1+0x78] ;  /* 0x00007800010c7983 */ /* 0x002f220000300800 */
[----:B------:R-:W-:-:S05]  /*2fcf0*/  LEA R22, P2, R9, R25, 0x1 ;  /* 0x0000001909167211 */ /* 0x000fca00078408ff */
[----:B------:R0:W-:Y:S04]  /*2fd00*/  STL [R1+0x19a0], R22 ;  /* 0x0019a01601007387 */ /* 0x0001e80000100800 */
[----:B------:R-:W4:Y:S04]  /*2fd10*/  LDL.LU R11, [R1+0x74] ;  /* 0x00007400010b7983 */ /* 0x000f280000300800 */
[----:B------:R1:W-:Y:S01]  /*2fd20*/  STL [R1+0x196c], R21 ;  /* 0x00196c1501007387 */ /* 0x0003e20000100800 */
[----:B0-----:R-:W-:Y:S02]  /*2fd30*/  LEA R22, P1, R20, R25, 0x1 ;  /* 0x0000001914167211 */ /* 0x001fe400078208ff */
[----:B-1----:R-:W-:-:S03]  /*2fd40*/  LEA.HI.X.SX32 R21, R10, R4, 0x1, P0 ;  /* 0x000000040a157211 */ /* 0x002fc600000f0eff */
        /* <DEDUP_REMOVED lines=10> */
[----:B------:R-:W-:Y:S04]  /*2fdf0*/  STL [R1+0x19b8], R22 ;  /* 0x0019b81601007387 */ /* 0x000fe80000100800 */
[----:B------:R-:W4:Y:S04]  /*2fe00*/  LDL.LU R8, [R1+0x68] ;  /* 0x0000680001087983 */ /* 0x000f280000300800 */
[----:B------:R0:W-:Y:S02]  /*2fe10*/  STL [R1+0x1984], R21 ;  /* 0x0019841501007387 */ /* 0x0001e40000100800 */
[----:B0-----:R-:W-:-:S02]  /*2fe20*/  LEA.HI.X.SX32 R21, R6, R4, 0x1, P4 ;  /* 0x0000000406157211 */ /* 0x001fc400020f0eff */
[----:B-----5:R-:W-:-:S05]  /*2fe30*/  LEA R22, P5, R17, R25, 0x1 ;  /* 0x0000001911167211 */ /* 0x020fca00078a08ff */
[----:B------:R-:W-:Y:S04]  /*2fe40*/  STL [R1+0x19c0], R22 ;  /* 0x0019c01601007387 */ /* 0x000fe80000100800 */
[----:B------:R-:W5:Y:S04]  /*2fe50*/  LDL.LU R6, [R1+0x64] ;  /* 0x0000640001067983 */ /* 0x000f680000300800 */
[----:B------:R0:W-:Y:S02]  /*2fe60*/  STL [R1+0x198c], R21 ;  /* 0x00198c1501007387 */ /* 0x0001e40000100800 */
[----:B0-----:R-:W-:-:S02]  /*2fe70*/  LEA.HI.X.SX32 R21, R7, R4, 0x1, P3 ;  /* 0x0000000407157211 */ /* 0x001fc400018f0eff */
[----:B------:R-:W5:Y:S01]  /*2fe80*/  LDL.LU R7, [R1+0x60] ;  /* 0x0000600001077983 */ /* 0x000f620000300800 */
[----:B------:R-:W-:Y:S02]  /*2fe90*/  LEA.HI.X.SX32 R20, R20, R4, 0x1, P1 ;  /* 0x0000000414147211 */ /* 0x000fe400008f0eff */
[----:B------:R-:W-:-:S05]  /*2fea0*/  LEA R22, P4, R16, R25, 0x1 ;  /* 0x0000001910167211 */ /* 0x000fca00078808ff */
[----:B------:R0:W-:Y:S04]  /*2feb0*/  STL [R1+0x19c8], R22 ;  /* 0x0019c81601007387 */ /* 0x0001e80000100800 */
[----:B------:R1:W-:Y:S01]  /*2fec0*/  STL [R1+0x1994], R21 ;  /* 0x0019941501007387 */ /* 0x0003e20000100800 */
[----:B0-----:R-:W-:Y:S02]  /*2fed0*/  LEA.HI.X.SX32 R22, R9, R4, 0x1, P2 ;  /* 0x0000000409167211 */ /* 0x001fe400010f0eff */
[----:B------:R-:W-:-:S05]  /*2fee0*/  LEA R24, P3, R15, R25, 0x1 ;  /* 0x000000190f187211 */ /* 0x000fca00078608ff */
[----:B------:R-:W-:Y:S04]  /*2fef0*/  STL [R1+0x19d0], R24 ;  /* 0x0019d01801007387 */ /* 0x000fe80000100800 */
[----:B------:R-:W5:Y:S04]  /*2ff00*/  LDL.LU R9, [R1+0x5c] ;  /* 0x00005c0001097983 */ /* 0x000f680000300800 */
[----:B------:R0:W-:Y:S01]  /*2ff10*/  STL [R1+0x199c], R22 ;  /* 0x00199c1601007387 */ /* 0x0001e20000100800 */
[----:B-1----:R-:W-:-:S05]  /*2ff20*/  LEA R21, P2, R14, R25, 0x1 ;  /* 0x000000190e157211 */ /* 0x002fca00078408ff */
[----:B------:R1:W-:Y:S04]  /*2ff30*/  STL [R1+0x19d8], R21 ;  /* 0x0019d81501007387 */ /* 0x0003e80000100800 */
[----:B0-----:R-:W5:Y:S04]  /*2ff40*/  LDL.LU R22, [R1+0x58] ;  /* 0x0000580001167983 */ /* 0x001f680000300800 */
[----:B------:R0:W-:Y:S01]  /*2ff50*/  STL [R1+0x19a4], R20 ;  /* 0x0019a41401007387 */ /* 0x0001e20000100800 */
[----:B-1----:R-:W-:Y:S02]  /*2ff60*/  LEA R21, P1, R13, R25, 0x1 ;  /* 0x000000190d157211 */ /* 0x002fe400078208ff */
[----:B0-----:R-:W-:-:S03]  /*2ff70*/  LEA.HI.X.SX32 R20, R19, R4, 0x1, P0 ;  /* 0x0000000413147211 */ /* 0x001fc600000f0eff */
[----:B------:R-:W-:Y:S04]  /*2ff80*/  STL [R1+0x19e0], R21 ;  /* 0x0019e01501007387 */ /* 0x000fe80000100800 */
[----:B------:R-:W-:Y:S04]  /*2ff90*/  STL [R1+0x19ac], R20 ;  /* 0x0019ac1401007387 */ /* 0x000fe80000100800 */
[----:B------:R-:W5:Y:S01]  /*2ffa0*/  LDL.LU R24, [R1+0x54] ;  /* 0x0000540001187983 */ /* 0x000f620000300800 */
[----:B--2---:R-:W-:Y:S02]  /*2ffb0*/  LEA R19, P0, R3, R25, 0x1 ;  /* 0x0000001903137211 */ /* 0x004fe400078008ff */
[----:B------:R-:W-:-:S03]  /*2ffc0*/  LEA.HI.X.SX32 R18, R18, R4, 0x1, P6 ;  /* 0x0000000412127211 */ /* 0x000fc600030f0eff */
[----:B------:R3:W-:Y:S01]  /*2ffd0*/  STL [R1+0x19e8], R19 ;  /* 0x0019e81301007387 */ /* 0x0007e20000100800 */
[----:B------:R-:W-:-:S03]  /*2ffe0*/  LEA.HI.X.SX32 R17, R17, R4, 0x1, P5 ;  /* 0x0000000411117211 */ /* 0x000fc600028f0eff */
[----:B------:R4:W-:Y:S01]  /*2fff0*/  STL [R1+0x19b4], R18 ;  /* 0x0019b41201007387 */ /* 0x0009e20000100800 */
[----:B---3--:R-:W-:-:S05]  /*30000*/  LEA R19, P6, R29, R25, 0x1 ;  /* 0x000000191d137211 */ /* 0x008fca00078c08ff */
[----:B------:R-:W-:Y:S04]  /*30010*/  STL [R1+0x19f0], R19 ;  /* 0x0019f01301007387 */ /* 0x000fe80000100800 */
[----:B------:R-:W2:Y:S04]  /*30020*/  LDL.LU R21, [R1+0x50] ;  /* 0x0000500001157983 */ /* 0x000ea80000300800 */
[----:B------:R0:W-:Y:S01]  /*30030*/  STL [R1+0x19bc], R17 ;  /* 0x0019bc1101007387 */ /* 0x0001e20000100800 */
[----:B------:R-:W-:Y:S02]  /*30040*/  LEA.HI.X.SX32 R15, R15, R4, 0x1, P3 ;  /* 0x000000040f0f7211 */ /* 0x000fe400018f0eff */
[----:B----4-:R-:W-:-:S02]  /*30050*/  LEA R18, P5, R12, R25, 0x1 ;  /* 0x000000190c127211 */ /* 0x010fc400078a08ff */
[----:B0-----:R-:W-:-:S03]  /*30060*/  LEA.HI.X.SX32 R17, R16, R4, 0x1, P4 ;  /* 0x0000000410117211 */ /* 0x001fc600020f0eff */
[----:B------:R-:W-:Y:S04]  /*30070*/  STL [R1+0x19f8], R18 ;  /* 0x0019f81201007387 */ /* 0x000fe80000100800 */
[----:B------:R-:W3:Y:S01]  /*30080*/  LDL.LU R20, [R1+0x4c] ;  /* 0x00004c0001147983 */ /* 0x000ee20000300800 */
[----:B------:R-:W-:-:S03]  /*30090*/  LEA R16, P4, R11, R25, 0x1 ;  /* 0x000000190b107211 */ /* 0x000fc600078808ff */
[----:B------:R-:W-:Y:S04]  /*300a0*/  STL [R1+0x19c4], R17 ;  /* 0x0019c41101007387 */ /* 0x000fe80000100800 */
[----:B------:R0:W-:Y:S04]  /*300b0*/  STL [R1+0x1a00], R16 ;  /* 0x001a001001007387 */ /* 0x0001e80000100800 */
[----:B------:R-:W4:Y:S04]  /*300c0*/  LDL.LU R19, [R1+0x48] ;  /* 0x0000480001137983 */ /* 0x000f280000300800 */
[----:B------:R1:W-:Y:S01]  /*300d0*/  STL [R1+0x19cc], R15 ;  /* 0x0019cc0f01007387 */ /* 0x0003e20000100800 */
[----:B0-----:R-:W-:-:S02]  /*300e0*/  LEA R16, P3, R10, R25, 0x1 ;  /* 0x000000190a107211 */ /* 0x001fc400078608ff */
[----:B-1----:R-:W-:-:S03]  /*300f0*/  LEA.HI.X.SX32 R15, R14, R4, 0x1, P2 ;  /* 0x000000040e0f7211 */ /* 0x002fc600010f0eff */
[----:B------:R-:W-:Y:S04]  /*30100*/  STL [R1+0x1a08], R16 ;  /* 0x001a081001007387 */ /* 0x000fe80000100800 */
[----:B------:R-:W-:Y:S04]  /*30110*/  STL [R1+0x19d4], R15 ;  /* 0x0019d40f01007387 */ /* 0x000fe80000100800 */
[----:B------:R-:W4:Y:S01]  /*30120*/  LDL.LU R18, [R1+0x44] ;  /* 0x0000440001127983 */ /* 0x000f220000300800 */
[----:B------:R-:W-:Y:S02]  /*30130*/  LEA.HI.X.SX32 R13, R13, R4, 0x1, P1 ;  /* 0x000000040d0d7211 */ /* 0x000fe400008f0eff */
[----:B------:R-:W-:-:S05]  /*30140*/  LEA R14, P2, R28, R25, 0x1 ;  /* 0x000000191c0e7211 */ /* 0x000fca00078408ff */
[----:B------:R0:W-:Y:S01]  /*30150*/  STL [R1+0x1a10], R14 ;  /* 0x001a100e01007387 */ /* 0x0001e20000100800 */
[----:B------:R-:W-:-:S03]  /*30160*/  LEA.HI.X.SX32 R3, R3, R4, 0x1, P0 ;  /* 0x0000000403037211 */ /* 0x000fc600000f0eff */
[----:B------:R-:W-:Y:S01]  /*30170*/  STL [R1+0x19dc], R13 ;  /* 0x0019dc0d01007387 */ /* 0x000fe20000100800 */
[----:B0-----:R-:W-:-:S05]  /*30180*/  LEA R14, P1, R8, R25, 0x1 ;  /* 0x00000019080e7211 */ /* 0x001fca00078208ff */
[----:B------:R-:W-:Y:S04]  /*30190*/  STL [R1+0x1a18], R14 ;  /* 0x001a180e01007387 */ /* 0x000fe80000100800 */
[----:B------:R-:W4:Y:S04]  /*301a0*/  LDL.LU R17, [R1+0x40] ;  /* 0x0000400001117983 */ /* 0x000f280000300800 */
[----:B------:R0:W-:Y:S02]  /*301b0*/  STL [R1+0x19e4], R3 ;  /* 0x0019e40301007387 */ /* 0x0001e40000100800 */
[----:B0-----:R-:W-:-:S02]  /*301c0*/  LEA.HI.X.SX32 R3, R29, R4, 0x1, P6 ;  /* 0x000000041d037211 */ /* 0x001fc400030f0eff */
[----:B-----5:R-:W-:-:S05]  /*301d0*/  LEA R13, P0, R6, R25, 0x1 ;  /* 0x00000019060d7211 */ /* 0x020fca00078008ff */
[----:B------:R0:W-:Y:S04]  /*301e0*/  STL [R1+0x1a20], R13 ;  /* 0x001a200d01007387 */ /* 0x0001e80000100800 */
[----:B------:R-:W5:Y:S01]  /*301f0*/  LDL.LU R29, [R1+0x3c] ;  /* 0x00003c00011d7983 */ /* 0x000f620000300800 */
[----:B0-----:R-:W-:-:S03]  /*30200*/  LEA R13, P6, R7, R25, 0x1 ;  /* 0x00000019070d7211 */ /* 0x001fc600078c08ff */
[----:B------:R0:W-:Y:S04]  /*30210*/  STL [R1+0x19ec], R3 ;  /* 0x0019ec0301007387 */ /* 0x0001e80000100800 */
[----:B------:R-:W-:Y:S04]  /*30220*/  STL [R1+0x1a28], R13 ;  /* 0x001a280d01007387 */ /* 0x000fe80000100800 */
[----:B------:R-:W5:Y:S01]  /*30230*/  LDL.LU R16, [R1+0x38] ;  /* 0x0000380001107983 */ /* 0x000f620000300800 */
[----:B0-----:R-:W-:-:S05]  /*30240*/  LEA.HI.X.SX32 R3, R12, R4, 0x1, P5 ;  /* 0x000000040c037211 */ /* 0x001fca00028f0eff */
[----:B------:R0:W-:Y:S04]  /*30250*/  STL [R1+0x19f4], R3 ;  /* 0x0019f40301007387 */ /* 0x0001e80000100800 */
[----:B------:R-:W5:Y:S01]  /*30260*/  LDL.LU R15, [R1+0x34] ;  /* 0x00003400010f7983 */ /* 0x000f620000300800 */
[----:B0-----:R-:W-:Y:S02]  /*30270*/  LEA.HI.X.SX32 R3, R11, R4, 0x1, P4 ;  /* 0x000000040b037211 */ /* 0x001fe400020f0eff */
[----:B------:R-:W-:-:S05]  /*30280*/  LEA R12, P5, R9, R25, 0x1 ;  /* 0x00000019090c7211 */ /* 0x000fca00078a08ff */
[----:B------:R-:W-:Y:S04]  /*30290*/  STL [R1+0x1a30], R12 ;  /* 0x001a300c01007387 */ /* 0x000fe80000100800 */
[----:B------:R0:W-:Y:S04]  /*302a0*/  STL [R1+0x19fc], R3 ;  /* 0x0019fc0301007387 */ /* 0x0001e80000100800 */
[----:B------:R-:W5:Y:S01]  /*302b0*/  LDL.LU R14, [R1+0x2c] ;  /* 0x00002c00010e7983 */ /* 0x000f620000300800 */
[----:B------:R-:W-:Y:S02]  /*302c0*/  LEA R11, P4, R22, R25, 0x1 ;  /* 0x00000019160b7211 */ /* 0x000fe400078808ff */
[----:B0-----:R-:W-:-:S03]  /*302d0*/  LEA.HI.X.SX32 R3, R10, R4, 0x1, P3 ;  /* 0x000000040a037211 */ /* 0x001fc600018f0eff */
[----:B------:R-:W-:Y:S04]  /*302e0*/  STL [R1+0x1a38], R11 ;  /* 0x001a380b01007387 */ /* 0x000fe80000100800 */
[----:B------:R-:W5:Y:S04]  /*302f0*/  LDL.LU R13, [R1+0x28] ;  /* 0x00002800010d7983 */ /* 0x000f680000300800 */
[----:B------:R0:W-:Y:S04]  /*30300*/  STL [R1+0x1a04], R3 ;  /* 0x001a040301007387 */ /* 0x0001e80000100800 */
[----:B0-----:R-:W5:Y:S01]  /*30310*/  LDL.LU R3, [R1+0x24] ;  /* 0x0000240001037983 */ /* 0x001f620000300800 */
[----:B------:R-:W-:-:S02]  /*30320*/  LEA R11, P3, R24, R25, 0x1 ;  /* 0x00000019180b7211 */ /* 0x000fc400078608ff */
[----:B------:R-:W-:-:S03]  /*30330*/  LEA.HI.X.SX32 R10, R28, R4, 0x1, P2 ;  /* 0x000000041c0a7211 */ /* 0x000fc600010f0eff */
[----:B------:R-:W-:Y:S04]  /*30340*/  STL [R1+0x1a40], R11 ;  /* 0x001a400b01007387 */ /* 0x000fe80000100800 */
[----:B------:R-:W5:Y:S04]  /*30350*/  LDL.LU R12, [R1+0x20] ;  /* 0x00002000010c7983 */ /* 0x000f680000300800 */
[----:B------:R0:W-:Y:S04]  /*30360*/  STL [R1+0x1a0c], R10 ;  /* 0x001a0c0a01007387 */ /* 0x0001e80000100800 */
[----:B------:R-:W5:Y:S01]  /*30370*/  LDL.LU R28, [R1+0x1c] ;  /* 0x00001c00011c7983 */ /* 0x000f620000300800 */
[----:B------:R-:W-:-:S02]  /*30380*/  LEA.HI.X.SX32 R6, R6, R4, 0x1, P0 ;  /* 0x0000000406067211 */ /* 0x000fc400000f0eff */
[----:B0-----:R-:W-:Y:S02]  /*30390*/  LEA.HI.X.SX32 R10, R8, R4, 0x1, P1 ;  /* 0x00000004080a7211 */ /* 0x001fe400008f0eff */
[----:B--2---:R-:W-:-:S05]  /*303a0*/  LEA R11, P2, R21, R25, 0x1 ;  /* 0x00000019150b7211 */ /* 0x004fca00078408ff */
[----:B------:R0:W-:Y:S04]  /*303b0*/  STL [R1+0x1a48], R11 ;  /* 0x001a480b01007387 */ /* 0x0001e80000100800 */
[----:B------:R4:W-:Y:S04]  /*303c0*/  STL [R1+0x1a14], R10 ;  /* 0x001a140a01007387 */ /* 0x0009e80000100800 */
[----:B0-----:R-:W2:Y:S01]  /*303d0*/  LDL.LU R11, [R1+0x18] ;  /* 0x00001800010b7983 */ /* 0x001ea20000300800 */
[----:B---3--:R-:W-:-:S05]  /*303e0*/  LEA R8, P1, R20, R25, 0x1 ;  /* 0x0000001914087211 */ /* 0x008fca00078208ff */
[----:B------:R0:W-:Y:S04]  /*303f0*/  STL [R1+0x1a50], R8 ;  /* 0x001a500801007387 */ /* 0x0001e80000100800 */
[----:B------:R1:W-:Y:S01]  /*30400*/  STL [R1+0x1a1c], R6 ;  /* 0x001a1c0601007387 */ /* 0x0003e20000100800 */
[-C--:B----4-:R-:W-:Y:S02]  /*30410*/  LEA R10, P0, R19, R25.reuse, 0x1 ;  /* 0x00000019130a7211 */ /* 0x090fe400078008ff */
[----:B0-----:R-:W-:Y:S01]  /*30420*/  LEA.HI.X.SX32 R8, R7, R4, 0x1, P6 ;  /* 0x0000000407087211 */ /* 0x001fe200030f0eff */
[----:B-1----:R-:W3:Y:S04]  /*30430*/  LDL.LU R6, [R1+0x14] ;  /* 0x0000140001067983 */ /* 0x002ee80000300800 */
[----:B------:R0:W-:Y:S04]  /*30440*/  STL [R1+0x1a58], R10 ;  /* 0x001a580a01007387 */ /* 0x0001e80000100800 */
[----:B------:R-:W4:Y:S04]  /*30450*/  LDL.LU R7, [R1+0x10] ;  /* 0x0000100001077983 */ /* 0x000f280000300800 */
[----:B------:R1:W-:Y:S01]  /*30460*/  STL [R1+0x1a24], R8 ;  /* 0x001a240801007387 */ /* 0x0003e20000100800 */
[----:B0-----:R-:W-:-:S03]  /*30470*/  LEA R10, P6, R18, R25, 0x1 ;  /* 0x00000019120a7211 */ /* 0x001fc600078c08ff */
[----:B-1----:R-:W2:Y:S04]  /*30480*/  LDL.LU R8, [R1+0xc] ;  /* 0x00000c0001087983 */ /* 0x002ea80000300800 */
[----:B------:R0:W-:Y:S01]  /*30490*/  STL [R1+0x1a60], R10 ;  /* 0x001a600a01007387 */ /* 0x0001e20000100800 */
[-C--:B------:R-:W-:Y:S02]  /*304a0*/  LEA.HI.X.SX32 R22, R22, R4.reuse, 0x1, P4 ;  /* 0x0000000416167211 */ /* 0x080fe400020f0eff */
[----:B0-----:R-:W-:Y:S02]  /*304b0*/  LEA.HI.X.SX32 R10, R9, R4, 0x1, P5 ;  /* 0x00000004090a7211 */ /* 0x001fe400028f0eff */
[----:B------:R-:W2:Y:S04]  /*304c0*/  LDL.LU R9, [R1+0x8] ;  /* 0x0000080001097983 */ /* 0x000ea80000300800 */
[----:B------:R0:W-:Y:S02]  /*304d0*/  STL [R1+0x1a2c], R10 ;  /* 0x001a2c0a01007387 */ /* 0x0001e40000100800 */
[----:B0-----:R-:W-:-:S05]  /*304e0*/  LEA R10, P5, R17, R25, 0x1 ;  /* 0x00000019110a7211 */ /* 0x001fca00078a08ff */
[----:B------:R0:W-:Y:S01]  /*304f0*/  STL [R1+0x1a68], R10 ;  /* 0x001a680a01007387 */ /* 0x0001e20000100800 */
[----:B------:R-:W-:-:S03]  /*30500*/  LEA.HI.X.SX32 R24, R24, R4, 0x1, P3 ;  /* 0x0000000418187211 */ /* 0x000fc600018f0eff */
[----:B0-----:R-:W2:Y:S04]  /*30510*/  LDL.LU R10, [R1+0x4] ;  /* 0x00000400010a7983 */ /* 0x001ea80000300800 */
[----:B------:R5:W-:Y:S01]  /*30520*/  STL [R1+0x1a34], R22 ;  /* 0x001a341601007387 */ /* 0x000be20000100800 */
[-C--:B------:R-:W-:Y:S02]  /*30530*/  LEA.HI.X.SX32 R21, R21, R4.reuse, 0x1, P2 ;  /* 0x0000000415157211 */ /* 0x080fe400010f0eff */
[-C--:B------:R-:W-:Y:S02]  /*30540*/  LEA.HI.X.SX32 R20, R20, R4.reuse, 0x1, P1 ;  /* 0x0000000414147211 */ /* 0x080fe400008f0eff */
[----:B------:R-:W-:Y:S02]  /*30550*/  LEA.HI.X.SX32 R19, R19, R4, 0x1, P0 ;  /* 0x0000000413137211 */ /* 0x000fe400000f0eff */
[----:B-----5:R-:W-:-:S05]  /*30560*/  LEA R22, P4, R29, R25, 0x1 ;  /* 0x000000191d167211 */ /* 0x020fca00078808ff */
[----:B------:R0:W-:Y:S04]  /*30570*/  STL [R1+0x1a70], R22 ;  /* 0x001a701601007387 */ /* 0x0001e80000100800 */
[----:B0-----:R-:W5:Y:S04]  /*30580*/  LDL.LU R22, [R1+0x1d1c] ;  /* 0x001d1c0001167983 */ /* 0x001f680000300800 */
[----:B------:R0:W-:Y:S02]  /*30590*/  STL [R1+0x1a3c], R24 ;  /* 0x001a3c1801007387 */ /* 0x0001e40000100800 */
[----:B0-----:R-:W-:-:S05]  /*305a0*/  LEA R24, P3, R16, R25, 0x1 ;  /* 0x0000001910187211 */ /* 0x001fca00078608ff */
[----:B------:R0:W-:Y:S04]  /*305b0*/  STL [R1+0x1a78], R24 ;  /* 0x001a781801007387 */ /* 0x0001e80000100800 */
[----:B0-----:R-:W2:Y:S04]  /*305c0*/  LDL.LU R24, [R1+0x79c] ;  /* 0x00079c0001187983 */ /* 0x001ea80000300800 */
[----:B------:R0:W-:Y:S02]  /*305d0*/  STL [R1+0x1a44], R21 ;  /* 0x001a441501007387 */ /* 0x0001e40000100800 */
[----:B0-----:R-:W-:-:S05]  /*305e0*/  LEA R21, P2, R15, R25, 0x1 ;  /* 0x000000190f157211 */ /* 0x001fca00078408ff */
[----:B------:R0:W-:Y:S04]  /*305f0*/  STL [R1+0x1a80], R21 ;  /* 0x001a801501007387 */ /* 0x0001e80000100800 */
[----:B0-----:R-:W2:Y:S04]  /*30600*/  LDL.LU R21, [R1+0x1d18] ;  /* 0x001d180001157983 */ /* 0x001ea80000300800 */
[----:B------:R0:W-:Y:S01]  /*30610*/  STL [R1+0x1a4c], R20 ;  /* 0x001a4c1401007387 */ /* 0x0001e20000100800 */
[-C--:B------:R-:W-:Y:S02]  /*30620*/  LEA.HI.X.SX32 R18, R18, R4.reuse, 0x1, P6 ;  /* 0x0000000412127211 */ /* 0x080fe400030f0eff */
[----:B------:R-:W-:-:S02]  /*30630*/  LEA.HI.X.SX32 R17, R17, R4, 0x1, P5 ;  /* 0x0000000411117211 */ /* 0x000fc400028f0eff */
[----:B0-----:R-:W-:-:S05]  /*30640*/  LEA R20, P1, R14, R25, 0x1 ;  /* 0x000000190e147211 */ /* 0x001fca00078208ff */
[----:B------:R0:W-:Y:S04]  /*30650*/  STL [R1+0x1a88], R20 ;  /* 0x001a881401007387 */ /* 0x0001e80000100800 */
[----:B0-----:R-:W2:Y:S04]  /*30660*/  LDL.LU R20, [R1+0x1d14] ;  /* 0x001d140001147983 */ /* 0x001ea80000300800 */
[----:B------:R0:W-:Y:S02]  /*30670*/  STL [R1+0x1a54], R19 ;  /* 0x001a541301007387 */ /* 0x0001e40000100800 */
[----:B0-----:R-:W-:-:S05]  /*30680*/  LEA R19, P0, R13, R25, 0x1 ;  /* 0x000000190d137211 */ /* 0x001fca00078008ff */
[----:B------:R0:W-:Y:S04]  /*30690*/  STL [R1+0x1a90], R19 ;  /* 0x001a901301007387 */ /* 0x0001e80000100800 */
[----:B0-----:R-:W2:Y:S04]  /*306a0*/  LDL.LU R19, [R1+0x1d10] ;  /* 0x001d100001137983 */ /* 0x001ea80000300800 */
[----:B------:R0:W-:Y:S02]  /*306b0*/  STL [R1+0x1a5c], R18 ;  /* 0x001a5c1201007387 */ /* 0x0001e40000100800 */
[----:B0-----:R-:W-:-:S05]  /*306c0*/  LEA R18, P6, R3, R25, 0x1 ;  /* 0x0000001903127211 */ /* 0x001fca00078c08ff */
[----:B------:R0:W-:Y:S01]  /*306d0*/  STL [R1+0x1a98], R18 ;  /* 0x001a981201007387 */ /* 0x0001e20000100800 */
[----:B------:R-:W-:-:S03]  /*306e0*/  LEA.HI.X.SX32 R29, R29, R4, 0x1, P4 ;  /* 0x000000041d1d7211 */ /* 0x000fc600020f0eff */
[----:B0-----:R-:W2:Y:S04]  /*306f0*/  LDL.LU R18, [R1+0x1d0c] ;  /* 0x001d0c0001127983 */ /* 0x001ea80000300800 */
[----:B------:R0:W-:Y:S02]  /*30700*/  STL [R1+0x1a64], R17 ;  /* 0x001a641101007387 */ /* 0x0001e40000100800 */
[----:B0-----:R-:W-:-:S05]  /*30710*/  LEA R17, P5, R12, R25, 0x1 ;  /* 0x000000190c117211 */ /* 0x001fca00078a08ff */
[----:B------:R0:W-:Y:S04]  /*30720*/  STL [R1+0x1aa0], R17 ;  /* 0x001aa01101007387 */ /* 0x0001e80000100800 */
[----:B0-----:R-:W2:Y:S04]  /*30730*/  LDL.LU R17, [R1+0x1d08] ;  /* 0x001d080001117983 */ /* 0x001ea80000300800 */
[----:B------:R0:W-:Y:S02]  /*30740*/  STL [R1+0x1a6c], R29 ;  /* 0x001a6c1d01007387 */ /* 0x0001e40000100800 */
[----:B0-----:R-:W-:-:S05]  /*30750*/  LEA R29, P4, R28, R25, 0x1 ;  /* 0x000000191c1d7211 */ /* 0x001fca00078808ff */
[----:B------:R0:W-:Y:S04]  /*30760*/  STL [R1+0x1aa8], R29 ;  /* 0x001aa81d01007387 */ /* 0x0001e80000100800 */
[----:B0-----:R-:W2:Y:S01]  /*30770*/  LDL.LU R29, [R1+0x1d04] ;  /* 0x001d0400011d7983 */ /* 0x001ea20000300800 */
[-C--:B------:R-:W-:Y:S02]  /*30780*/  LEA.HI.X.SX32 R16, R16, R4.reuse, 0x1, P3 ;  /* 0x0000000410107211 */ /* 0x080fe400018f0eff */
[----:B------:R-:W-:-:S03]  /*30790*/  LEA.HI.X.SX32 R15, R15, R4, 0x1, P2 ;  /* 0x000000040f0f7211 */ /* 0x000fc600010f0eff */
[----:B------:R2:W-:Y:S01]  /*307a0*/  STL [R1+0x1a74], R16 ;  /* 0x001a741001007387 */ /* 0x0005e20000100800 */
[-C--:B------:R-:W-:Y:S02]  /*307b0*/  LEA.HI.X.SX32 R14, R14, R4.reuse, 0x1, P1 ;  /* 0x000000040e0e7211 */ /* 0x080fe400008f0eff */
[-C--:B------:R-:W-:Y:S02]  /*307c0*/  LEA.HI.X.SX32 R13, R13, R4.reuse, 0x1, P0 ;  /* 0x000000040d0d7211 */ /* 0x080fe400000f0eff */
[-C--:B------:R-:W-:Y:S02]  /*307d0*/  LEA.HI.X.SX32 R3, R3, R4.reuse, 0x1, P6 ;  /* 0x0000000403037211 */ /* 0x080fe400030f0eff */
[-C--:B------:R-:W-:Y:S02]  /*307e0*/  LEA.HI.X.SX32 R12, R12, R4.reuse, 0x1, P5 ;  /* 0x000000040c0c7211 */ /* 0x080fe400028f0eff */
[----:B------:R-:W-:Y:S02]  /*307f0*/  LEA.HI.X.SX32 R28, R28, R4, 0x1, P4 ;  /* 0x000000041c1c7211 */ /* 0x000fe400020f0eff */
[----:B--2---:R-:W-:-:S05]  /*30800*/  LEA R16, P3, R29, R25, 0x1 ;  /* 0x000000191d107211 */ /* 0x004fca00078608ff */
[----:B------:R0:W-:Y:S04]  /*30810*/  STL [R1+0x1b90], R16 ;  /* 0x001b901001007387 */ /* 0x0001e80000100800 */
[----:B0-----:R-:W2:Y:S04]  /*30820*/  LDL.LU R16, [R1+0x1d00] ;  /* 0x001d000001107983 */ /* 0x001ea80000300800 */
[----:B------:R0:W-:Y:S02]  /*30830*/  STL [R1+0x1a7c], R15 ;  /* 0x001a7c0f01007387 */ /* 0x0001e40000100800 */
[----:B0-----:R-:W-:-:S05]  /*30840*/  LEA R15, P2, R11, R25, 0x1 ;  /* 0x000000190b0f7211 */ /* 0x001fca00078408ff */
[----:B------:R0:W-:Y:S04]  /*30850*/  STL [R1+0x1ab0], R15 ;  /* 0x001ab00f01007387 */ /* 0x0001e80000100800 */
[----:B0-----:R-:W2:Y:S04]  /*30860*/  LDL.LU R15, [R1+0x1cfc] ;  /* 0x001cfc00010f7983 */ /* 0x001ea80000300800 */
[----:B------:R3:W-:Y:S02]  /*30870*/  STL [R1+0x1a84], R14 ;  /* 0x001a840e01007387 */ /* 0x0007e40000100800 */
[----:B---3--:R-:W-:-:S05]  /*30880*/  LEA R14, P1, R6, R25, 0x1 ;  /* 0x00000019060e7211 */ /* 0x008fca00078208ff */
[----:B------:R0:W-:Y:S04]  /*30890*/  STL [R1+0x1ab8], R14 ;  /* 0x001ab80e01007387 */ /* 0x0001e80000100800 */
[----:B0-----:R-:W3:Y:S04]  /*308a0*/  LDL.LU R14, [R1+0x1cf8] ;  /* 0x001cf800010e7983 */ /* 0x001ee80000300800 */
[----:B------:R4:W-:Y:S02]  /*308b0*/  STL [R1+0x1a8c], R13 ;  /* 0x001a8c0d01007387 */ /* 0x0009e40000100800 */
[----:B----4-:R-:W-:-:S05]  /*308c0*/  LEA R13, P0, R7, R25, 0x1 ;  /* 0x00000019070d7211 */ /* 0x010fca00078008ff */
[----:B------:R0:W-:Y:S04]  /*308d0*/  STL [R1+0x1ac0], R13 ;  /* 0x001ac00d01007387 */ /* 0x0001e80000100800 */
[----:B0-----:R-:W4:Y:S04]  /*308e0*/  LDL.LU R13, [R1+0x1cf4] ;  /* 0x001cf400010d7983 */ /* 0x001f280000300800 */
        /* <DEDUP_REMOVED lines=10> */
[----:B------:R0:W-:Y:S02]  /*30990*/  STL [R1+0x1ad8], R28 ;  /* 0x001ad81c01007387 */ /* 0x0001e40000100800 */
[----:B0-----:R-:W-:Y:S02]  /*309a0*/  LEA.HI.X.SX32 R28, R29, R4, 0x1, P3 ;  /* 0x000000041d1c7211 */ /* 0x001fe400018f0eff */
[----:B------:R-:W2:Y:S04]  /*309b0*/  LDL.LU R29, [R1] ;  /* 0x00000000011d7983 */ /* 0x000ea80000300800 */
[----:B------:R2:W-:Y:S02]  /*309c0*/  STL [R1+0x1b8c], R28 ;  /* 0x001b8c1c01007387 */ /* 0x0005e40000100800 */
[----:B--2---:R-:W-:-:S05]  /*309d0*/  LEA R28, P3, R29, R25, 0x1 ;  /* 0x000000191d1c7211 */ /* 0x004fca00078608ff */
[----:B------:R0:W-:Y:S04]  /*309e0*/  STL [R1+0x1ae0], R28 ;  /* 0x001ae01c01007387 */ /* 0x0001e80000100800 */
[----:B0-----:R-:W2:Y:S01]  /*309f0*/  LDL.LU R28, [R1+0x1ce8] ;  /* 0x001ce800011c7983 */ /* 0x001ea20000300800 */
[-C--:B------:R-:W-:Y:S02]  /*30a00*/  LEA.HI.X.SX32 R11, R11, R4.reuse, 0x1, P2 ;  /* 0x000000040b0b7211 */ /* 0x080fe400010f0eff */
[----:B------:R-:W-:-:S03]  /*30a10*/  LEA.HI.X.SX32 R6, R6, R4, 0x1, P1 ;  /* 0x0000000406067211 */ /* 0x000fc600008f0eff */
[----:B------:R2:W-:Y:S02]  /*30a20*/  STL [R1+0x1aac], R11 ;  /* 0x001aac0b01007387 */ /* 0x0005e40000100800 */
[----:B--2---:R-:W-:-:S05]  /*30a30*/  LEA R11, P2, R28, R25, 0x1 ;  /* 0x000000191c0b7211 */ /* 0x004fca00078408ff */
[----:B------:R0:W-:Y:S04]  /*30a40*/  STL [R1+0x1ae8], R11 ;  /* 0x001ae80b01007387 */ /* 0x0001e80000100800 */
[----:B0-----:R-:W2:Y:S04]  /*30a50*/  LDL.LU R11, [R1+0x1ce4] ;  /* 0x001ce400010b7983 */ /* 0x001ea80000300800 */
[----:B------:R0:W-:Y:S02]  /*30a60*/  STL [R1+0x1ab4], R6 ;  /* 0x001ab40601007387 */ /* 0x0001e40000100800 */
[----:B0-----:R-:W-:-:S05]  /*30a70*/  LEA R6, P1, R24, R25, 0x1 ;  /* 0x0000001918067211 */ /* 0x001fca00078208ff */
[----:B------:R0:W-:Y:S04]  /*30a80*/  STL [R1+0x1af0], R6 ;  /* 0x001af00601007387 */ /* 0x0001e80000100800 */
[----:B0-----:R-:W2:Y:S01]  /*30a90*/  LDL.LU R6, [R1+0x1ce0] ;  /* 0x001ce00001067983 */ /* 0x001ea20000300800 */
[----:B------:R-:W-:-:S05]  /*30aa0*/  LEA.HI.X.SX32 R7, R7, R4, 0x1, P0 ;  /* 0x0000000407077211 */ /* 0x000fca00000f0eff */
[----:B------:R2:W-:Y:S02]  /*30ab0*/  STL [R1+0x1abc], R7 ;  /* 0x001abc0701007387 */ /* 0x0005e40000100800 */
[----:B--2---:R-:W-:-:S05]  /*30ac0*/  LEA R7, P0, R6, R25, 0x1 ;  /* 0x0000001906077211 */ /* 0x004fca00078008ff */
        /* <DEDUP_REMOVED lines=17> */
[-C--:B------:R-:W-:Y:S02]  /*30be0*/  LEA.HI.X.SX32 R29, R29, R4.reuse, 0x1, P3 ;  /* 0x000000041d1d7211 */ /* 0x080fe400018f0eff */
[----:B------:R-:W-:-:S03]  /*30bf0*/  LEA.HI.X.SX32 R28, R28, R4, 0x1, P2 ;  /* 0x000000041c1c7211 */ /* 0x000fc600010f0eff */
[----:B------:R2:W-:Y:S01]  /*30c00*/  STL [R1+0x1adc], R29 ;  /* 0x001adc1d01007387 */ /* 0x0005e20000100800 */
[----:B------:R-:W-:Y:S01]  /*30c10*/  LEA.HI.X.SX32 R6, R6, R4, 0x1, P0 ;  /* 0x0000000406067211 */ /* 0x000fe200000f0eff */
[----:B------:R-:W-:Y:S02]  /*30c20*/  IMAD R23, R23, c[0x0][0x190], RZ ;  /* 0x0000640017177a24 */ /* 0x000fe400078e02ff */
[----:B------:R-:W-:Y:S02]  /*30c30*/  IMAD R26, R26, c[0x0][0x190], RZ ;  /* 0x000064001a1a7a24 */ /* 0x000fe400078e02ff */
[----:B------:R-:W-:Y:S02]  /*30c40*/  IMAD R27, R27, c[0x0][0x190], RZ ;  /* 0x000064001b1b7a24 */ /* 0x000fe400078e02ff */
[----:B------:R-:W-:Y:S02]  /*30c50*/  IMAD R0, R0, c[0x0][0x190], RZ ;  /* 0x0000640000007a24 */ /* 0x000fe400078e02ff */
[----:B------:R-:W-:Y:S01]  /*30c60*/  IMAD R2, R2, c[0x0][0x190], RZ ;  /* 0x0000640002027a24 */ /* 0x000fe200078e02ff */
[----:B--2---:R-:W-:-:S05]  /*30c70*/  LEA R29, P3, R10, R25, 0x1 ;  /* 0x000000190a1d7211 */ /* 0x004fca00078608ff */
[----:B------:R0:W-:Y:S04]  /*30c80*/  STL [R1+0x1b18], R29 ;  /* 0x001b181d01007387 */ /* 0x0001e80000100800 */
[----:B------:R1:W-:Y:S01]  /*30c90*/  STL [R1+0x1ae4], R28 ;  /* 0x001ae41c01007387 */ /* 0x0003e20000100800 */
[-C--:B0-----:R-:W-:Y:S02]  /*30ca0*/  LEA R29, P2, R11, R25.reuse, 0x1 ;  /* 0x000000190b1d7211 */ /* 0x081fe400078408ff */
[----:B-1----:R-:W-:Y:S02]  /*30cb0*/  LEA.HI.X.SX32 R28, R24, R4, 0x1, P1 ;  /* 0x00000004181c7211 */ /* 0x002fe400008f0eff */
[-C--:B------:R-:W-:Y:S01]  /*30cc0*/  LEA R24, P1, R12, R25.reuse, 0x1 ;  /* 0x000000190c187211 */ /* 0x080fe200078208ff */
[----:B------:R-:W-:Y:S04]  /*30cd0*/  STL [R1+0x1b20], R29 ;  /* 0x001b201d01007387 */ /* 0x000fe80000100800 */
[----:B------:R0:W-:Y:S04]  /*30ce0*/  STL [R1+0x1aec], R28 ;  /* 0x001aec1c01007387 */ /* 0x0001e80000100800 */
[----:B------:R1:W-:Y:S04]  /*30cf0*/  STL [R1+0x1b28], R24 ;  /* 0x001b281801007387 */ /* 0x0003e80000100800 */
[----:B------:R4:W-:Y:S01]  /*30d00*/  STL [R1+0x1af4], R6 ;  /* 0x001af40601007387 */ /* 0x0009e20000100800 */
[----:B0-----:R-:W-:-:S02]  /*30d10*/  LEA R28, P0, R3, R25, 0x1 ;  /* 0x00000019031c7211 */ /* 0x001fc400078008ff */
[-C--:B-1----:R-:W-:Y:S02]  /*30d20*/  LEA.HI.X.SX32 R24, R7, R4.reuse, 0x1, P6 ;  /* 0x0000000407187211 */ /* 0x082fe400030f0eff */
[----:B------:R-:W-:Y:S02]  /*30d30*/  LEA.HI.X.SX32 R7, R8, R4, 0x1, P5 ;  /* 0x0000000408077211 */ /* 0x000fe400028f0eff */
[-C--:B----4-:R-:W-:Y:S01]  /*30d40*/  LEA R6, P6, R13, R25.reuse, 0x1 ;  /* 0x000000190d067211 */ /* 0x090fe200078c08ff */
[----:B------:R-:W-:Y:S01]  /*30d50*/  STL [R1+0x1b30], R28 ;  /* 0x001b301c01007387 */ /* 0x000fe20000100800 */
[----:B---3--:R-:W-:-:S03]  /*30d60*/  LEA R8, P5, R14, R25, 0x1 ;  /* 0x000000190e087211 */ /* 0x008fc600078a08ff */
[----:B------:R-:W-:Y:S04]  /*30d70*/  STL [R1+0x1afc], R24 ;  /* 0x001afc1801007387 */ /* 0x000fe80000100800 */
[----:B------:R0:W-:Y:S04]  /*30d80*/  STL [R1+0x1b38], R6 ;  /* 0x001b380601007387 */ /* 0x0001e80000100800 */
[----:B------:R1:W-:Y:S01]  /*30d90*/  STL [R1+0x1b04], R7 ;  /* 0x001b040701007387 */ /* 0x0003e20000100800 */
[----:B0-----:R-:W-:-:S03]  /*30da0*/  LEA.HI.X.SX32 R6, R9, R4, 0x1, P4 ;  /* 0x0000000409067211 */ /* 0x001fc600020f0eff */
[----:B------:R0:W-:Y:S01]  /*30db0*/  STL [R1+0x1b40], R8 ;  /* 0x001b400801007387 */ /* 0x0001e20000100800 */
[----:B-1----:R-:W-:-:S03]  /*30dc0*/  LEA R7, P4, R15, R25, 0x1 ;  /* 0x000000190f077211 */ /* 0x002fc600078808ff */
[----:B------:R1:W-:Y:S04]  /*30dd0*/  STL [R1+0x1b0c], R6 ;  /* 0x001b0c0601007387 */ /* 0x0003e80000100800 */
[----:B------:R2:W-:Y:S01]  /*30de0*/  STL [R1+0x1b48], R7 ;  /* 0x001b480701007387 */ /* 0x0005e20000100800 */
[----:B0-----:R-:W-:Y:S02]  /*30df0*/  LEA.HI.X.SX32 R8, R10, R4, 0x1, P3 ;  /* 0x000000040a087211 */ /* 0x001fe400018f0eff */
[----:B-1----:R-:W-:-:S03]  /*30e00*/  LEA R6, P3, R16, R25, 0x1 ;  /* 0x0000001910067211 */ /* 0x002fc600078608ff */
[----:B------:R0:W-:Y:S01]  /*30e10*/  STL [R1+0x1b14], R8 ;  /* 0x001b140801007387 */ /* 0x0001e20000100800 */
[----:B--2---:R-:W-:-:S03]  /*30e20*/  LEA.HI.X.SX32 R7, R11, R4, 0x1, P2 ;  /* 0x000000040b077211 */ /* 0x004fc600010f0eff */
[----:B------:R1:W-:Y:S01]  /*30e30*/  STL [R1+0x1b50], R6 ;  /* 0x001b500601007387 */ /* 0x0003e20000100800 */
[----:B------:R-:W-:-:S03]  /*30e40*/  LEA.HI.X.SX32 R3, R3, R4, 0x1, P0 ;  /* 0x0000000403037211 */ /* 0x000fc600000f0eff */
[----:B------:R2:W-:Y:S01]  /*30e50*/  STL [R1+0x1b1c], R7 ;  /* 0x001b1c0701007387 */ /* 0x0005e20000100800 */
[----:B0-----:R-:W-:Y:S02]  /*30e60*/  LEA R8, P2, R17, R25, 0x1 ;  /* 0x0000001911087211 */ /* 0x001fe400078408ff */
[----:B-1----:R-:W-:-:S03]  /*30e70*/  LEA.HI.X.SX32 R6, R12, R4, 0x1, P1 ;  /* 0x000000040c067211 */ /* 0x002fc600008f0eff */
[----:B------:R-:W-:Y:S01]  /*30e80*/  STL [R1+0x1b58], R8 ;  /* 0x001b580801007387 */ /* 0x000fe20000100800 */
[----:B--2---:R-:W-:-:S03]  /*30e90*/  LEA R7, P1, R18, R25, 0x1 ;  /* 0x0000001912077211 */ /* 0x004fc600078208ff */
[----:B------:R0:W-:Y:S04]  /*30ea0*/  STL [R1+0x1b24], R6 ;  /* 0x001b240601007387 */ /* 0x0001e80000100800 */
[----:B------:R1:W-:Y:S04]  /*30eb0*/  STL [R1+0x1b60], R7 ;  /* 0x001b600701007387 */ /* 0x0003e80000100800 */
[----:B------:R2:W-:Y:S01]  /*30ec0*/  STL [R1+0x1b2c], R3 ;  /* 0x001b2c0301007387 */ /* 0x0005e20000100800 */
[----:B0-----:R-:W-:Y:S02]  /*30ed0*/  LEA R6, P0, R19, R25, 0x1 ;  /* 0x0000001913067211 */ /* 0x001fe400078008ff */
[----:B-1----:R-:W-:-:S03]  /*30ee0*/  LEA.HI.X.SX32 R7, R13, R4, 0x1, P6 ;  /* 0x000000040d077211 */ /* 0x002fc600030f0eff */
[----:B------:R0:W-:Y:S01]  /*30ef0*/  STL [R1+0x1b68], R6 ;  /* 0x001b680601007387 */ /* 0x0001e20000100800 */
[----:B--2---:R-:W-:-:S03]  /*30f00*/  LEA R3, P6, R20, R25, 0x1 ;  /* 0x0000001914037211 */ /* 0x004fc600078c08ff */
[----:B------:R1:W-:Y:S04]  /*30f10*/  STL [R1+0x1b34], R7 ;  /* 0x001b340701007387 */ /* 0x0003e80000100800 */
[----:B------:R-:W2:Y:S01]  /*30f20*/  LDL.LU R29, [R1+0x84c] ;  /* 0x00084c00011d7983 */ /* 0x000ea20000300800 */
[----:B0-----:R-:W-:-:S03]  /*30f30*/  LEA.HI.X.SX32 R6, R14, R4, 0x1, P5 ;  /* 0x000000040e067211 */ /* 0x001fc600028f0eff */
[----:B------:R0:W-:Y:S01]  /*30f40*/  STL [R1+0x1b70], R3 ;  /* 0x001b700301007387 */ /* 0x0001e20000100800 */
[----:B-1----:R-:W-:-:S03]  /*30f50*/  LEA.HI.X.SX32 R7, R15, R4, 0x1, P4 ;  /* 0x000000040f077211 */ /* 0x002fc600020f0eff */
[----:B------:R5:W-:Y:S01]  /*30f60*/  STL [R1+0x1b3c], R6 ;  /* 0x001b3c0601007387 */ /* 0x000be20000100800 */
[-C--:B0-----:R-:W-:Y:S02]  /*30f70*/  LEA R3, P5, R21, R25.reuse, 0x1 ;  /* 0x0000001915037211 */ /* 0x081fe400078a08ff */
[----:B-----5:R-:W-:-:S03]  /*30f80*/  LEA R6, P4, R22, R25, 0x1 ;  /* 0x0000001916067211 */ /* 0x020fc600078808ff */
[----:B------:R0:W-:Y:S04]  /*30f90*/  STL [R1+0x1b74], R3 ;  /* 0x001b740301007387 */ /* 0x0001e80000100800 */
[----:B------:R1:W-:Y:S01]  /*30fa0*/  STL [R1+0x1b44], R7 ;  /* 0x001b440701007387 */ /* 0x0003e20000100800 */
[----:B0-----:R-:W-:-:S03]  /*30fb0*/  LEA.HI.X.SX32 R3, R16, R4, 0x1, P3 ;  /* 0x0000000410037211 */ /* 0x001fc600018f0eff */
[----:B------:R0:W-:Y:S01]  /*30fc0*/  STL [R1+0x1b78], R6 ;  /* 0x001b780601007387 */ /* 0x0001e20000100800 */
[----:B-1----:R-:W-:-:S03]  /*30fd0*/  LEA R7, P3, R23, R25, 0x1 ;  /* 0x0000001917077211 */ /* 0x002fc600078608ff */
        /* <DEDUP_REMOVED lines=16> */
[----:B------:R-:W3:Y:S04]  /*310e0*/  LDL.LU R10, [R1+0x85c] ;  /* 0x00085c00010a7983 */ /* 0x000ee80000300800 */
[----:B------:R-:W-:Y:S04]  /*310f0*/  STL [R1+0x1b6c], R6 ;  /* 0x001b6c0601007387 */ /* 0x000fe80000100800 */
[----:B------:R-:W4:Y:S01]  /*31100*/  LDL.LU R11, [R1+0x824] ;  /* 0x00082400010b7983 */ /* 0x000f220000300800 */
[----:B0-----:R-:W-:-:S03]  /*31110*/  LEA.HI.X.SX32 R7, R22, R4, 0x1, P4 ;  /* 0x0000000416077211 */ /* 0x001fc600020f0eff */
[----:B------:R0:W-:Y:S02]  /*31120*/  STL [R1+0xbb0], R3 ;  /* 0x000bb00301007387 */ /* 0x0001e40000100800 */
[----:B0-----:R-:W-:-:S05]  /*31130*/  LEA.HI.X.SX32 R3, R21, R4, 0x1, P5 ;  /* 0x0000000415037211 */ /* 0x001fca00028f0eff */
[----:B------:R0:W-:Y:S04]  /*31140*/  STL [R1+0xb98], R3 ;  /* 0x000b980301007387 */ /* 0x0001e80000100800 */
[----:B------:R-:W-:Y:S01]  /*31150*/  STL [R1+0xb9c], R7 ;  /* 0x000b9c0701007387 */ /* 0x000fe20000100800 */
[----:B0-----:R-:W-:-:S03]  /*31160*/  LEA.HI.X.SX32 R3, R26, R4, 0x1, P2 ;  /* 0x000000041a037211 */ /* 0x001fc600010f0eff */
[----:B------:R-:W5:Y:S01]  /*31170*/  LDL.LU R26, [R1+0x850] ;  /* 0x00085000011a7983 */ /* 0x000f620000300800 */
[----:B------:R-:W-:-:S05]  /*31180*/  LEA.HI.X.SX32 R6, R23, R4, 0x1, P3 ;  /* 0x0000000417067211 */ /* 0x000fca00018f0eff */
[----:B------:R-:W-:Y:S04]  /*31190*/  STL [R1+0xba0], R6 ;  /* 0x000ba00601007387 */ /* 0x000fe80000100800 */
[----:B------:R-:W4:Y:S04]  /*311a0*/  LDL.LU R23, [R1+0x818] ;  /* 0x0008180001177983 */ /* 0x000f280000300800 */
[----:B------:R-:W0:Y:S01]  /*311b0*/  S2R R28, SR_TID.X ;  /* 0x00000000001c7919 */ /* 0x000e220000002100 */
[----:B------:R-:W-:-:S03]  /*311c0*/  LEA.HI.X.SX32 R0, R0, R4, 0x1, P0 ;  /* 0x0000000400007211 */ /* 0x000fc600000f0eff */
[----:B------:R1:W-:Y:S02]  /*311d0*/  STL [R1+0xba4], R3 ;  /* 0x000ba40301007387 */ /* 0x0003e40000100800 */
[----:B-1----:R-:W-:-:S05]  /*311e0*/  LEA.HI.X.SX32 R3, R27, R4, 0x1, P1 ;  /* 0x000000041b037211 */ /* 0x002fca00008f0eff */
[----:B------:R-:W-:Y:S04]  /*311f0*/  STL [R1+0xba8], R3 ;  /* 0x000ba80301007387 */ /* 0x000fe80000100800 */
[----:B------:R1:W-:Y:S04]  /*31200*/  STL [R1+0xbac], R0 ;  /* 0x000bac0001007387 */ /* 0x0003e80000100800 */
[----:B------:R-:W4:Y:S01]  /*31210*/  LDL.LU R12, [R1+0x814] ;  /* 0x00081400010c7983 */ /* 0x000f220000300800 */
[----:B0-----:R-:W-:-:S03]  /*31220*/  SHF.R.U32.HI R7, RZ, 0x6, R28 ;  /* 0x00000006ff077819 */ /* 0x001fc6000001161c */
[----:B------:R-:W4:Y:S01]  /*31230*/  LDL.LU R13, [R1+0x81c] ;  /* 0x00081c00010d7983 */ /* 0x000f220000300800 */
[----:B-1----:R-:W-:Y:S02]  /*31240*/  LEA.HI.X.SX32 R0, R2, R4, 0x1, P6 ;  /* 0x0000000402007211 */ /* 0x002fe400030f0eff */
[----:B------:R-:W-:-:S03]  /*31250*/  SGXT.U32 R7, R7, 0x1 ;  /* 0x000000010707781a */ /* 0x000fc60000000000 */
[----:B------:R0:W-:Y:S01]  /*31260*/  STL [R1+0x994], R0 ;  /* 0x0009940001007387 */ /* 0x0001e20000100800 */
[----:B------:R-:W-:-:S03]  /*31270*/  LOP3.LUT R28, R7, 0x7e, RZ, 0xfc, !PT ;  /* 0x0000007e071c7812 */ /* 0x000fc600078efcff */
[----:B------:R-:W4:Y:S01]  /*31280*/  LDL.LU R22, [R1+0x820] ;  /* 0x0008200001167983 */ /* 0x000f220000300800 */
[C---:B------:R-:W-:Y:S01]  /*31290*/  LOP3.LUT R8, R7.reuse, 0x7e, RZ, 0xfc, !PT ;  /* 0x0000007e07087812 */ /* 0x040fe200078efcff */
[----:B------:R-:W-:Y:S02]  /*312a0*/  IMAD.MOV R6, RZ, RZ, -c[0x0][0x188] ;  /* 0x80006200ff067624 */ /* 0x000fe400078e02ff */
[----:B------:R-:W4:Y:S01]  /*312b0*/  LDL.LU R14, [R1+0x828] ;  /* 0x00082800010e7983 */ /* 0x000f220000300800 */
[----:B------:R-:W-:Y:S02]  /*312c0*/  IMAD R28, R28, c[0x0][0x188], RZ ;  /* 0x000062001c1c7a24 */ /* 0x000fe400078e02ff */
[----:B------:R-:W-:Y:S01]  /*312d0*/  IMAD R8, R8, c[0x0][0x188], RZ ;  /* 0x0000620008087a24 */ /* 0x000fe200078e02ff */
[----:B------:R-:W4:Y:S01]  /*312e0*/  LDL.LU R15, [R1+0x82c] ;  /* 0x00082c00010f7983 */ /* 0x000f220000300800 */
[----:B------:R-:W-:Y:S02]  /*312f0*/  IMAD R20, R7, c[0x0][0x188], RZ ;  /* 0x0000620007147a24 */ /* 0x000fe400078e02ff */
[----:B------:R-:W-:Y:S01]  /*31300*/  IMAD R28, R6, 0x2, R28 ;  /* 0x00000002061c7824 */ /* 0x000fe200078e021c */
[----:B------:R-:W4:Y:S01]  /*31310*/  LDL.LU R21, [R1+0x830] ;  /* 0x0008300001157983 */ /* 0x000f220000300800 */
[----:B--2---:R-:W-:-:S04]  /*31320*/  LEA R2, P0, R29, c[0x0][0x160], 0x1 ;  /* 0x000058001d027a11 */ /* 0x004fc800078008ff */
[----:B0-----:R-:W-:Y:S02]  /*31330*/  LEA.HI.X.SX32 R0, R29, c[0x0][0x164], 0x1, P0 ;  /* 0x000059001d007a11 */ /* 0x001fe400000f0eff */
[----:B------:R-:W-:-:S05]  /*31340*/  LOP3.LUT R29, R7, 0x7e, RZ, 0xfc, !PT ;  /* 0x0000007e071d7812 */ /* 0x000fca00078efcff */
[----:B------:R-:W-:Y:S01]  /*31350*/  IMAD R29, R29, c[0x0][0x188], RZ ;  /* 0x000062001d1d7a24 */ /* 0x000fe200078e02ff */
[----:B------:R-:W-:-:S03]  /*31360*/  LEA R7, P1, R8, R2, 0x1 ;  /* 0x0000000208077211 */ /* 0x000fc600078208ff */
[----:B------:R-:W-:-:S04]  /*31370*/  IMAD R29, R6, 0x2, R29 ;  /* 0x00000002061d7824 */ /* 0x000fc800078e021d */
[----:B------:R-:W-:Y:S01]  /*31380*/  IMAD R29, R6, 0x2, R29 ;  /* 0x00000002061d7824 */ /* 0x000fe200078e021d */
[-C--:B------:R-:W-:Y:S01]  /*31390*/  LEA R6, P2, R28, R2.reuse, 0x1 ;  /* 0x000000021c067211 */ /* 0x080fe200078408ff */
[----:B------:R0:W-:Y:S04]  /*313a0*/  STL [R1+0x99c], R7 ;  /* 0x00099c0701007387 */ /* 0x0001e80000100800 */
[----:B------:R-:W-:Y:S04]  /*313b0*/  STL [R1+0x9a4], R6 ;  /* 0x0009a40601007387 */ /* 0x000fe80000100800 */
[----:B------:R-:W2:Y:S01]  /*313c0*/  LDL.LU R16, [R1+0x838] ;  /* 0x0008380001107983 */ /* 0x000ea20000300800 */
[----:B0-----:R-:W-:-:S05]  /*313d0*/  LEA R7, P5, R29, R2, 0x1 ;  /* 0x000000021d077211 */ /* 0x001fca00078a08ff */
[----:B------:R3:W-:Y:S04]  /*313e0*/  STL [R1+0x9ac], R7 ;  /* 0x0009ac0701007387 */ /* 0x0007e80000100800 */
[----:B------:R-:W2:Y:S01]  /*313f0*/  LDL.LU R17, [R1+0x834] ;  /* 0x0008340001117983 */ /* 0x000ea20000300800 */
[-C--:B---3--:R-:W-:Y:S02]  /*31400*/  LEA R7, P3, R10, R2.reuse, 0x1 ;  /* 0x000000020a077211 */ /* 0x088fe400078608ff */
[----:B-----5:R-:W-:-:S05]  /*31410*/  LEA R9, P4, R26, R2, 0x1 ;  /* 0x000000021a097211 */ /* 0x020fca00078808ff */
[----:B------:R4:W-:Y:S04]  /*31420*/  STL [R1+0x9b4], R9 ;  /* 0x0009b40901007387 */ /* 0x0009e80000100800 */
[----:B------:R-:W3:Y:S01]  /*31430*/  LDL.LU R25, [R1+0x83c] ;  /* 0x00083c0001197983 */ /* 0x000ee20000300800 */
[----:B----4-:R-:W-:-:S03]  /*31440*/  LEA R9, P0, R11, R2, 0x1 ;  /* 0x000000020b097211 */ /* 0x010fc600078008ff */
[----:B------:R-:W-:Y:S04]  /*31450*/  STL [R1+0x9bc], R7 ;  /* 0x0009bc0701007387 */ /* 0x000fe80000100800 */
[----:B------:R0:W-:Y:S04]  /*31460*/  STL [R1+0x9c4], R9 ;  /* 0x0009c40901007387 */ /* 0x0001e80000100800 */
[----:B------:R-:W4:Y:S01]  /*31470*/  LDL.LU R18, [R1+0x848] ;  /* 0x0008480001127983 */ /* 0x000f220000300800 */
[----:B0-----:R-:W-:Y:S02]  /*31480*/  LEA.HI.X.SX32 R9, R8, R0, 0x1, P1 ;  /* 0x0000000008097211 */ /* 0x001fe400008f0eff */
[----:B------:R-:W-:-:S03]  /*31490*/  LEA R8, P1, R23, R2, 0x1 ;  /* 0x0000000217087211 */ /* 0x000fc600078208ff */
[----:B------:R0:W-:Y:S04]  /*314a0*/  STL [R1+0x998], R9 ;  /* 0x0009980901007387 */ /* 0x0001e80000100800 */
[----:B------:R-:W5:Y:S04]  /*314b0*/  LDL.LU R19, [R1+0x840] ;  /* 0x0008400001137983 */ /* 0x000f680000300800 */
[----:B------:R-:W-:Y:S01]  /*314c0*/  STL [R1+0x9cc], R8 ;  /* 0x0009cc0801007387 */ /* 0x000fe20000100800 */
[----:B0-----:R-:W-:-:S03]  /*314d0*/  LEA.HI.X.SX32 R9, R28, R0, 0x1, P2 ;  /* 0x000000001c097211 */ /* 0x001fc600010f0eff */
[----:B------:R-:W5:Y:S04]  /*314e0*/  LDL.LU R28, [R1+0x844] ;  /* 0x00084400011c7983 */ /* 0x000f680000300800 */
[----:B------:R0:W-:Y:S02]  /*314f0*/  STL [R1+0x9a0], R9 ;  /* 0x0009a00901007387 */ /* 0x0001e40000100800 */
[----:B0-----:R-:W-:Y:S02]  /*31500*/  LEA.HI.X.SX32 R9, R29, R0, 0x1, P5 ;  /* 0x000000001d097211 */ /* 0x001fe400028f0eff */
[----:B------:R-:W5:Y:S01]  /*31510*/  LDL.LU R29, [R1+0x80c] ;  /* 0x00080c00011d7983 */ /* 0x000f620000300800 */
[----:B------:R-:W-:-:S05]  /*31520*/  LEA R27, P2, R12, R2, 0x1 ;  /* 0x000000020c1b7211 */ /* 0x000fca00078408ff */
[----:B------:R0:W-:Y:S04]  /*31530*/  STL [R1+0x9d4], R27 ;  /* 0x0009d41b01007387 */ /* 0x0001e80000100800 */
[----:B------:R-:W-:Y:S01]  /*31540*/  STL [R1+0x9a8], R9 ;  /* 0x0009a80901007387 */ /* 0x000fe20000100800 */
[----:B0-----:R-:W-:-:S05]  /*31550*/  LEA R27, P5, R13, R2, 0x1 ;  /* 0x000000020d1b7211 */ /* 0x001fca00078a08ff */
[----:B------:R0:W-:Y:S02]  /*31560*/  STL [R1+0x9dc], R27 ;  /* 0x0009dc1b01007387 */ /* 0x0001e40000100800 */
[----:B0-----:R-:W-:Y:S02]  /*31570*/  LEA.HI.X.SX32 R27, R26, R0, 0x1, P4 ;  /* 0x000000001a1b7211 */ /* 0x001fe400020f0eff */
[----:B------:R-:W-:-:S03]  /*31580*/  LEA R26, P4, R22, R2, 0x1 ;  /* 0x00000002161a7211 */ /* 0x000fc600078808ff */
[----:B------:R0:W-:Y:S04]  /*31590*/  STL [R1+0x9b0], R27 ;  /* 0x0009b01b01007387 */ /* 0x0001e80000100800 */
[----:B------:R1:W-:Y:S01]  /*315a0*/  STL [R1+0x9e4], R26 ;  /* 0x0009e41a01007387 */ /* 0x0003e20000100800 */
[----:B0-----:R-:W-:Y:S02]  /*315b0*/  LEA.HI.X.SX32 R27, R10, R0, 0x1, P3 ;  /* 0x000000000a1b7211 */ /* 0x001fe400018f0eff */
[----:B-1----:R-:W-:-:S03]  /*315c0*/  LEA R26, P3, R14, R2, 0x1 ;  /* 0x000000020e1a7211 */ /* 0x002fc600078608ff */
[----:B------:R0:W-:Y:S04]  /*315d0*/  STL [R1+0x9b8], R27 ;  /* 0x0009b81b01007387 */ /* 0x0001e80000100800 */
[----:B------:R1:W-:Y:S01]  /*315e0*/  STL [R1+0x9ec], R26 ;  /* 0x0009ec1a01007387 */ /* 0x0003e20000100800 */
[----:B0-----:R-:W-:Y:S02]  /*315f0*/  LEA.HI.X.SX32 R27, R11, R0, 0x1, P0 ;  /* 0x000000000b1b7211 */ /* 0x001fe400000f0eff */
[----:B-1----:R-:W-:-:S03]  /*31600*/  LEA R26, P0, R15, R2, 0x1 ;  /* 0x000000020f1a7211 */ /* 0x002fc600078008ff */
[----:B------:R0:W-:Y:S04]  /*31610*/  STL [R1+0x9c0], R27 ;  /* 0x0009c01b01007387 */ /* 0x0001e80000100800 */
[----:B------:R1:W-:Y:S01]  /*31620*/  STL [R1+0xa08], R26 ;  /* 0x000a081a01007387 */ /* 0x0003e20000100800 */
[-C--:B0-----:R-:W-:Y:S02]  /*31630*/  LEA.HI.X.SX32 R27, R23, R0.reuse, 0x1, P1 ;  /* 0x00000000171b7211 */ /* 0x081fe400008f0eff */
[----:B------:R-:W-:Y:S02]  /*31640*/  LEA.HI.X.SX32 R23, R12, R0, 0x1, P2 ;  /* 0x000000000c177211 */ /* 0x000fe400010f0eff */
[----:B-1----:R-:W-:Y:S01]  /*31650*/  LEA R26, P1, R21, R2, 0x1 ;  /* 0x00000002151a7211 */ /* 0x002fe200078208ff */
[----:B------:R-:W-:Y:S04]  /*31660*/  STL [R1+0x9c8], R27 ;  /* 0x0009c81b01007387 */ /* 0x000fe80000100800 */
[----:B------:R0:W-:Y:S04]  /*31670*/  STL [R1+0xa10], R26 ;  /* 0x000a101a01007387 */ /* 0x0001e80000100800 */
[----:B------:R1:W-:Y:S01]  /*31680*/  STL [R1+0x9d0], R23 ;  /* 0x0009d01701007387 */ /* 0x0003e20000100800 */
[----:B0-----:R-:W-:Y:S01]  /*31690*/  LEA.HI.X.SX32 R26, R13, R0, 0x1, P5 ;  /* 0x000000000d1a7211 */ /* 0x001fe200028f0eff */
[----:B------:R-:W-:-:S04]  /*316a0*/  IMAD.MOV R24, RZ, RZ, -c[0x0][0x188] ;  /* 0x80006200ff187624 */ /* 0x000fc800078e02ff */
[----:B------:R-:W-:-:S04]  /*316b0*/  IMAD R3, R24, 0x2, R5 ;  /* 0x0000000218037824 */ /* 0x000fc800078e0205 */
[----:B------:R-:W-:Y:S01]  /*316c0*/  IMAD R4, R24, 0x2, R3 ;  /* 0x0000000218047824 */ /* 0x000fe200078e0203 */
[----:B--2---:R-:W-:-:S05]  /*316d0*/  LEA R27, P2, R16, R2, 0x1 ;  /* 0x00000002101b7211 */ /* 0x004fca00078408ff */
[----:B------:R-:W-:Y:S01]  /*316e0*/  STL [R1+0xa18], R27 ;  /* 0x000a181b01007387 */ /* 0x000fe20000100800 */
[----:B-1----:R-:W-:-:S03]  /*316f0*/  LEA R23, P5, R17, R2, 0x1 ;  /* 0x0000000211177211 */ /* 0x002fc600078a08ff */
[----:B------:R0:W-:Y:S04]  /*31700*/  STL [R1+0x9d8], R26 ;  /* 0x0009d81a01007387 */ /* 0x0001e80000100800 */
[----:B------:R3:W-:Y:S01]  /*31710*/  STL [R1+0xa20], R23 ;  /* 0x000a201701007387 */ /* 0x0007e20000100800 */
[-C--:B0-----:R-:W-:Y:S02]  /*31720*/  LEA.HI.X.SX32 R26, R22, R0.reuse, 0x1, P4 ;  /* 0x00000000161a7211 */ /* 0x081fe400020f0eff */
[----:B------:R-:W-:-:S03]  /*31730*/  LEA.HI.X.SX32 R22, R14, R0, 0x1, P3 ;  /* 0x000000000e167211 */ /* 0x000fc600018f0eff */
[----:B------:R4:W-:Y:S01]  /*31740*/  STL [R1+0x9e0], R26 ;  /* 0x0009e01a01007387 */ /* 0x0009e20000100800 */
[----:B------:R-:W-:-:S04]  /*31750*/  IMAD R6, R24, 0x2, R4 ;  /* 0x0000000218067824 */ /* 0x000fc800078e0204 */
[----:B------:R-:W-:-:S04]  /*31760*/  IMAD R7, R24, 0x2, R6 ;  /* 0x0000000218077824 */ /* 0x000fc800078e0206 */
[----:B------:R-:W-:-:S04]  /*31770*/  IMAD R8, R24, 0x2, R7 ;  /* 0x0000000218087824 */ /* 0x000fc800078e0207 */
[----:B------:R-:W-:Y:S01]  /*31780*/  IMAD R9, R24, 0x2, R8 ;  /* 0x0000000218097824 */ /* 0x000fe200078e0208 */
[----:B---3--:R-:W-:-:S05]  /*31790*/  LEA R23, P4, R25, R2, 0x1 ;  /* 0x0000000219177211 */ /* 0x008fca00078808ff */
[----:B------:R0:W-:Y:S04]  /*317a0*/  STL [R1+0xa28], R23 ;  /* 0x000a281701007387 */ /* 0x0001e80000100800 */
[----:B------:R5:W-:Y:S01]  /*317b0*/  STL [R1+0x9e8], R22 ;  /* 0x0009e81601007387 */ /* 0x000be20000100800 */
[----:B----4-:R-:W-:Y:S02]  /*317c0*/  LEA R26, P3, R18, R2, 0x1 ;  /* 0x00000002121a7211 */ /* 0x010fe400078608ff */
[----:B0-----:R-:W-:-:S03]  /*317d0*/  LEA.HI.X.SX32 R23, R15, R0, 0x1, P0 ;  /* 0x000000000f177211 */ /* 0x001fc600000f0eff */
[----:B------:R-:W-:Y:S04]  /*317e0*/  STL [R1+0xa30], R26 ;  /* 0x000a301a01007387 */ /* 0x000fe80000100800 */
[----:B------:R0:W-:Y:S01]  /*317f0*/  STL [R1+0x9f0], R23 ;  /* 0x0009f01701007387 */ /* 0x0001e20000100800 */
[----:B-----5:R-:W-:Y:S02]  /*31800*/  LEA R22, P0, R19, R2, 0x1 ;  /* 0x0000000213167211 */ /* 0x020fe400078008ff */
[----:B0-----:R-:W-:-:S03]  /*31810*/  LEA.HI.X.SX32 R23, R21, R0, 0x1, P1 ;  /* 0x0000000015177211 */ /* 0x001fc600008f0eff */
[----:B------:R0:W-:Y:S01]  /*31820*/  STL [R1+0xa38], R22 ;  /* 0x000a381601007387 */ /* 0x0001e20000100800 */
[----:B------:R-:W-:-:S03]  /*31830*/  LEA.HI.X.SX32 R21, R16, R0, 0x1, P2 ;  /* 0x0000000010157211 */ /* 0x000fc600010f0eff */
[----:B------:R1:W-:Y:S01]  /*31840*/  STL [R1+0xa0c], R23 ;  /* 0x000a0c1701007387 */ /* 0x0003e20000100800 */
[----:B0-----:R-:W-:-:S05]  /*31850*/  LEA R22, P1, R28, R2, 0x1 ;  /* 0x000000021c167211 */ /* 0x001fca00078208ff */
[----:B------:R0:W-:Y:S01]  /*31860*/  STL [R1+0xa40], R22 ;  /* 0x000a401601007387 */ /* 0x0001e20000100800 */
[----:B-1----:R-:W-:-:S03]  /*31870*/  LEA R23, P2, R29, R2, 0x1 ;  /* 0x000000021d177211 */ /* 0x002fc600078408ff */
        /* <DEDUP_REMOVED lines=10> */
[----:B------:R1:W-:Y:S04]  /*31920*/  STL [R1+0xa58], R22 ;  /* 0x000a581601007387 */ /* 0x0003e80000100800 */
[----:B------:R2:W-:Y:S01]  /*31930*/  STL [R1+0xa2c], R21 ;  /* 0x000a2c1501007387 */ /* 0x0005e20000100800 */
[----:B0-----:R-:W-:Y:S02]  /*31940*/  LEA R23, P3, R20, R2, 0x1 ;  /* 0x0000000214177211 */ /* 0x001fe400078608ff */
[----:B-1----:R-:W-:-:S03]  /*31950*/  LEA.HI.X.SX32 R22, R19, R0, 0x1, P0 ;  /* 0x0000000013167211 */ /* 0x002fc600000f0eff */
[----:B------:R0:W-:Y:S01]  /*31960*/  STL [R1+0xb94], R23 ;  /* 0x000b941701007387 */ /* 0x0001e20000100800 */
[----:B--2---:R-:W-:-:S03]  /*31970*/  LEA.HI.X.SX32 R21, R28, R0, 0x1, P1 ;  /* 0x000000001c157211 */ /* 0x004fc600008f0eff */
[----:B------:R1:W-:Y:S04]  /*31980*/  STL [R1+0xa34], R22 ;  /* 0x000a341601007387 */ /* 0x0003e80000100800 */
[----:B------:R2:W-:Y:S01]  /*31990*/  STL [R1+0xa3c], R21 ;  /* 0x000a3c1501007387 */ /* 0x0005e20000100800 */
[----:B0-----:R-:W-:Y:S02]  /*319a0*/  LEA.HI.X.SX32 R23, R29, R0, 0x1, P2 ;  /* 0x000000001d177211 */ /* 0x001fe400010f0eff */
[----:B-1----:R-:W-:Y:S02]  /*319b0*/  LEA R22, P0, R4, R2, 0x1 ;  /* 0x0000000204167211 */ /* 0x002fe400078008ff */
[-C--:B--2---:R-:W-:Y:S01]  /*319c0*/  LEA.HI.X.SX32 R21, R5, R0.reuse, 0x1, P5 ;  /* 0x0000000005157211 */ /* 0x084fe200028f0eff */
[----:B------:R-:W-:Y:S01]  /*319d0*/  STL [R1+0xa44], R23 ;  /* 0x000a441701007387 */ /* 0x000fe20000100800 */
[----:B------:R-:W-:-:S03]  /*319e0*/  LEA.HI.X.SX32 R20, R20, R0, 0x1, P3 ;  /* 0x0000000014147211 */ /* 0x000fc600018f0eff */
[----:B------:R0:W-:Y:S04]  /*319f0*/  STL [R1+0xa4c], R21 ;  /* 0x000a4c1501007387 */ /* 0x0001e80000100800 */
[----:B------:R-:W-:Y:S01]  /*31a00*/  STL [R1+0xa60], R22 ;  /* 0x000a601601007387 */ /* 0x000fe20000100800 */
[-C--:B0-----:R-:W-:Y:S02]  /*31a10*/  LEA.HI.X.SX32 R21, R3, R0.reuse, 0x1, P4 ;  /* 0x0000000003157211 */ /* 0x081fe400020f0eff */
[----:B------:R-:W-:-:S03]  /*31a20*/  LEA.HI.X.SX32 R3, R4, R0, 0x1, P0 ;  /* 0x0000000004037211 */ /* 0x000fc600000f0eff */
[----:B------:R-:W-:Y:S04]  /*31a30*/  STL [R1+0xa54], R21 ;  /* 0x000a541501007387 */ /* 0x000fe80000100800 */
[----:B------:R0:W-:Y:S04]  /*31a40*/  STL [R1+0xb90], R20 ;  /* 0x000b901401007387 */ /* 0x0001e80000100800 */
[----:B------:R1:W-:Y:S01]  /*31a50*/  STL [R1+0xa5c], R3 ;  /* 0x000a5c0301007387 */ /* 0x0003e20000100800 */
[-C--:B0-----:R-:W-:Y:S02]  /*31a60*/  LEA R20, P0, R6, R2.reuse, 0x1 ;  /* 0x0000000206147211 */ /* 0x081fe400078008ff */
[----:B-1----:R-:W-:-:S03]  /*31a70*/  LEA R3, P1, R7, R2, 0x1 ;  /* 0x0000000207037211 */ /* 0x002fc600078208ff */
[----:B------:R-:W-:Y:S01]  /*31a80*/  STL [R1+0xa68], R20 ;  /* 0x000a681401007387 */ /* 0x000fe20000100800 */
[----:B------:R-:W-:-:S03]  /*31a90*/  LEA R21, P2, R8, R2, 0x1 ;  /* 0x0000000208157211 */ /* 0x000fc600078408ff */
[----:B------:R0:W-:Y:S01]  /*31aa0*/  STL [R1+0xa70], R3 ;  /* 0x000a700301007387 */ /* 0x0001e20000100800 */
[-C--:B------:R-:W-:Y:S01]  /*31ab0*/  LEA.HI.X.SX32 R7, R7, R0.reuse, 0x1, P1 ;  /* 0x0000000007077211 */ /* 0x080fe200008f0eff */
[----:B------:R-:W-:Y:S02]  /*31ac0*/  IMAD R10, R24, 0x2, R9 ;  /* 0x00000002180a7824 */ /* 0x000fe400078e0209 */
[----:B------:R-:W-:Y:S01]  /*31ad0*/  STL [R1+0xa78], R21 ;  /* 0x000a781501007387 */ /* 0x000fe20000100800 */
[-C--:B0-----:R-:W-:Y:S02]  /*31ae0*/  LEA.HI.X.SX32 R3, R6, R0.reuse, 0x1, P0 ;  /* 0x0000000006037211 */ /* 0x081fe400000f0eff */
[----:B------:R-:W-:Y:S01]  /*31af0*/  LEA.HI.X.SX32 R6, R8, R0, 0x1, P2 ;  /* 0x0000000008067211 */ /* 0x000fe200010f0eff */
[----:B------:R-:W-:Y:S02]  /*31b00*/  IMAD R11, R24, 0x2, R10 ;  /* 0x00000002180b7824 */ /* 0x000fe400078e020a */
[----:B------:R-:W-:Y:S01]  /*31b10*/  STL [R1+0xa64], R3 ;  /* 0x000a640301007387 */ /* 0x000fe20000100800 */
[----:B------:R-:W-:-:S03]  /*31b20*/  LEA R8, P0, R9, R2, 0x1 ;  /* 0x0000000209087211 */ /* 0x000fc600078008ff */
[----:B------:R0:W-:Y:S04]  /*31b30*/  STL [R1+0xa6c], R7 ;  /* 0x000a6c0701007387 */ /* 0x0001e80000100800 */
[----:B------:R1:W-:Y:S01]  /*31b40*/  STL [R1+0xa74], R6 ;  /* 0x000a740601007387 */ /* 0x0003e20000100800 */
[----:B------:R-:W-:-:S03]  /*31b50*/  IMAD R12, R24, 0x2, R11 ;  /* 0x00000002180c7824 */ /* 0x000fc600078e020b */
[----:B------:R2:W-:Y:S01]  /*31b60*/  STL [R1+0xa80], R8 ;  /* 0x000a800801007387 */ /* 0x0005e20000100800 */
[-C--:B0-----:R-:W-:Y:S02]  /*31b70*/  LEA R7, P2, R11, R2.reuse, 0x1 ;  /* 0x000000020b077211 */ /* 0x081fe400078408ff */
[----:B-1----:R-:W-:Y:S01]  /*31b80*/  LEA R6, P1, R10, R2, 0x1 ;  /* 0x000000020a067211 */ /* 0x002fe200078208ff */
[----:B------:R-:W-:-:S04]  /*31b90*/  IMAD R13, R24, 0x2, R12 ;  /* 0x00000002180d7824 */ /* 0x000fc800078e020c */
[----:B------:R0:W-:Y:S01]  /*31ba0*/  STL [R1+0xa88], R6 ;  /* 0x000a880601007387 */ /* 0x0001e20000100800 */
[-C--:B--2---:R-:W-:Y:S01]  /*31bb0*/  LEA.HI.X.SX32 R8, R10, R0.reuse, 0x1, P1 ;  /* 0x000000000a087211 */ /* 0x084fe200008f0eff */
[----:B------:R-:W-:Y:S02]  /*31bc0*/  IMAD R14, R24, 0x2, R13 ;  /* 0x00000002180e7824 */ /* 0x000fe400078e020d */
[----:B------:R1:W-:Y:S01]  /*31bd0*/  STL [R1+0xa90], R7 ;  /* 0x000a900701007387 */ /* 0x0003e20000100800 */
[-C--:B0-----:R-:W-:Y:S02]  /*31be0*/  LEA.HI.X.SX32 R6, R9, R0.reuse, 0x1, P0 ;  /* 0x0000000009067211 */ /* 0x081fe400000f0eff */
[----:B-1----:R-:W-:-:S03]  /*31bf0*/  LEA.HI.X.SX32 R7, R11, R0, 0x1, P2 ;  /* 0x000000000b077211 */ /* 0x002fc600010f0eff */
[----:B------:R-:W-:Y:S01]  /*31c00*/  STL [R1+0xa7c], R6 ;  /* 0x000a7c0601007387 */ /* 0x000fe20000100800 */
[----:B------:R-:W-:-:S03]  /*31c10*/  LEA R9, P1, R13, R2, 0x1 ;  /* 0x000000020d097211 */ /* 0x000fc600078208ff */
[----:B------:R0:W-:Y:S01]  /*31c20*/  STL [R1+0xa84], R8 ;  /* 0x000a840801007387 */ /* 0x0001e20000100800 */
[----:B------:R-:W-:-:S03]  /*31c30*/  IMAD R15, R24, 0x2, R14 ;  /* 0x00000002180f7824 */ /* 0x000fc600078e020e */
[----:B------:R1:W-:Y:S01]  /*31c40*/  STL [R1+0xa8c], R7 ;  /* 0x000a8c0701007387 */ /* 0x0003e20000100800 */
[-C--:B0-----:R-:W-:Y:S02]  /*31c50*/  LEA R8, P0, R12, R2.reuse, 0x1 ;  /* 0x000000020c087211 */ /* 0x081fe400078008ff */
[----:B-1----:R-:W-:-:S03]  /*31c60*/  LEA R7, P2, R14, R2, 0x1 ;  /* 0x000000020e077211 */ /* 0x002fc600078408ff */
[----:B------:R-:W-:Y:S01]  /*31c70*/  STL [R1+0xa98], R8 ;  /* 0x000a980801007387 */ /* 0x000fe20000100800 */
[----:B------:R-:W-:-:S03]  /*31c80*/  LEA.HI.X.SX32 R10, R13, R0, 0x1, P1 ;  /* 0x000000000d0a7211 */ /* 0x000fc600008f0eff */
[----:B------:R0:W-:Y:S01]  /*31c90*/  STL [R1+0xaa0], R9 ;  /* 0x000aa00901007387 */ /* 0x0001e20000100800 */
[----:B------:R-:W-:-:S03]  /*31ca0*/  IMAD R16, R24, 0x2, R15 ;  /* 0x0000000218107824 */ /* 0x000fc600078e020f */
[----:B------:R1:W-:Y:S01]  /*31cb0*/  STL [R1+0xaa8], R7 ;  /* 0x000aa80701007387 */ /* 0x0003e20000100800 */
[-C--:B0-----:R-:W-:Y:S02]  /*31cc0*/  LEA.HI.X.SX32 R9, R12, R0.reuse, 0x1, P0 ;  /* 0x000000000c097211 */ /* 0x081fe400000f0eff */
[----:B-1----:R-:W-:-:S03]  /*31cd0*/  LEA.HI.X.SX32 R7, R14, R0, 0x1, P2 ;  /* 0x000000000e077211 */ /* 0x002fc600010f0eff */
[----:B------:R-:W-:Y:S01]  /*31ce0*/  STL [R1+0xa94], R9 ;  /* 0x000a940901007387 */ /* 0x000fe20000100800 */
[----:B------:R-:W-:-:S03]  /*31cf0*/  IMAD R17, R24, 0x2, R16 ;  /* 0x0000000218117824 */ /* 0x000fc600078e0210 */
[----:B------:R0:W-:Y:S01]  /*31d00*/  STL [R1+0xa9c], R10 ;  /* 0x000a9c0a01007387 */ /* 0x0001e20000100800 */
[----:B------:R-:W-:-:S03]  /*31d10*/  IMAD R18, R24, 0x2, R17 ;  /* 0x0000000218127824 */ /* 0x000fc600078e0211 */
[----:B------:R1:W-:Y:S01]  /*31d20*/  STL [R1+0xaa4], R7 ;  /* 0x000aa40701007387 */ /* 0x0003e20000100800 */
[-C--:B------:R-:W-:Y:S02]  /*31d30*/  LEA R11, P2, R17, R2.reuse, 0x1 ;  /* 0x00000002110b7211 */ /* 0x080fe400078408ff */
[-C--:B0-----:R-:W-:Y:S02]  /*31d40*/  LEA R10, P0, R15, R2.reuse, 0x1 ;  /* 0x000000020f0a7211 */ /* 0x081fe400078008ff */
[----:B-1----:R-:W-:-:S03]  /*31d50*/  LEA R7, P1, R16, R2, 0x1 ;  /* 0x0000000210077211 */ /* 0x002fc600078208ff */
[----:B------:R-:W-:Y:S01]  /*31d60*/  STL [R1+0xab0], R10 ;  /* 0x000ab00a01007387 */ /* 0x000fe20000100800 */
[----:B------:R-:W-:-:S03]  /*31d70*/  IMAD R19, R24, 0x2, R18 ;  /* 0x0000000218137824 */ /* 0x000fc600078e0212 */
[----:B------:R0:W-:Y:S01]  /*31d80*/  STL [R1+0xab8], R7 ;  /* 0x000ab80701007387 */ /* 0x0001e20000100800 */
[-C--:B------:R-:W-:Y:S01]  /*31d90*/  LEA.HI.X.SX32 R12, R16, R0.reuse, 0x1, P1 ;  /* 0x00000000100c7211 */ /* 0x080fe200008f0eff */
        /* <DEDUP_REMOVED lines=12> */
[----:B------:R-:W-:Y:S01]  /*31e60*/  IMAD R20, R24, 0x2, R4 ;  /* 0x0000000218147824 */ /* 0x000fe200078e0204 */
[----:B------:R-:W-:Y:S02]  /*31e70*/  LEA.HI.X.SX32 R14, R18, R0, 0x1, P0 ;  /* 0x00000000120e7211 */ /* 0x000fe400000f0eff */
[----:B------:R0:W-:Y:S04]  /*31e80*/  STL [R1+0xad0], R13 ;  /* 0x000ad00d01007387 */ /* 0x0001e80000100800 */
[----:B------:R1:W-:Y:S01]  /*31e90*/  STL [R1+0xad8], R11 ;  /* 0x000ad80b01007387 */ /* 0x0003e20000100800 */
[----:B------:R-:W-:-:S03]  /*31ea0*/  IMAD R3, R24, 0x2, R20 ;  /* 0x0000000218037824 */ /* 0x000fc600078e0214 */
[----:B------:R2:W-:Y:S01]  /*31eb0*/  STL [R1+0xac4], R14 ;  /* 0x000ac40e01007387 */ /* 0x0005e20000100800 */
[-C--:B0-----:R-:W-:Y:S02]  /*31ec0*/  LEA.HI.X.SX32 R13, R5, R0.reuse, 0x1, P2 ;  /* 0x00000000050d7211 */ /* 0x081fe400010f0eff */
[----:B-1----:R-:W-:Y:S01]  /*31ed0*/  LEA.HI.X.SX32 R11, R19, R0, 0x1, P1 ;  /* 0x00000000130b7211 */ /* 0x002fe200008f0eff */
[----:B------:R-:W-:-:S04]  /*31ee0*/  IMAD R21, R24, 0x2, R3 ;  /* 0x0000000218157824 */ /* 0x000fc800078e0203 */
[----:B------:R0:W-:Y:S01]  /*31ef0*/  STL [R1+0xacc], R11 ;  /* 0x000acc0b01007387 */ /* 0x0001e20000100800 */
[----:B--2---:R-:W-:-:S03]  /*31f00*/  LEA R14, P1, R20, R2, 0x1 ;  /* 0x00000002140e7211 */ /* 0x004fc600078208ff */
[----:B------:R1:W-:Y:S01]  /*31f10*/  STL [R1+0xad4], R13 ;  /* 0x000ad40d01007387 */ /* 0x0003e20000100800 */
[-C--:B0-----:R-:W-:Y:S02]  /*31f20*/  LEA R11, P0, R4, R2.reuse, 0x1 ;  /* 0x00000002040b7211 */ /* 0x081fe400078008ff */
[----:B-1----:R-:W-:-:S03]  /*31f30*/  LEA R13, P2, R3, R2, 0x1 ;  /* 0x00000002030d7211 */ /* 0x002fc600078408ff */
[----:B------:R-:W-:Y:S01]  /*31f40*/  STL [R1+0xae0], R11 ;  /* 0x000ae00b01007387 */ /* 0x000fe20000100800 */
[----:B------:R-:W-:Y:S01]  /*31f50*/  IMAD R6, R24, 0x2, R21 ;  /* 0x0000000218067824 */ /* 0x000fe200078e0215 */
[-C--:B------:R-:W-:Y:S02]  /*31f60*/  LEA.HI.X.SX32 R4, R4, R0.reuse, 0x1, P0 ;  /* 0x0000000004047211 */ /* 0x080fe400000f0eff */
[----:B------:R-:W-:Y:S01]  /*31f70*/  STL [R1+0xae8], R14 ;  /* 0x000ae80e01007387 */ /* 0x000fe20000100800 */
[----:B------:R-:W-:-:S03]  /*31f80*/  LEA.HI.X.SX32 R3, R3, R0, 0x1, P2 ;  /* 0x0000000003037211 */ /* 0x000fc600010f0eff */
[----:B------:R0:W-:Y:S01]  /*31f90*/  STL [R1+0xaf0], R13 ;  /* 0x000af00d01007387 */ /* 0x0001e20000100800 */
[----:B------:R-:W-:-:S03]  /*31fa0*/  IMAD R8, R24, 0x2, R6 ;  /* 0x0000000218087824 */ /* 0x000fc600078e0206 */
[----:B------:R-:W-:Y:S01]  /*31fb0*/  STL [R1+0xadc], R4 ;  /* 0x000adc0401007387 */ /* 0x000fe20000100800 */
[----:B0-----:R-:W-:Y:S02]  /*31fc0*/  LEA.HI.X.SX32 R13, R20, R0, 0x1, P1 ;  /* 0x00000000140d7211 */ /* 0x001fe400008f0eff */
[----:B------:R-:W-:-:S03]  /*31fd0*/  LEA R14, P2, R8, R2, 0x1 ;  /* 0x00000002080e7211 */ /* 0x000fc600078408ff */
[----:B------:R0:W-:Y:S04]  /*31fe0*/  STL [R1+0xae4], R13 ;  /* 0x000ae40d01007387 */ /* 0x0001e80000100800 */
[----:B------:R1:W-:Y:S01]  /*31ff0*/  STL [R1+0xaec], R3 ;  /* 0x000aec0301007387 */ /* 0x0003e20000100800 */
[----:B------:R-:W-:Y:S01]  /*32000*/  IMAD R9, R24, 0x2, R8 ;  /* 0x0000000218097824 */ /* 0x000fe200078e0208 */
[-C--:B0-----:R-:W-:Y:S02]  /*32010*/  LEA R13, P0, R21, R2.reuse, 0x1 ;  /* 0x00000002150d7211 */ /* 0x081fe400078008ff */
[----:B-1----:R-:W-:-:S03]  /*32020*/  LEA R3, P1, R6, R2, 0x1 ;  /* 0x0000000206037211 */ /* 0x002fc600078208ff */
[----:B------:R-:W-:Y:S01]  /*32030*/  STL [R1+0xaf8], R13 ;  /* 0x000af80d01007387 */ /* 0x000fe20000100800 */
[----:B------:R-:W-:-:S03]  /*32040*/  IMAD R10, R24, 0x2, R9 ;  /* 0x00000002180a7824 */ /* 0x000fc600078e0209 */
[----:B------:R0:W-:Y:S04]  /*32050*/  STL [R1+0xb00], R3 ;  /* 0x000b000301007387 */ /* 0x0001e80000100800 */
[----:B------:R1:W-:Y:S01]  /*32060*/  STL [R1+0xb08], R14 ;  /* 0x000b080e01007387 */ /* 0x0003e20000100800 */
[----:B------:R-:W-:Y:S01]  /*32070*/  IMAD R7, R24, 0x2, R10 ;  /* 0x0000000218077824 */ /* 0x000fe200078e020a */
[-C--:B0-----:R-:W-:Y:S02]  /*32080*/  LEA.HI.X.SX32 R3, R21, R0.reuse, 0x1, P0 ;  /* 0x0000000015037211 */ /* 0x081fe400000f0eff */
[-C--:B-1----:R-:W-:Y:S02]  /*32090*/  LEA.HI.X.SX32 R14, R6, R0.reuse, 0x1, P1 ;  /* 0x00000000060e7211 */ /* 0x082fe400008f0eff */
[----:B------:R-:W-:Y:S01]  /*320a0*/  LEA.HI.X.SX32 R6, R8, R0, 0x1, P2 ;  /* 0x0000000008067211 */ /* 0x000fe200010f0eff */
[----:B------:R-:W-:Y:S01]  /*320b0*/  STL [R1+0xaf4], R3 ;  /* 0x000af40301007387 */ /* 0x000fe20000100800 */
[----:B------:R-:W-:-:S03]  /*320c0*/  LEA R8, P0, R9, R2, 0x1 ;  /* 0x0000000209087211 */ /* 0x000fc600078008ff */
[----:B------:R0:W-:Y:S01]  /*320d0*/  STL [R1+0xafc], R14 ;  /* 0x000afc0e01007387 */ /* 0x0001e20000100800 */
[----:B------:R-:W-:-:S03]  /*320e0*/  IMAD R12, R24, 0x2, R7 ;  /* 0x00000002180c7824 */ /* 0x000fc600078e0207 */
[----:B------:R1:W-:Y:S01]  /*320f0*/  STL [R1+0xb04], R6 ;  /* 0x000b040601007387 */ /* 0x0003e20000100800 */
[----:B------:R-:W-:-:S03]  /*32100*/  IMAD R5, R24, 0x2, R12 ;  /* 0x0000000218057824 */ /* 0x000fc600078e020c */
[----:B------:R-:W-:Y:S01]  /*32110*/  STL [R1+0xb10], R8 ;  /* 0x000b100801007387 */ /* 0x000fe20000100800 */
[-C--:B0-----:R-:W-:Y:S02]  /*32120*/  LEA R14, P2, R7, R2.reuse, 0x1 ;  /* 0x00000002070e7211 */ /* 0x081fe400078408ff */
[----:B-1----:R-:W-:Y:S01]  /*32130*/  LEA R6, P1, R10, R2, 0x1 ;  /* 0x000000020a067211 */ /* 0x002fe200078208ff */
[----:B------:R-:W-:-:S04]  /*32140*/  IMAD R11, R24, 0x2, R5 ;  /* 0x00000002180b7824 */ /* 0x000fc800078e0205 */
[----:B------:R0:W-:Y:S01]  /*32150*/  STL [R1+0xb18], R6 ;  /* 0x000b180601007387 */ /* 0x0001e20000100800 */
[----:B------:R-:W-:-:S03]  /*32160*/  LEA.HI.X.SX32 R10, R10, R0, 0x1, P1 ;  /* 0x000000000a0a7211 */ /* 0x000fc600008f0eff */
[----:B------:R-:W-:Y:S01]  /*32170*/  STL [R1+0xb20], R14 ;  /* 0x000b200e01007387 */ /* 0x000fe20000100800 */
[-C--:B0-----:R-:W-:Y:S02]  /*32180*/  LEA.HI.X.SX32 R6, R9, R0.reuse, 0x1, P0 ;  /* 0x0000000009067211 */ /* 0x081fe400000f0eff */
[----:B------:R-:W-:Y:S02]  /*32190*/  LEA.HI.X.SX32 R9, R7, R0, 0x1, P2 ;  /* 0x0000000007097211 */ /* 0x000fe400010f0eff */
[----:B------:R-:W-:Y:S01]  /*321a0*/  LEA R7, P0, R12, R2, 0x1 ;  /* 0x000000020c077211 */ /* 0x000fe200078008ff */
[----:B------:R-:W-:Y:S01]  /*321b0*/  STL [R1+0xb0c], R6 ;  /* 0x000b0c0601007387 */ /* 0x000fe20000100800 */
[----:B------:R-:W-:-:S03]  /*321c0*/  IMAD R4, R24, 0x2, R11 ;  /* 0x0000000218047824 */ /* 0x000fc600078e020b */
[----:B------:R0:W-:Y:S04]  /*321d0*/  STL [R1+0xb14], R10 ;  /* 0x000b140a01007387 */ /* 0x0001e80000100800 */
[----:B------:R1:W-:Y:S01]  /*321e0*/  STL [R1+0xb1c], R9 ;  /* 0x000b1c0901007387 */ /* 0x0003e20000100800 */
[----:B0-----:R-:W-:-:S03]  /*321f0*/  LEA R10, P1, R5, R2, 0x1 ;  /* 0x00000002050a7211 */ /* 0x001fc600078208ff */
[----:B------:R-:W-:Y:S01]  /*32200*/  STL [R1+0xb28], R7 ;  /* 0x000b280701007387 */ /* 0x000fe20000100800 */
[----:B-1----:R-:W-:-:S03]  /*32210*/  LEA R9, P2, R11, R2, 0x1 ;  /* 0x000000020b097211 */ /* 0x002fc600078408ff */
[----:B------:R0:W-:Y:S01]  /*32220*/  STL [R1+0xb30], R10 ;  /* 0x000b300a01007387 */ /* 0x0001e20000100800 */
[----:B------:R-:W-:Y:S01]  /*32230*/  IMAD R13, R24, 0x2, R4 ;  /* 0x00000002180d7824 */ /* 0x000fe200078e0204 */
[----:B------:R-:W-:Y:S02]  /*32240*/  LEA.HI.X.SX32 R12, R12, R0, 0x1, P0 ;  /* 0x000000000c0c7211 */ /* 0x000fe400000f0eff */
[----:B------:R1:W-:Y:S01]  /*32250*/  STL [R1+0xb38], R9 ;  /* 0x000b380901007387 */ /* 0x0003e20000100800 */
[----:B------:R-:W-:-:S03]  /*32260*/  IMAD R3, R24, 0x2, R13 ;  /* 0x0000000218037824 */ /* 0x000fc600078e020d */
[----:B------:R-:W-:Y:S01]  /*32270*/  STL [R1+0xb24], R12 ;  /* 0x000b240c01007387 */ /* 0x000fe20000100800 */
[-C--:B0-----:R-:W-:Y:S02]  /*32280*/  LEA.HI.X.SX32 R10, R11, R0.reuse, 0x1, P2 ;  /* 0x000000000b0a7211 */ /* 0x081fe400010f0eff */
[----:B-1----:R-:W-:Y:S02]  /*32290*/  LEA.HI.X.SX32 R9, R5, R0, 0x1, P1 ;  /* 0x0000000005097211 */ /* 0x002fe400008f0eff */
[----:B------:R-:W-:-:S03]  /*322a0*/  LEA R11, P1, R13, R2, 0x1 ;  /* 0x000000020d0b7211 */ /* 0x000fc600078208ff */
[----:B------:R0:W-:Y:S01]  /*322b0*/  STL [R1+0xb2c], R9 ;  /* 0x000b2c0901007387 */ /* 0x0001e20000100800 */
[----:B------:R-:W-:-:S03]  /*322c0*/  IMAD R8, R24, 0x2, R3 ;  /* 0x0000000218087824 */ /* 0x000fc600078e0203 */
[----:B------:R1:W-:Y:S01]  /*322d0*/  STL [R1+0xb34], R10 ;  /* 0x000b340a01007387 */ /* 0x0003e20000100800 */
        /* <DEDUP_REMOVED lines=8> */
[-C--:B------:R-:W-:Y:S02]  /*32360*/  LEA.HI.X.SX32 R4, R3, R0.reuse, 0x1, P2 ;  /* 0x0000000003047211 */ /* 0x080fe400010f0eff */
[----:B-1----:R-:W-:Y:S01]  /*32370*/  LEA.HI.X.SX32 R10, R13, R0, 0x1, P1 ;  /* 0x000000000d0a7211 */ /* 0x002fe200008f0eff */
[----:B------:R-:W-:Y:S01]  /*32380*/  STL [R1+0xb3c], R11 ;  /* 0x000b3c0b01007387 */ /* 0x000fe20000100800 */
[----:B------:R-:W-:-:S03]  /*32390*/  IMAD R5, R24, 0x2, R7 ;  /* 0x0000000218057824 */ /* 0x000fc600078e0207 */
[----:B------:R0:W-:Y:S04]  /*323a0*/  STL [R1+0xb44], R10 ;  /* 0x000b440a01007387 */ /* 0x0001e80000100800 */
[----:B------:R1:W-:Y:S01]  /*323b0*/  STL [R1+0xb4c], R4 ;  /* 0x000b4c0401007387 */ /* 0x0003e20000100800 */
[-C--:B0-----:R-:W-:Y:S02]  /*323c0*/  LEA R10, P0, R8, R2.reuse, 0x1 ;  /* 0x00000002080a7211 */ /* 0x081fe400078008ff */
[----:B-1----:R-:W-:-:S03]  /*323d0*/  LEA R4, P1, R6, R2, 0x1 ;  /* 0x0000000206047211 */ /* 0x002fc600078208ff */
[----:B------:R-:W-:Y:S01]  /*323e0*/  STL [R1+0xb58], R10 ;  /* 0x000b580a01007387 */ /* 0x000fe20000100800 */
[----:B------:R-:W-:Y:S01]  /*323f0*/  IMAD R9, R24, 0x2, R5 ;  /* 0x0000000218097824 */ /* 0x000fe200078e0205 */
[C---:B------:R-:W-:Y:S02]  /*32400*/  LEA R11, P2, R7.reuse, R2, 0x1 ;  /* 0x00000002070b7211 */ /* 0x040fe400078408ff */
[----:B------:R0:W-:Y:S01]  /*32410*/  STL [R1+0xb60], R4 ;  /* 0x000b600401007387 */ /* 0x0001e20000100800 */
[-C--:B------:R-:W-:Y:S01]  /*32420*/  LEA.HI.X.SX32 R6, R6, R0.reuse, 0x1, P1 ;  /* 0x0000000006067211 */ /* 0x080fe200008f0eff */
[----:B------:R-:W-:Y:S01]  /*32430*/  IMAD R3, R24, 0x2, R9 ;  /* 0x0000000218037824 */ /* 0x000fe200078e0209 */
[-C--:B------:R-:W-:Y:S01]  /*32440*/  LEA.HI.X.SX32 R7, R7, R0.reuse, 0x1, P2 ;  /* 0x0000000007077211 */ /* 0x080fe200010f0eff */
[----:B------:R-:W-:Y:S01]  /*32450*/  STL [R1+0xb68], R11 ;  /* 0x000b680b01007387 */ /* 0x000fe20000100800 */
[----:B0-----:R-:W-:Y:S01]  /*32460*/  LEA.HI.X.SX32 R4, R8, R0, 0x1, P0 ;  /* 0x0000000008047211 */ /* 0x001fe200000f0eff */
[----:B------:R-:W-:Y:S01]  /*32470*/  IMAD R10, R24, 0x2, R3 ;  /* 0x00000002180a7824 */ /* 0x000fe200078e0203 */
[----:B------:R-:W-:-:S03]  /*32480*/  LEA R8, P1, R9, R2, 0x1 ;  /* 0x0000000209087211 */ /* 0x000fc600078208ff */
[----:B------:R0:W-:Y:S04]  /*32490*/  STL [R1+0xb54], R4 ;  /* 0x000b540401007387 */ /* 0x0001e80000100800 */
[----:B------:R1:W-:Y:S04]  /*324a0*/  STL [R1+0xb5c], R6 ;  /* 0x000b5c0601007387 */ /* 0x0003e80000100800 */
[----:B------:R2:W-:Y:S01]  /*324b0*/  STL [R1+0xb64], R7 ;  /* 0x000b640701007387 */ /* 0x0005e20000100800 */
[----:B0-----:R-:W-:Y:S01]  /*324c0*/  IMAD R4, R24, 0x2, R10 ;  /* 0x0000000218047824 */ /* 0x001fe200078e020a */
[----:B-1----:R-:W-:-:S02]  /*324d0*/  LEA R6, P0, R5, R2, 0x1 ;  /* 0x0000000205067211 */ /* 0x002fc400078008ff */
[----:B--2---:R-:W-:-:S03]  /*324e0*/  LEA R7, P2, R3, R2, 0x1 ;  /* 0x0000000203077211 */ /* 0x004fc600078408ff */
[----:B------:R0:W-:Y:S04]  /*324f0*/  STL [R1+0xb70], R6 ;  /* 0x000b700601007387 */ /* 0x0001e80000100800 */
[----:B------:R1:W-:Y:S04]  /*32500*/  STL [R1+0xb78], R8 ;  /* 0x000b780801007387 */ /* 0x0003e80000100800 */
[----:B------:R2:W-:Y:S01]  /*32510*/  STL [R1+0xb80], R7 ;  /* 0x000b800701007387 */ /* 0x0005e20000100800 */
[----:B0-----:R-:W-:Y:S01]  /*32520*/  IMAD R6, R24, 0x2, R4 ;  /* 0x0000000218067824 */ /* 0x001fe200078e0204 */
[----:B-1----:R-:W-:-:S02]  /*32530*/  LEA.HI.X.SX32 R8, R5, R0, 0x1, P0 ;  /* 0x0000000005087211 */ /* 0x002fc400000f0eff */
[-C--:B------:R-:W-:Y:S02]  /*32540*/  LEA.HI.X.SX32 R5, R3, R0.reuse, 0x1, P2 ;  /* 0x0000000003057211 */ /* 0x080fe400010f0eff */
[----:B--2---:R-:W-:Y:S01]  /*32550*/  LEA.HI.X.SX32 R7, R9, R0, 0x1, P1 ;  /* 0x0000000009077211 */ /* 0x004fe200008f0eff */
[----:B------:R0:W-:Y:S01]  /*32560*/  STL [R1+0xb6c], R8 ;  /* 0x000b6c0801007387 */ /* 0x0001e20000100800 */
[----:B------:R-:W-:-:S03]  /*32570*/  IMAD R3, R24, 0x2, R6 ;  /* 0x0000000218037824 */ /* 0x000fc600078e0206 */
[----:B------:R1:W-:Y:S04]  /*32580*/  STL [R1+0xb74], R7 ;  /* 0x000b740701007387 */ /* 0x0003e80000100800 */
[----:B------:R2:W-:Y:S01]  /*32590*/  STL [R1+0xb7c], R5 ;  /* 0x000b7c0501007387 */ /* 0x0005e20000100800 */
[-C--:B0-----:R-:W-:Y:S02]  /*325a0*/  LEA R8, P0, R10, R2.reuse, 0x1 ;  /* 0x000000020a087211 */ /* 0x081fe400078008ff */
[-C--:B-1----:R-:W-:Y:S02]  /*325b0*/  LEA R7, P2, R6, R2.reuse, 0x1 ;  /* 0x0000000206077211 */ /* 0x082fe400078408ff */
[-C--:B--2---:R-:W-:Y:S02]  /*325c0*/  LEA R5, P1, R4, R2.reuse, 0x1 ;  /* 0x0000000204057211 */ /* 0x084fe400078208ff */
[----:B------:R-:W-:Y:S01]  /*325d0*/  LEA R2, P3, R3, R2, 0x1 ;  /* 0x0000000203027211 */ /* 0x000fe200078608ff */
[----:B------:R-:W-:Y:S04]  /*325e0*/  STL [R1+0xb84], R8 ;  /* 0x000b840801007387 */ /* 0x000fe80000100800 */
[----:B------:R0:W-:Y:S04]  /*325f0*/  STL [R1+0xb88], R5 ;  /* 0x000b880501007387 */ /* 0x0001e80000100800 */
[----:B------:R-:W-:Y:S04]  /*32600*/  STL [R1+0xb8c], R7 ;  /* 0x000b8c0701007387 */ /* 0x000fe80000100800 */
[----:B------:R1:W-:Y:S01]  /*32610*/  STL [R1+0xa04], R2 ;  /* 0x000a040201007387 */ /* 0x0003e20000100800 */
[----:B0-----:R-:W-:-:S02]  /*32620*/  LEA.HI.X.SX32 R5, R10, R0, 0x1, P0 ;  /* 0x000000000a057211 */ /* 0x001fc400000f0eff */
[----:B-1----:R-:W-:-:S03]  /*32630*/  LEA.HI.X.SX32 R2, R4, R0, 0x1, P1 ;  /* 0x0000000004027211 */ /* 0x002fc600008f0eff */
[----:B------:R-:W-:Y:S01]  /*32640*/  STL [R1+0x9f4], R5 ;  /* 0x0009f40501007387 */ /* 0x000fe20000100800 */
[----:B------:R-:W-:-:S03]  /*32650*/  LEA.HI.X.SX32 R4, R6, R0, 0x1, P2 ;  /* 0x0000000006047211 */ /* 0x000fc600010f0eff */
[----:B------:R0:W-:Y:S04]  /*32660*/  STL [R1+0x9fc], R2 ;  /* 0x0009fc0201007387 */ /* 0x0001e80000100800 */
[----:B------:R1:W-:Y:S01]  /*32670*/  STL [R1+0xa00], R4 ;  /* 0x000a000401007387 */ /* 0x0003e20000100800 */
[----:B0-----:R-:W-:-:S05]  /*32680*/  LEA.HI.X.SX32 R2, R3, R0, 0x1, P3 ;  /* 0x0000000003027211 */ /* 0x001fca00018f0eff */
[----:B------:R1:W-:Y:S04]  /*32690*/  STL [R1+0x9f8], R2 ;  /* 0x0009f80201007387 */ /* 0x0003e80000100800 */
        /* <DEDUP_REMOVED lines=172> */
[----:B------:R-:W0:Y:S04]  /*33160*/  S2R R24, SR_TID.X ;  /* 0x0000000000187919 */ /* 0x000e280000002100 */
[----:B------:R1:W-:Y:S04]  /*33170*/  STL [R1+0x500], RZ ;  /* 0x000500ff01007387 */ /* 0x0003e80000100800 */
[----:B------:R1:W-:Y:S04]  /*33180*/  STL [R1+0x504], RZ ;  /* 0x000504ff01007387 */ /* 0x0003e80000100800 */
[----:B------:R1:W-:Y:S04]  /*33190*/  STL [R1+0x508], RZ ;  /* 0x000508ff01007387 */ /* 0x0003e80000100800 */
[----:B------:R1:W-:Y:S04]  /*331a0*/  STL [R1+0x50c], RZ ;  /* 0x00050cff01007387 */ /* 0x0003e80000100800 */
[----:B------:R1:W-:Y:S04]  /*331b0*/  STL [R1+0x4f0], RZ ;  /* 0x0004f0ff01007387 */ /* 0x0003e80000100800 */
[----:B------:R-:W2:Y:S04]  /*331c0*/  S2R R29, SR_TID.X ;  /* 0x00000000001d7919 */ /* 0x000ea80000002100 */
[----:B------:R1:W-:Y:S04]  /*331d0*/  STL [R1+0x4f4], RZ ;  /* 0x0004f4ff01007387 */ /* 0x0003e80000100800 */
[----:B------:R1:W-:Y:S04]  /*331e0*/  STL [R1+0x4f8], RZ ;  /* 0x0004f8ff01007387 */ /* 0x0003e80000100800 */
[----:B------:R1:W-:Y:S04]  /*331f0*/  STL [R1+0x4fc], RZ ;  /* 0x0004fcff01007387 */ /* 0x0003e80000100800 */
[----:B------:R1:W-:Y:S04]  /*33200*/  STL [R1+0x4e0], RZ ;  /* 0x0004e0ff01007387 */ /* 0x0003e80000100800 */
[----:B------:R1:W-:Y:S01]  /*33210*/  STL [R1+0x4e4], RZ ;  /* 0x0004e4ff01007387 */ /* 0x0003e20000100800 */
[----:B0-----:R-:W-:Y:S01]  /*33220*/  LOP3.LUT R24, R24, 0x7f, RZ, 0xc0, !PT ;  /* 0x0000007f18187812 */ /* 0x001fe200078ec0ff */
[----:B------:R-:W-:-:S02]  /*33230*/  USHF.L.U32 UR4, UR7, 0x7, URZ ;  /* 0x0000000707047899 */ /* 0x000fc4000800063f */
[----:B------:R-:W-:Y:S01]  /*33240*/  USHF.L.U32 UR5, UR6, 0x7, URZ ;  /* 0x0000000706057899 */ /* 0x000fe2000800063f */
[----:B--2---:R-:W-:Y:S02]  /*33250*/  IMAD.SHL.U32 R0, R29, 0x40, RZ ;  /* 0x000000401d007824 */ /* 0x004fe400078e00ff */
[----:B------:R-:W-:Y:S01]  /*33260*/  IMAD.SHL.U32 R3, R24, 0x2, RZ ;  /* 0x0000000218037824 */ /* 0x000fe200078e00ff */
[----:B------:R-:W-:Y:S02]  /*33270*/  USHF.R.S32.HI UR6, URZ, 0x1f, UR5 ;  /* 0x0000001f3f067899 */ /* 0x000fe40008011405 */
[----:B------:R-:W-:Y:S02]  /*33280*/  USHF.R.S32.HI UR7, URZ, 0x1f, UR4 ;  /* 0x0000001f3f077899 */ /* 0x000fe40008011404 */
[----:B-1----:R-:W0:Y:S01]  /*33290*/  S2R R28, SR_TID.X ;  /* 0x00000000001c7919 */ /* 0x002e220000002100 */
[----:B------:R-:W-:Y:S01]  /*332a0*/  LOP3.LUT R4, R0, 0x1800, RZ, 0xc0, !PT ;  /* 0x0000180000047812 */ /* 0x000fe200078ec0ff */
[----:B------:R-:W-:Y:S01]  /*332b0*/  IMAD.MOV.U32 R25, RZ, RZ, 0x7f ;  /* 0x0000007fff197424 */ /* 0x000fe200078e00ff */
[----:B------:R-:W-:Y:S02]  /*332c0*/  USHF.L.U32 UR12, UR5, 0x1, URZ ;  /* 0x00000001050c7899 */ /* 0x000fe4000800063f */
[----:B------:R-:W-:-:S02]  /*332d0*/  USHF.L.U32 UR9, UR4, 0x1, URZ ;  /* 0x0000000104097899 */ /* 0x000fc4000800063f */
[----:B------:R-:W-:Y:S01]  /*332e0*/  IADD3 R25, R25, c[0x0][0x180], RZ ;  /* 0x0000600019197a10 */ /* 0x000fe20007ffe0ff */
[----:B------:R-:W-:Y:S01]  /*332f0*/  USHF.L.U64.HI UR6, UR5, 0x1, UR6 ;  /* 0x0000000105067899 */ /* 0x000fe20008010206 */
[C---:B0-----:R-:W-:Y:S01]  /*33300*/  LOP3.LUT R24, R28.reuse, 0x7, RZ, 0xc0, !PT ;  /* 0x000000071c187812 */ /* 0x041fe200078ec0ff */
[----:B------:R-:W-:-:S04]  /*33310*/  IMAD.SHL.U32 R28, R28, 0x2, RZ ;  /* 0x000000021c1c7824 */ /* 0x000fc800078e00ff */
[----:B------:R-:W-:-:S05]  /*33320*/  IMAD R24, R24, 0x90, RZ ;  /* 0x0000009018187824 */ /* 0x000fca00078e02ff */
[----:B------:R-:W-:Y:S02]  /*33330*/  LOP3.LUT R28, R24, 0x10, R28, 0x78, !PT ;  /* 0x00000010181c7812 */ /* 0x000fe400078e781c */
[----:B------:R-:W-:Y:S02]  /*33340*/  SHF.R.S32.HI R24, RZ, 0x1f, R25 ;  /* 0x0000001fff187819 */ /* 0x000fe40000011419 */
[----:B------:R-:W-:Y:S02]  /*33350*/  LOP3.LUT R2, R28, 0x400, R0, 0xf8, !PT ;  /* 0x000004001c027812 */ /* 0x000fe400078ef800 */
[----:B------:R-:W-:-:S03]  /*33360*/  LEA.HI R24, R24, R25, RZ, 0x7 ;  /* 0x0000001918187211 */ /* 0x000fc600078f38ff */
[----:B------:R0:W-:Y:S01]  /*33370*/  STL [R1+0x694], R2 ;  /* 0x0006940201007387 */ /* 0x0001e20000100800 */
[----:B------:R-:W-:-:S03]  /*33380*/  SHF.R.S32.HI R0, RZ, 0x7, R24 ;  /* 0x00000007ff007819 */ /* 0x000fc60000011418 */
[----:B------:R0:W-:Y:S04]  /*33390*/  STL [R1+0x1bcc], R4 ;  /* 0x001bcc0401007387 */ /* 0x0001e80000100800 */
[----:B------:R-:W1:Y:S01]  /*333a0*/  S2R R24, SR_TID.X ;  /* 0x0000000000187919 */ /* 0x000e620000002100 */
[C---:B------:R-:W-:Y:S01]  /*333b0*/  IMAD.SHL.U32 R28, R29.reuse, 0x2, RZ ;  /* 0x000000021d1c7824 */ /* 0x040fe200078e00ff */
[----:B------:R-:W-:Y:S01]  /*333c0*/  LOP3.LUT R29, R29, 0x7, RZ, 0xc0, !PT ;  /* 0x000000071d1d7812 */ /* 0x000fe200078ec0ff */
[----:B------:R-:W-:Y:S01]  /*333d0*/  USHF.L.U64.HI UR7, UR4, 0x1, UR7 ;  /* 0x0000000104077899 */ /* 0x000fe20008010207 */
[----:B------:R-:W-:Y:S04]  /*333e0*/  STL [R1+0x4e8], RZ ;  /* 0x0004e8ff01007387 */ /* 0x000fe80000100800 */
[----:B------:R-:W-:Y:S04]  /*333f0*/  STL [R1+0x4ec], RZ ;  /* 0x0004ecff01007387 */ /* 0x000fe80000100800 */
[----:B------:R-:W-:Y:S01]  /*33400*/  STL [R1+0x440], RZ ;  /* 0x000440ff01007387 */ /* 0x000fe20000100800 */
[----:B-1----:R-:W-:-:S05]  /*33410*/  LOP3.LUT R24, R24, 0x7, RZ, 0xc0, !PT ;  /* 0x0000000718187812 */ /* 0x002fca00078ec0ff */
[----:B------:R-:W-:-:S05]  /*33420*/  IMAD.SHL.U32 R24, R24, 0x10, RZ ;  /* 0x0000001018187824 */ /* 0x000fca00078e00ff */
[----:B------:R-:W-:-:S05]  /*33430*/  LOP3.LUT R24, R24, 0x30, R28, 0x78, !PT ;  /* 0x0000003018187812 */ /* 0x000fca00078e781c */
[----:B------:R-:W-:-:S04]  /*33440*/  IMAD R24, R29, 0x100, R24 ;  /* 0x000001001d187824 */ /* 0x000fc800078e0218 */
[----:B------:R-:W-:-:S05]  /*33450*/  IMAD.IADD R0, R24, 0x1, R4 ;  /* 0x0000000118007824 */ /* 0x000fca00078e0204 */
        /* <DEDUP_REMOVED lines=48> */
[----:B------:R-:W3:Y:S01]  /*33760*/  LDL R24, [R1+0x690] ;  /* 0x0006900001187983 */ /* 0x000ee20000100800 */
[C---:B------:R-:W-:Y:S01]  /*33770*/  LOP3.LUT R5, R3.reuse, 0x10, RZ, 0x3c, !PT ;  /* 0x0000001003057812 */ /* 0x040fe200078e3cff */
[----:B------:R-:W-:Y:S01]  /*33780*/  UMOV UR4, URZ ;  /* 0x0000003f00047c82 */ /* 0x000fe20008000000 */
[C---:B0-----:R-:W-:Y:S01]  /*33790*/  LOP3.LUT R4, R3.reuse, 0x20, RZ, 0x3c, !PT ;  /* 0x0000002003047812 */ /* 0x041fe200078e3cff */
[----:B------:R2:W-:Y:S01]  /*337a0*/  STL [R1+0x470], RZ ;  /* 0x000470ff01007387 */ /* 0x0005e20000100800 */
[----:B------:R-:W-:-:S02]  /*337b0*/  LOP3.LUT R6, R3, 0x30, RZ, 0x3c, !PT ;  /* 0x0000003003067812 */ /* 0x000fc400078e3cff */
[C---:B------:R-:W-:Y:S01]  /*337c0*/  LOP3.LUT R5, R3.reuse, 0x40, RZ, 0x3c, !PT ;  /* 0x0000004003057812 */ /* 0x040fe200078e3cff */
[----:B------:R2:W-:Y:S01]  /*337d0*/  STL [R1+0x474], RZ ;  /* 0x000474ff01007387 */ /* 0x0005e20000100800 */
[C---:B------:R-:W-:Y:S02]  /*337e0*/  LOP3.LUT R4, R3.reuse, 0x50, RZ, 0x3c, !PT ;  /* 0x0000005003047812 */ /* 0x040fe400078e3cff */
[C---:B------:R-:W-:Y:S01]  /*337f0*/  LOP3.LUT R6, R3.reuse, 0x60, RZ, 0x3c, !PT ;  /* 0x0000006003067812 */ /* 0x040fe200078e3cff */
[----:B------:R2:W-:Y:S01]  /*33800*/  STL [R1+0x478], RZ ;  /* 0x000478ff01007387 */ /* 0x0005e20000100800 */
[----:B------:R-:W-:Y:S02]  /*33810*/  LOP3.LUT R5, R3, 0x70, RZ, 0x3c, !PT ;  /* 0x0000007003057812 */ /* 0x000fe400078e3cff */
[----:B-1----:R-:W-:Y:S01]  /*33820*/  LOP3.LUT R0, R0, 0x40, RZ, 0x3c, !PT ;  /* 0x0000004000007812 */ /* 0x002fe200078e3cff */
        /* <DEDUP_REMOVED lines=20> */
[----:B------:R2:W-:Y:S01]  /*33970*/  STL [R1+0x48c], RZ ;  /* 0x00048cff01007387 */ /* 0x0005e20000100800 */
[----:B---3--:R-:W-:-:S02]  /*33980*/  LOP3.LUT R4, R24, 0x20, RZ, 0x3c, !PT ;  /* 0x0000002018047812 */ /* 0x008fc400078e3cff */
[----:B------:R-:W-:Y:S02]  /*33990*/  LOP3.LUT R3, R24, 0x40, RZ, 0x3c, !PT ;  /* 0x0000004018037812 */ /* 0x000fe400078e3cff */
[C---:B------:R-:W-:Y:S02]  /*339a0*/  LOP3.LUT R4, R2.reuse, 0x20, RZ, 0x3c, !PT ;  /* 0x0000002002047812 */ /* 0x040fe400078e3cff */
[C---:B------:R-:W-:Y:S02]  /*339b0*/  LOP3.LUT R3, R2.reuse, 0x40, RZ, 0x3c, !PT ;  /* 0x0000004002037812 */ /* 0x040fe400078e3cff */
[----:B------:R-:W-:Y:S01]  /*339c0*/  LOP3.LUT R2, R2, 0x60, RZ, 0x3c, !PT ;  /* 0x0000006002027812 */ /* 0x000fe200078e3cff */
[----:B------:R2:W-:Y:S01]  /*339d0*/  STL [R1+0x1bc8], R4 ;  /* 0x001bc80401007387 */ /* 0x0005e20000100800 */
[----:B------:R-:W-:-:S03]  /*339e0*/  LOP3.LUT R5, R24, 0x60, RZ, 0x3c, !PT ;  /* 0x0000006018057812 */ /* 0x000fc600078e3cff */
[----:B------:R2:W-:Y:S04]  /*339f0*/  STL [R1+0x1bc4], R3 ;  /* 0x001bc40301007387 */ /* 0x0005e80000100800 */
[----:B------:R2:W-:Y:S04]  /*33a00*/  STL [R1+0x1bc0], R2 ;  /* 0x001bc00201007387 */ /* 0x0005e80000100800 */
[----:B------:R2:W-:Y:S02]  /*33a10*/  STL [R1+0x4bc], R0 ;  /* 0x0004bc0001007387 */ /* 0x0005e40000100800 */
.L_x_3:
[----:B--2--5:R-:W2:Y:S01]  /*33a20*/  LDL R3, [R1+0xb90] ;  /* 0x000b900001037983 */ /* 0x024ea20000100800 */
[----:B------:R-:W-:Y:S02]  /*33a30*/  UMOV UR5, 0xffffff80 ;  /* 0xffffff8000057882 */ /* 0x000fe40000000000 */
[----:B------:R-:W-:-:S02]  /*33a40*/  ULDC UR8, c[0x0][0x180] ;  /* 0x0000600000087ab9 */ /* 0x000fc40000000800 */
[----:B------:R-:W-:Y:S01]  /*33a50*/  UIMAD UR5, UR4, UR5, UR8 ;  /* 0x00000005040572a4 */ /* 0x000fe2000f8e0208 */
[----:B0-2---:R0:W-:Y:S04]  /*33a60*/  STL [R1+0x4cb8], R3 ;  /* 0x004cb80301007387 */ /* 0x0051e80000100800 */
[----:B------:R-:W2:Y:S04]  /*33a70*/  LDL R2, [R1+0xb94] ;  /* 0x000b940001027983 */ /* 0x000ea80000100800 */
        /* <DEDUP_REMOVED lines=60> */
[----:B------:R1:W-:Y:S04]  /*33e40*/  STL [R1+0x4bf0], R25 ;  /* 0x004bf01901007387 */ /* 0x0003e80000100800 */
        /* <DEDUP_REMOVED lines=66> */
[----:B0-----:R-:W1:Y:S04]  /*34270*/  S2R R3, SR_TID.X ;  /* 0x0000000000037919 */ /* 0x001e680000002100 */
[----:B------:R-:W-:Y:S04]  /*34280*/  STL [R1+0x4a80], R15 ;  /* 0x004a800f01007387 */ /* 0x000fe80000100800 */
[----:B------:R-:W-:Y:S04]  /*34290*/  STL [R1+0x4a88], R15 ;  /* 0x004a880f01007387 */ /* 0x000fe80000100800 */
[----:B------:R-:W-:Y:S04]  /*342a0*/  STL [R1+0x4a90], R15 ;  /* 0x004a900f01007387 */ /* 0x000fe80000100800 */
[----:B------:R-:W-:Y:S04]  /*342b0*/  STL [R1+0x4a98], R15 ;  /* 0x004a980f01007387 */ /* 0x000fe80000100800 */
[----:B------:R-:W-:Y:S04]  /*342c0*/  STL [R1+0x4aa0], R15 ;  /* 0x004aa00f01007387 */ /* 0x000fe80000100800 */
[----:B------:R-:W-:Y:S01]  /*342d0*/  STL [R1+0x4aa8], R15 ;  /* 0x004aa80f01007387 */ /* 0x000fe20000100800 */
[----:B-1----:R-:W-:-:S02]  /*342e0*/  SHF.R.U32.HI R25, RZ, 0x6, R3 ;  /* 0x00000006ff197819 */ /* 0x002fc40000011603 */
[----:B------:R-:W-:Y:S01]  /*342f0*/  SHF.R.U32.HI R27, RZ, 0x6, R3 ;  /* 0x00000006ff1b7819 */ /* 0x000fe20000011603 */
[----:B------:R-:W-:Y:S01]  /*34300*/  STL [R1+0x4ab0], R15 ;  /* 0x004ab00f01007387 */ /* 0x000fe20000100800 */
[----:B------:R-:W-:-:S03]  /*34310*/  SGXT.U32 R25, R25, 0x1 ;  /* 0x000000011919781a */ /* 0x000fc60000000000 */
[----:B------:R-:W0:Y:S01]  /*34320*/  S2R R29, SR_TID.X ;  /* 0x00000000001d7919 */ /* 0x000e220000002100 */
[----:B------:R-:W-:Y:S02]  /*34330*/  LOP3.LUT R3, R25, 0x2, RZ, 0xfc, !PT ;  /* 0x0000000219037812 */ /* 0x000fe400078efcff */
[----:B---3--:R-:W-:Y:S01]  /*34340*/  PRMT R11, RZ, 0x7610, R11 ;  /* 0x00007610ff0b7816 */ /* 0x008fe2000000000b */
[----:B------:R-:W-:Y:S01]  /*34350*/  STL [R1+0x4ab8], R15 ;  /* 0x004ab80f01007387 */ /* 0x000fe20000100800 */
[----:B------:R-:W-:Y:S02]  /*34360*/  ISETP.GE.AND P1, PT, R3, UR5, PT ;  /* 0x0000000503007c0c */ /* 0x000fe4000bf26270 */
[----:B------:R-:W-:Y:S01]  /*34370*/  LOP3.LUT R25, R25, 0x4, RZ, 0xfc, !PT ;  /* 0x0000000419197812 */ /* 0x000fe200078efcff */
[----:B------:R-:W-:Y:S01]  /*34380*/  STL [R1+0x4ac0], R15 ;  /* 0x004ac00f01007387 */ /* 0x000fe20000100800 */
[----:B------:R-:W-:-:S03]  /*34390*/  SGXT.U32 R27, R27, 0x1 ;  /* 0x000000011b1b781a */ /* 0x000fc60000000000 */
[----:B------:R-:W-:Y:S04]  /*343a0*/  STL [R1+0x4ac8], R15 ;  /* 0x004ac80f01007387 */ /* 0x000fe80000100800 */
[----:B------:R-:W-:Y:S04]  /*343b0*/  STL [R1+0x4a64], R14 ;  /* 0x004a640e01007387 */ /* 0x000fe80000100800 */
[----:B------:R-:W-:Y:S04]  /*343c0*/  STL [R1+0x4a6c], R14 ;  /* 0x004a6c0e01007387 */ /* 0x000fe80000100800 */
[----:B------:R-:W-:Y:S01]  /*343d0*/  STL [R1+0x4a74], R14 ;  /* 0x004a740e01007387 */ /* 0x000fe20000100800 */
[----:B0-----:R-:W-:-:S03]  /*343e0*/  SHF.R.U32.HI R13, RZ, 0x6, R29 ;  /* 0x00000006ff0d7819 */ /* 0x001fc6000001161d */
[----:B------:R-:W-:Y:S01]  /*343f0*/  STL [R1+0x4a7c], R14 ;  /* 0x004a7c0e01007387 */ /* 0x000fe20000100800 */
[----:B------:R-:W-:-:S03]  /*34400*/  SGXT.U32 R13, R13, 0x1 ;  /* 0x000000010d0d781a */ /* 0x000fc60000000000 */
[----:B------:R-:W-:Y:S01]  /*34410*/  STL [R1+0x4a84], R14 ;  /* 0x004a840e01007387 */ /* 0x000fe20000100800 */
[----:B------:R-:W-:-:S03]  /*34420*/  ISETP.GE.AND P0, PT, R13, UR5, PT ;  /* 0x000000050d007c0c */ /* 0x000fc6000bf06270 */
        /* <DEDUP_REMOVED lines=22> */
[----:B------:R-:W2:Y:S01]  /*34590*/  LDL.LU R3, [R1+0x4cb8] ;  /* 0x004cb80001037983 */ /* 0x000ea20000300800 */
[----:B------:R-:W-:-:S02]  /*345a0*/  ISETP.GE.AND P2, PT, R25, UR5, PT ;  /* 0x0000000519007c0c */ /* 0x000fc4000bf46270 */
[----:B------:R-:W-:Y:S02]  /*345b0*/  LOP3.LUT R25, R27, 0x6, RZ, 0xfc, !PT ;  /* 0x000000061b197812 */ /* 0x000fe400078efcff */
[----:B------:R-:W-:Y:S01]  /*345c0*/  PRMT R12, RZ, 0x7610, R12 ;  /* 0x00007610ff0c7816 */ /* 0x000fe2000000000c */
[----:B------:R-:W0:Y:S01]  /*345d0*/  S2R R27, SR_TID.X ;  /* 0x00000000001b7919 */ /* 0x000e220000002100 */
[----:B------:R-:W-:-:S03]  /*345e0*/  ISETP.GE.AND P3, PT, R25, UR5, PT ;  /* 0x0000000519007c0c */ /* 0x000fc6000bf66270 */
[----:B------:R-:W3:Y:S01]  /*345f0*/  LDL R25, [R1+0xb84] ;  /* 0x000b840001197983 */ /* 0x000ee20000100800 */
[----:B0-----:R-:W-:-:S04]  /*34600*/  SHF.R.U32.HI R27, RZ, 0x6, R27 ;  /* 0x00000006ff1b7819 */ /* 0x001fc8000001161b */
[----:B------:R-:W-:Y:S01]  /*34610*/  SGXT.U32 R27, R27, 0x1 ;  /* 0x000000011b1b781a */ /* 0x000fe20000000000 */
[----:B--2---:R0:W2:Y:S04]  /*34620*/  @!P0 LDG.E.U16 R11, [R2.64] ;  /* 0x0000000a020b8981 */ /* 0x0040a8000c1e1500 */
[----:B0-----:R-:W4:Y:S04]  /*34630*/  LDL R2, [R1+0x9f8] ;  /* 0x0009f80001027983 */ /* 0x001f280000100800 */
[----:B--2---:R0:W-:Y:S04]  /*34640*/  STL [R1+0x2ac], R11 ;  /* 0x0002ac0b01007387 */ /* 0x0041e80000100800 */
[----:B------:R-:W4:Y:S02]  /*34650*/  LDL R3, [R1+0xa04] ;  /* 0x000a040001037983 */ /* 0x000f240000100800 */
[----:B----4-:R-:W-:-:S04]  /*34660*/  @!P1 LOP3.LUT R3, R3, R2, RZ, 0x3c, !PT ;  /* 0x0000000203039212 */ /* 0x010fc800078e3cff */
[----:B------:R-:W-:-:S04]  /*34670*/  @!P1 LOP3.LUT R2, R3, R2, RZ, 0x3c, !PT ;  /* 0x0000000203029212 */ /* 0x000fc800078e3cff */
[----:B------:R-:W-:-:S05]  /*34680*/  @!P1 LOP3.LUT R3, R3, R2, RZ, 0x3c, !PT ;  /* 0x0000000203039212 */ /* 0x000fca00078e3cff */
[----:B------:R1:W2:Y:S01]  /*34690*/  @!P1 LDG.E.U16 R12, [R2.64] ;  /* 0x0000000a020c9981 */ /* 0x0002a2000c1e1500 */
[----:B0-----:R-:W-:-:S04]  /*346a0*/  LOP3.LUT R11, R27, 0x8, RZ, 0xfc, !PT ;  /* 0x000000081b0b7812 */ /* 0x001fc800078efcff */
[----:B------:R-:W-:Y:S02]  /*346b0*/  ISETP.GE.AND P0, PT, R11, UR5, PT ;  /* 0x000000050b007c0c */ /* 0x000fe4000bf06270 */
[----:B------:R-:W4:Y:S04]  /*346c0*/  LDL.LU R11, [R1+0x4cb4] ;  /* 0x004cb400010b7983 */ /* 0x000f280000300800 */
[----:B-1----:R-:W3:Y:S04]  /*346d0*/  LDL R2, [R1+0xa00] ;  /* 0x000a000001027983 */ /* 0x002ee80000100800 */
[----:B--2---:R0:W-:Y:S04]  /*346e0*/  STL [R1+0x2a8], R12 ;  /* 0x0002a80c01007387 */ /* 0x0041e80000100800 */
[----:B------:R-:W3:Y:S01]  /*346f0*/  LDL R3, [R1+0xb8c] ;  /* 0x000b8c0001037983 */ /* 0x000ee20000100800 */
[----:B------:R-:W-:-:S03]  /*34700*/  PRMT R10, RZ, 0x7610, R10 ;  /* 0x00007610ff0a7816 */ /* 0x000fc6000000000a */
[----:B------:R-:W1:Y:S01]  /*34710*/  S2R R27, SR_TID.X ;  /* 0x00000000001b7919 */ /* 0x000e620000002100 */
[----:B---3--:R-:W-:-:S04]  /*34720*/  @!P2 LOP3.LUT R3, R3, R2, RZ, 0x3c, !PT ;  /* 0x000000020303a212 */ /* 0x008fc800078e3cff */
[----:B------:R-:W-:-:S04]  /*34730*/  @!P2 LOP3.LUT R2, R3, R2, RZ, 0x3c, !PT ;  /* 0x000000020302a212 */ /* 0x000fc800078e3cff */
[----:B------:R-:W-:-:S05]  /*34740*/  @!P2 LOP3.LUT R3, R3, R2, RZ, 0x3c, !PT ;  /* 0x000000020303a212 */ /* 0x000fca00078e3cff */
[----:B------:R-:W2:Y:S01]  /*34750*/  @!P2 LDG.E.U16 R10, [R2.64] ;  /* 0x0000000a020aa981 */ /* 0x000ea2000c1e1500 */
[----:B-1----:R-:W-:-:S04]  /*34760*/  SHF.R.U32.HI R27, RZ, 0x6, R27 ;  /* 0x00000006ff1b7819 */ /* 0x002fc8000001161b */
[----:B------:R-:W-:-:S04]  /*34770*/  SGXT.U32 R27, R27, 0x1 ;  /* 0x000000011b1b781a */ /* 0x000fc80000000000 */
[----:B0-----:R-:W-:-:S04]  /*34780*/  LOP3.LUT R12, R27, 0xa, RZ, 0xfc, !PT ;  /* 0x0000000a1b0c7812 */ /* 0x001fc800078efcff */
[----:B------:R-:W-:Y:S02]  /*34790*/  ISETP.GE.AND P1, PT, R12, UR5, PT ;  /* 0x000000050c007c0c */ /* 0x000fe4000bf26270 */
[----:B------:R-:W3:Y:S04]  /*347a0*/  LDL.LU R12, [R1+0x4cb0] ;  /* 0x004cb000010c7983 */ /* 0x000ee80000300800 */
[----:B--2---:R0:W-:Y:S04]  /*347b0*/  STL [R1+0x2a4], R10 ;  /* 0x0002a40a01007387 */ /* 0x0041e80000100800 */
[----:B------:R-:W2:Y:S04]  /*347c0*/  LDL R2, [R1+0x9fc] ;  /* 0x0009fc0001027983 */ /* 0x000ea80000100800 */
[----:B------:R-:W2:Y:S01]  /*347d0*/  LDL R3, [R1+0xb88] ;  /* 0x000b880001037983 */ /* 0x000ea20000100800 */
[----:B----4-:R-:W-:-:S03]  /*347e0*/  PRMT R11, RZ, 0x7610, R11 ;  /* 0x00007610ff0b7816 */ /* 0x010fc6000000000b */
[----:B------:R-:W0:Y:S01]  /*347f0*/  S2R R27, SR_TID.X ;  /* 0x00000000001b7919 */ /* 0x000e220000002100 */
[----:B--2---:R-:W-:-:S04]  /*34800*/  @!P3 LOP3.LUT R3, R3, R2, RZ, 0x3c, !PT ;  /* 0x000000020303b212 */ /* 0x004fc800078e3cff */
[----:B------:R-:W-:-:S04]  /*34810*/  @!P3 LOP3.LUT R2, R3, R2, RZ, 0x3c, !PT ;  /* 0x000000020302b212 */ /* 0x000fc800078e3cff */
[----:B------:R-:W-:-:S05]  /*34820*/  @!P3 LOP3.LUT R3, R3, R2, RZ, 0x3c, !PT ;  /* 0x000000020303b212 */ /* 0x000fca00078e3cff */
[----:B------:R-:W2:Y:S01]  /*34830*/  @!P3 LDG.E.U16 R11, [R2.64] ;  /* 0x0000000a020bb981 */ /* 0x000ea2000c1e1500 */
[----:B0-----:R-:W-:-:S04]  /*34840*/  SHF.R.U32.HI R10, RZ, 0x6, R27 ;  /* 0x00000006ff0a7819 */ /* 0x001fc8000001161b */
[----:B------:R-:W-:-:S04]  /*34850*/  SGXT.U32 R10, R10, 0x1 ;  /* 0x000000010a0a781a */ /* 0x000fc80000000000 */
[----:B------:R-:W-:-:S04]  /*34860*/  LOP3.LUT R10, R10, 0xc, RZ, 0xfc, !PT ;  /* 0x0000000c0a0a7812 */ /* 0x000fc800078efcff */
[----:B------:R-:W-:Y:S02]  /*34870*/  ISETP.GE.AND P2, PT, R10, UR5, PT ;  /* 0x000000050a007c0c */ /* 0x000fe4000bf46270 */
[----:B------:R-:W4:Y:S01]  /*34880*/  LDL.LU R10, [R1+0x4cac] ;  /* 0x004cac00010a7983 */ /* 0x000f220000300800 */
[----:B------:R-:W-:-:S03]  /*34890*/  SHF.R.U32.HI R27, RZ, 0x6, R27 ;  /* 0x00000006ff1b7819 */ /* 0x000fc6000001161b */
[----:B--2---:R0:W-:Y:S04]  /*348a0*/  STL [R1+0x2a0], R11 ;  /* 0x0002a00b01007387 */ /* 0x0041e80000100800 */
[----:B0-----:R-:W2:Y:S04]  /*348b0*/  LDL.LU R11, [R1+0x4ca8] ;  /* 0x004ca800010b7983 */ /* 0x001ea80000300800 */
[----:B------:R-:W2:Y:S01]  /*348c0*/  LDL R3, [R1+0x9f4] ;  /* 0x0009f40001037983 */ /* 0x000ea20000100800 */
[----:B------:R-:W-:-:S04]  /*348d0*/  SGXT.U32 R27, R27, 0x1 ;  /* 0x000000011b1b781a */ /* 0x000fc80000000000 */
[----:B------:R-:W-:Y:S02]  /*348e0*/  LOP3.LUT R2, R27, 0xe, RZ, 0xfc, !PT ;  /* 0x0000000e1b027812 */ /* 0x000fe400078efcff */
[----:B---3--:R-:W-:Y:S02]  /*348f0*/  PRMT R12, RZ, 0x7610, R12 ;  /* 0x00007610ff0c7816 */ /* 0x008fe4000000000c */
[----:B------:R-:W-:Y:S01]  /*34900*/  ISETP.GE.AND P3, PT, R2, UR5, PT ;  /* 0x0000000502007c0c */ /* 0x000fe2000bf66270 */
[----:B------:R-:W-:Y:S02]  /*34910*/  @!P0 IMAD.MOV.U32 R2, RZ, RZ, R25 ;  /* 0x000000ffff028224 */ /* 0x000fe400078e0019 */
[----:B------:R-:W3:Y:S04]  /*34920*/  LDL R25, [R1+0xb68] ;  /* 0x000b680001197983 */ /* 0x000ee80000100800 */
[----:B--2---:R0:W2:Y:S04]  /*34930*/  @!P0 LDG.E.U16 R12, [R2.64] ;  /* 0x0000000a020c8981 */ /* 0x0040a8000c1e1500 */
[----:B0-----:R-:W3:Y:S04]  /*34940*/  LDL R2, [R1+0xb7c] ;  /* 0x000b7c0001027983 */ /* 0x001ee80000100800 */
[----:B--2---:R0:W-:Y:S04]  /*34950*/  STL [R1+0x29c], R12 ;  /* 0x00029c0c01007387 */ /* 0x0041e80000100800 */
[----:B------:R-:W3:Y:S01]  /*34960*/  LDL R3, [R1+0xb80] ;  /* 0x000b800001037983 */ /* 0x000ee20000100800 */
[----:B------:R-:W-:-:S03]  /*34970*/  PRMT R11, RZ, 0x7610, R11 ;  /* 0x00007610ff0b7816 */ /* 0x000fc6000000000b */
[----:B------:R-:W1:Y:S01]  /*34980*/  S2R R27, SR_TID.X ;  /* 0x00000000001b7919 */ /* 0x000e620000002100 */
[----:B---3--:R-:W-:-:S04]  /*34990*/  @!P1 LOP3.LUT R3, R3, R2, RZ, 0x3c, !PT ;  /* 0x0000000203039212 */ /* 0x008fc800078e3cff */
[----:B------:R-:W-:-:S04]  /*349a0*/  @!P1 LOP3.LUT R2, R3, R2, RZ, 0x3c, !PT ;  /* 0x0000000203029212 */ /* 0x000fc800078e3cff */
[----:B------:R-:W-:-:S05]  /*349b0*/  @!P1 LOP3.LUT R3, R3, R2, RZ, 0x3c, !PT ;  /* 0x0000000203039212 */ /* 0x000fca00078e3cff */
[----:B------:R2:W3:Y:S01]  /*349c0*/  @!P1 LDG.E.U16 R11, [R2.64] ;  /* 0x0000000a020b9981 */ /* 0x0004e2000c1e1500 */
[----:B-1----:R-:W-:-:S04]  /*349d0*/  SHF.R.U32.HI R27, RZ, 0x6, R27 ;  /* 0x00000006ff1b7819 */ /* 0x002fc8000001161b */
[----:B------:R-:W-:-:S04]  /*349e0*/  SGXT.U32 R27, R27, 0x1 ;  /* 0x000000011b1b781a */ /* 0x000fc80000000000 */
[----:B0-----:R-:W-:-:S04]  /*349f0*/  LOP3.LUT R12, R27, 0x10, RZ, 0xfc, !PT ;  /* 0x000000101b0c7812 */ /* 0x001fc800078efcff */
[----:B------:R-:W-:Y:S02]  /*34a00*/  ISETP.GE.AND P0, PT, R12, UR5, PT ;  /* 0x000000050c007c0c */ /* 0x000fe4000bf06270 */
[----:B------:R-:W4:Y:S04]  /*34a10*/  LDL.LU R12, [R1+0x4ca4] ;  /* 0x004ca400010c7983 */ /* 0x000f280000300800 */
[----:B--2---:R-:W2:Y:S04]  /*34a20*/  LDL R2, [R1+0xb74] ;  /* 0x000b740001027983 */ /* 0x004ea80000100800 */
[----:B---3--:R0:W-:Y:S04]  /*34a30*/  STL [R1+0x298], R11 ;  /* 0x0002980b01007387 */ /* 0x0081e80000100800 */
[----:B------:R-:W2:Y:S01]  /*34a40*/  LDL R3, [R1+0xb78] ;  /* 0x000b780001037983 */ /* 0x000ea20000100800 */
[----:B----4-:R-:W-:-:S03]  /*34a50*/  PRMT R10, RZ, 0x7610, R10 ;  /* 0x00007610ff0a7816 */ /* 0x010fc6000000000a */
[----:B------:R-:W1:Y:S01]  /*34a60*/  S2R R27, SR_TID.X ;  /* 0x00000000001b7919 */ /* 0x000e620000002100 */
[----:B--2---:R-:W-:-:S04]  /*34a70*/  @!P2 LOP3.LUT R3, R3, R2, RZ, 0x3c, !PT ;  /* 0x000000020303a212 */ /* 0x004fc800078e3cff */
        /* <DEDUP_REMOVED lines=11> */
[----:B------:R-:W-:-:S03]  /*34b30*/  PRMT R12, RZ, 0x7610, R12 ;  /* 0x00007610ff0c7816 */ /* 0x000fc6000000000c */
        /* <DEDUP_REMOVED lines=539> */
[----:B------:R-:W4:Y:S04]  /*36cf0*/  LDL.LU R10, [R1+0x4bfc] ;  /* 0x004bfc00010a7983 */ /* 0x000f280000300800 */
[----:B--2---:R0:W-:Y:S04]  /*36d00*/  STL [R1+0x1f0], R12 ;  /* 0x0001f00c01007387 */ /* 0x0041e80000100800 */
[----:B0-----:R-:W2:Y:S04]  /*36d10*/  LDL.LU R12, [R1+0x4bf8] ;  /* 0x004bf800010c7983 */ /* 0x001ea80000300800 */
[----:B------:R-:W2:Y:S01]  /*36d20*/  LDL R3, [R1+0xa24] ;  /* 0x000a240001037983 */ /* 0x000ea20000100800 */
[----:B---3--:R-:W-:Y:S01]  /*36d30*/  PRMT R11, RZ, 0x7610, R11 ;  /* 0x00007610ff0b7816 */ /* 0x008fe2000000000b */
[----:B------:R-:W-:-:S05]  /*36d40*/  @!P0 IMAD.MOV.U32 R2, RZ, RZ, R25 ;  /* 0x000000ffff028224 */ /* 0x000fca00078e0019 */
[----:B--2---:R0:W2:Y:S04]  /*36d50*/  @!P0 LDG.E.U16 R11, [R2.64] ;  /* 0x0000000a020b8981 */ /* 0x0040a8000c1e1500 */
[----:B0-----:R-:W3:Y:S04]  /*36d60*/  LDL R2, [R1+0xa1c] ;  /* 0x000a1c0001027983 */ /* 0x001ee80000100800 */
[----:B--2---:R0:W-:Y:S04]  /*36d70*/  STL [R1+0x1ec], R11 ;  /* 0x0001ec0b01007387 */ /* 0x0041e80000100800 */
[----:B------:R-:W3:Y:S01]  /*36d80*/  LDL R3, [R1+0xa20] ;  /* 0x000a200001037983 */ /* 0x000ee20000100800 */
[----:B------:R-:W-:-:S02]  /*36d90*/  PRMT R12, RZ, 0x7610, R12 ;  /* 0x00007610ff0c7816 */ /* 0x000fc4000000000c */
[----:B------:R-:W-:-:S04]  /*36da0*/  SHF.R.U32.HI R27, RZ, 0x6, R27 ;  /* 0x00000006ff1b7819 */ /* 0x000fc8000001161b */
[----:B------:R-:W-:-:S04]  /*36db0*/  SGXT.U32 R27, R27, 0x1 ;  /* 0x000000011b1b781a */ /* 0x000fc80000000000 */
[----:B------:R-:W-:-:S04]  /*36dc0*/  LOP3.LUT R27, R27, 0x66, RZ, 0xfc, !PT ;  /* 0x000000661b1b7812 */ /* 0x000fc800078efcff */
[----:B------:R-:W-:Y:S02]  /*36dd0*/  ISETP.GE.AND P3, PT, R27, UR5, PT ;  /* 0x000000051b007c0c */ /* 0x000fe4000bf66270 */
[----:B------:R-:W0:Y:S01]  /*36de0*/  S2R R27, SR_TID.X ;  /* 0x00000000001b7919 */ /* 0x000e220000002100 */
[----:B---3--:R-:W-:-:S04]  /*36df0*/  @!P1 LOP3.LUT R3, R3, R2, RZ, 0x3c, !PT ;  /* 0x0000000203039212 */ /* 0x008fc800078e3cff */
[----:B------:R-:W-:-:S04]  /*36e00*/  @!P1 LOP3.LUT R2, R3, R2, RZ, 0x3c, !PT ;  /* 0x0000000203029212 */ /* 0x000fc800078e3cff */
[----:B------:R-:W-:-:S05]  /*36e10*/  @!P1 LOP3.LUT R3, R3, R2, RZ, 0x3c, !PT ;  /* 0x0000000203039212 */ /* 0x000fca00078e3cff */
[----:B------:R1:W2:Y:S01]  /*36e20*/  @!P1 LDG.E.U16 R12, [R2.64] ;  /* 0x0000000a020c9981 */ /* 0x0002a2000c1e1500 */
[----:B0-----:R-:W-:-:S03]  /*36e30*/  SHF.R.U32.HI R11, RZ, 0x6, R27 ;  /* 0x00000006ff0b7819 */ /* 0x001fc6000001161b */
[----:B------:R-:W3:Y:S01]  /*36e40*/  LDL R27, [R1+0xa08] ;  /* 0x000a0800011b7983 */ /* 0x000ee20000100800 */
[----:B------:R-:W-:-:S04]  /*36e50*/  SGXT.U32 R11, R11, 0x1 ;  /* 0x000000010b0b781a */ /* 0x000fc80000000000 */
[----:B------:R-:W-:-:S04]  /*36e60*/  LOP3.LUT R11, R11, 0x68, RZ, 0xfc, !PT ;  /* 0x000000680b0b7812 */ /* 0x000fc800078efcff */
[----:B------:R-:W-:Y:S02]  /*36e70*/  ISETP.GE.AND P4, PT, R11, UR5, PT ;  /* 0x000000050b007c0c */ /* 0x000fe4000bf86270 */
[----:B------:R-:W3:Y:S04]  /*36e80*/  LDL.LU R11, [R1+0x4bf4] ;  /* 0x004bf400010b7983 */ /* 0x000ee80000300800 */
[----:B-1----:R-:W3:Y:S04]  /*36e90*/  LDL R2, [R1+0xa14] ;  /* 0x000a140001027983 */ /* 0x002ee80000100800 */
[----:B--2---:R0:W-:Y:S04]  /*36ea0*/  STL [R1+0x1e8], R12 ;  /* 0x0001e80c01007387 */ /* 0x0041e80000100800 */
[----:B------:R-:W3:Y:S01]  /*36eb0*/  LDL R3, [R1+0xa18] ;  /* 0x000a180001037983 */ /* 0x000ee20000100800 */
[----:B----4-:R-:W-:-:S03]  /*36ec0*/  PRMT R10, RZ, 0x7610, R10 ;  /* 0x00007610ff0a7816 */ /* 0x010fc6000000000a */
[----:B------:R-:W1:Y:S01]  /*36ed0*/  S2R R25, SR_TID.X ;  /* 0x0000000000197919 */ /* 0x000e620000002100 */
[----:B---3--:R-:W-:-:S04]  /*36ee0*/  @!P2 LOP3.LUT R3, R3, R2, RZ, 0x3c, !PT ;  /* 0x000000020303a212 */ /* 0x008fc800078e3cff */
[----:B------:R-:W-:-:S04]  /*36ef0*/  @!P2 LOP3.LUT R2, R3, R2, RZ, 0x3c, !PT ;  /* 0x000000020302a212 */ /* 0x000fc800078e3cff */
[----:B------:R-:W-:-:S05]  /*36f00*/  @!P2 LOP3.LUT R3, R3, R2, RZ, 0x3c, !PT ;  /* 0x000000020303a212 */ /* 0x000fca00078e3cff */
[----:B------:R2:W3:Y:S01]  /*36f10*/  @!P2 LDG.E.U16 R10, [R2.64] ;  /* 0x0000000a020aa981 */ /* 0x0004e2000c1e1500 */
[----:B-1----:R-:W-:-:S04]  /*36f20*/  SHF.R.U32.HI R25, RZ, 0x6, R25 ;  /* 0x00000006ff197819 */ /* 0x002fc80000011619 */
[----:B------:R-:W-:-:S04]  /*36f30*/  SGXT.U32 R25, R25, 0x1 ;  /* 0x000000011919781a */ /* 0x000fc80000000000 */
[----:B------:R-:W-:-:S04]  /*36f40*/  LOP3.LUT R25, R25, 0x6a, RZ, 0xfc, !PT ;  /* 0x0000006a19197812 */ /* 0x000fc800078efcff */
[----:B------:R-:W-:Y:S02]  /*36f50*/  ISETP.GE.AND P1, PT, R25, UR5, PT ;  /* 0x0000000519007c0c */ /* 0x000fe4000bf26270 */
[----:B------:R-:W4:Y:S04]  /*36f60*/  LDL.LU R25, [R1+0x4bf0] ;  /* 0x004bf00001197983 */ /* 0x000f280000300800 */
[----:B--2---:R-:W2:Y:S04]  /*36f70*/  LDL R2, [R1+0xa0c] ;  /* 0x000a0c0001027983 */ /* 0x004ea80000100800 */
[----:B---3--:R1:W-:Y:S04]  /*36f80*/  STL [R1+0x1e4], R10 ;  /* 0x0001e40a01007387 */ /* 0x0083e80000100800 */
[----:B------:R-:W2:Y:S01]  /*36f90*/  LDL R3, [R1+0xa10] ;  /* 0x000a100001037983 */ /* 0x000ea20000100800 */
[----:B----4-:R-:W-:-:S03]  /*36fa0*/  PRMT R25, RZ, 0x7610, R25 ;  /* 0x00007610ff197816 */ /* 0x010fc60000000019 */
[----:B0-----:R-:W0:Y:S01]  /*36fb0*/  S2R R12, SR_TID.X ;  /* 0x00000000000c7919 */ /* 0x001e220000002100 */
[----:B--2---:R-:W-:-:S04]  /*36fc0*/  @!P3 LOP3.LUT R3, R3, R2, RZ, 0x3c, !PT ;  /* 0x000000020303b212 */ /* 0x004fc800078e3cff */
[----:B------:R-:W-:-:S04]  /*36fd0*/  @!P3 LOP3.LUT R2, R3, R2, RZ, 0x3c, !PT ;  /* 0x000000020302b212 */ /* 0x000fc800078e3cff */
[----:B------:R-:W-:-:S05]  /*36fe0*/  @!P3 LOP3.LUT R3, R3, R2, RZ, 0x3c, !PT ;  /* 0x000000020303b212 */ /* 0x000fca00078e3cff */
[----:B------:R-:W2:Y:S01]  /*36ff0*/  @!P3 LDG.E.U16 R25, [R2.64] ;  /* 0x0000000a0219b981 */ /* 0x000ea2000c1e1500 */
[----:B0-----:R-:W-:-:S04]  /*37000*/  SHF.R.U32.HI R12, RZ, 0x6, R12 ;  /* 0x00000006ff0c7819 */ /* 0x001fc8000001160c */
[----:B------:R-:W-:-:S04]  /*37010*/  SGXT.U32 R12, R12, 0x1 ;  /* 0x000000010c0c781a */ /* 0x000fc80000000000 */
[----:B-1----:R-:W-:-:S04]  /*37020*/  LOP3.LUT R10, R12, 0x6c, RZ, 0xfc, !PT ;  /* 0x0000006c0c0a7812 */ /* 0x002fc800078efcff */
[----:B------:R-:W-:Y:S02]  /*37030*/  ISETP.GE.AND P0, PT, R10, UR5, PT ;  /* 0x000000050a007c0c */ /* 0x000fe4000bf06270 */
[----:B------:R-:W3:Y:S04]  /*37040*/  LDL.LU R10, [R1+0x4bec] ;  /* 0x004bec00010a7983 */ /* 0x000ee80000300800 */
[----:B------:R-:W0:Y:S04]  /*37050*/  S2R R12, SR_TID.X ;  /* 0x00000000000c7919 */ /* 0x000e280000002100 */
[----:B--2---:R1:W-:Y:S04]  /*37060*/  STL [R1+0x1e0], R25 ;  /* 0x0001e01901007387 */ /* 0x0043e80000100800 */
[----:B-1----:R-:W2:Y:S04]  /*37070*/  LDL.LU R25, [R1+0x4be8] ;  /* 0x004be80001197983 */ /* 0x002ea80000300800 */
[----:B------:R-:W4:Y:S01]  /*37080*/  LDL R3, [R1+0x9f0] ;  /* 0x0009f00001037983 */ /* 0x000f220000100800 */
[----:B0-----:R-:W-:-:S04]  /*37090*/  SHF.R.U32.HI R2, RZ, 0x6, R12 ;  /* 0x00000006ff027819 */ /* 0x001fc8000001160c */
[----:B------:R-:W-:-:S04]  /*370a0*/  SGXT.U32 R2, R2, 0x1 ;  /* 0x000000010202781a */ /* 0x000fc80000000000 */
[----:B------:R-:W-:Y:S02]  /*370b0*/  LOP3.LUT R2, R2, 0x6e, RZ, 0xfc, !PT ;  /* 0x0000006e02027812 */ /* 0x000fe400078efcff */
[----:B------:R-:W-:Y:S02]  /*370c0*/  PRMT R11, RZ, 0x7610, R11 ;  /* 0x00007610ff0b7816 */ /* 0x000fe4000000000b */
[----:B------:R-:W-:Y:S01]  /*370d0*/  ISETP.GE.AND P2, PT, R2, UR5, PT ;  /* 0x0000000502007c0c */ /* 0x000fe2000bf46270 */
[----:B------:R-:W-:-:S05]  /*370e0*/  @!P4 IMAD.MOV.U32 R2, RZ, RZ, R27 ;  /* 0x000000ffff02c224 */ /* 0x000fca00078e001b */
[----:B----4-:R-:W4:Y:S04]  /*370f0*/  @!P4 LDG.E.U16 R11, [R2.64] ;  /* 0x0000000a020bc981 */ /* 0x010f28000c1e1500 */
[----:B----4-:R0:W-:Y:S04]  /*37100*/  STL [R1+0x1dc], R11 ;  /* 0x0001dc0b01007387 */ /* 0x0101e80000100800 */
[----:B0-----:R-:W4:Y:S04]  /*37110*/  LDL.LU R11, [R1+0x4be4] ;  /* 0x004be400010b7983 */ /* 0x001f280000300800 */
[----:B------:R-:W3:Y:S04]  /*37120*/  LDL R2, [R1+0x9e8] ;  /* 0x0009e80001027983 */ /* 0x000ee80000100800 */
[----:B------:R-:W3:Y:S01]  /*37130*/  LDL R3, [R1+0x9ec] ;  /* 0x0009ec0001037983 */ /* 0x000ee20000100800 */
[----:B------:R-:W-:-:S04]  /*37140*/  SHF.R.U32.HI R12, RZ, 0x6, R12 ;  /* 0x00000006ff0c7819 */ /* 0x000fc8000001160c */
[----:B------:R-:W-:Y:S02]  /*37150*/  SGXT.U32 R12, R12, 0x1 ;  /* 0x000000010c0c781a */ /* 0x000fe40000000000 */
[----:B--2---:R-:W-:Y:S02]  /*37160*/  PRMT R25, RZ, 0x7610, R25 ;  /* 0x00007610ff197816 */ /* 0x004fe40000000019 */
[----:B------:R-:W-:-:S04]  /*37170*/  LOP3.LUT R12, R12, 0x70, RZ, 0xfc, !PT ;  /* 0x000000700c0c7812 */ /* 0x000fc800078efcff */
[----:B------:R-:W-:Y:S02]  /*37180*/  ISETP.GE.AND P3, PT, R12, UR5, PT ;  /* 0x000000050c007c0c */ /* 0x000fe4000bf66270 */
[----:B------:R-:W2:Y:S01]  /*37190*/  LDL.LU R12, [R1+0x4be0] ;  /* 0x004be000010c7983 */ /* 0x000ea20000300800 */
[----:B---3--:R-:W-:-:S04]  /*371a0*/  @!P1 LOP3.LUT R3, R3, R2, RZ, 0x3c, !PT ;  /* 0x0000000203039212 */ /* 0x008fc800078e3cff */
[----:B------:R-:W-:-:S04]  /*371b0*/  @!P1 LOP3.LUT R2, R3, R2, RZ, 0x3c, !PT ;  /* 0x0000000203029212 */ /* 0x000fc800078e3cff */
[----:B------:R-:W-:-:S05]  /*371c0*/  @!P1 LOP3.LUT R3, R3, R2, RZ, 0x3c, !PT ;  /* 0x0000000203039212 */ /* 0x000fca00078e3cff */
[----:B------:R0:W3:Y:S04]  /*371d0*/  @!P1 LDG.E.U16 R25, [R2.64] ;  /* 0x0000000a02199981 */ /* 0x0000e8000c1e1500 */
[----:B0-----:R-:W4:Y:S04]  /*371e0*/  LDL R2, [R1+0x9e0] ;  /* 0x0009e00001027983 */ /* 0x001f280000100800 */
[----:B------:R-:W4:Y:S04]  /*371f0*/  LDL R3, [R1+0x9e4] ;  /* 0x0009e40001037983 */ /* 0x000f280000100800 */
[----:B------:R-:W0:Y:S01]  /*37200*/  S2R R27, SR_TID.X ;  /* 0x00000000001b7919 */ /* 0x000e220000002100 */
[----:B--2---:R-:W-:-:S02]  /*37210*/  PRMT R12, RZ, 0x7610, R12 ;  /* 0x00007610ff0c7816 */ /* 0x004fc4000000000c */
[----:B0-----:R-:W-:-:S04]  /*37220*/  SHF.R.U32.HI R27, RZ, 0x6, R27 ;  /* 0x00000006ff1b7819 */ /* 0x001fc8000001161b */
[----:B------:R-:W-:Y:S01]  /*37230*/  SGXT.U32 R27, R27, 0x1 ;  /* 0x000000011b1b781a */ /* 0x000fe20000000000 */
[----:B---3--:R0:W-:Y:S01]  /*37240*/  STL [R1+0x1d8], R25 ;  /* 0x0001d81901007387 */ /* 0x0081e20000100800 */
[-C--:B----4-:R-:W-:Y:S02]  /*37250*/  @!P0 LOP3.LUT R3, R3, R2.reuse, RZ, 0x3c, !PT ;  /* 0x0000000203038212 */ /* 0x090fe400078e3cff */
[----:B0-----:R-:W-:Y:S02]  /*37260*/  LOP3.LUT R25, R27, 0x72, RZ, 0xfc, !PT ;  /* 0x000000721b197812 */ /* 0x001fe400078efcff */
[----:B------:R-:W-:Y:S02]  /*37270*/  @!P0 LOP3.LUT R2, R3, R2, RZ, 0x3c, !PT ;  /* 0x0000000203028212 */ /* 0x000fe400078e3cff */
[----:B------:R-:W-:Y:S02]  /*37280*/  LOP3.LUT R27, R27, 0x74, RZ, 0xfc, !PT ;  /* 0x000000741b1b7812 */ /* 0x000fe400078efcff */
[----:B------:R-:W-:-:S02]  /*37290*/  @!P0 LOP3.LUT R3, R3, R2, RZ, 0x3c, !PT ;  /* 0x0000000203038212 */ /* 0x000fc400078e3cff */
[----:B------:R-:W-:Y:S02]  /*372a0*/  ISETP.GE.AND P4, PT, R25, UR5, PT ;  /* 0x0000000519007c0c */ /* 0x000fe4000bf86270 */
[----:B------:R-:W2:Y:S01]  /*372b0*/  LDL.LU R25, [R1+0x4bdc] ;  /* 0x004bdc0001197983 */ /* 0x000ea20000300800 */
[----:B------:R-:W-:-:S03]  /*372c0*/  ISETP.GE.AND P5, PT, R27, UR5, PT ;  /* 0x000000051b007c0c */ /* 0x000fc6000bfa6270 */
[----:B------:R-:W3:Y:S04]  /*372d0*/  LDL.LU R27, [R1+0x4bd8] ;  /* 0x004bd800011b7983 */ /* 0x000ee80000300800 */
[----:B------:R0:W4:Y:S04]  /*372e0*/  @!P0 LDG.E.U16 R12, [R2.64] ;  /* 0x0000000a020c8981 */ /* 0x000128000c1e1500 */
[----:B0-----:R-:W2:Y:S04]  /*372f0*/  LDL R2, [R1+0x9d8] ;  /* 0x0009d80001027983 */ /* 0x001ea80000100800 */
[----:B------:R-:W2:Y:S01]  /*37300*/  LDL R3, [R1+0x9dc] ;  /* 0x0009dc0001037983 */ /* 0x000ea20000100800 */
[----:B------:R-:W-:-:S02]  /*37310*/  PRMT R11, RZ, 0x7610, R11 ;  /* 0x00007610ff0b7816 */ /* 0x000fc4000000000b */
[----:B--2---:R-:W-:-:S04]  /*37320*/  @!P2 LOP3.LUT R3, R3, R2, RZ, 0x3c, !PT ;  /* 0x000000020303a212 */ /* 0x004fc800078e3cff */
[----:B------:R-:W-:-:S04]  /*37330*/  @!P2 LOP3.LUT R2, R3, R2, RZ, 0x3c, !PT ;  /* 0x000000020302a212 */ /* 0x000fc800078e3cff */
[----:B------:R-:W-:-:S05]  /*37340*/  @!P2 LOP3.LUT R3, R3, R2, RZ, 0x3c, !PT ;  /* 0x000000020303a212 */ /* 0x000fca00078e3cff */
[----:B------:R-:W2:Y:S04]  /*37350*/  @!P2 LDG.E.U16 R11, [R2.64] ;  /* 0x0000000a020ba981 */ /* 0x000ea8000c1e1500 */
[----:B----4-:R0:W-:Y:S04]  /*37360*/  STL [R1+0x1d4], R12 ;  /* 0x0001d40c01007387 */ /* 0x0101e80000100800 */
[----:B--2---:R1:W-:Y:S04]  /*37370*/  STL [R1+0x1d0], R11 ;  /* 0x0001d00b01007387 */ /* 0x0043e80000100800 */
[----:B------:R-:W2:Y:S04]  /*37380*/  LDL R2, [R1+0x9d0] ;  /* 0x0009d00001027983 */ /* 0x000ea80000100800 */
[----:B------:R-:W2:Y:S01]  /*37390*/  LDL R3, [R1+0x9d4] ;  /* 0x0009d40001037983 */ /* 0x000ea20000100800 */
[----:B---3--:R-:W-:-:S03]  /*373a0*/  PRMT R27, RZ, 0x7610, R27 ;  /* 0x00007610ff1b7816 */ /* 0x008fc6000000001b */
[----:B0-----:R-:W1:Y:S01]  /*373b0*/  S2R R12, SR_TID.X ;  /* 0x00000000000c7919 */ /* 0x001e620000002100 */
[----:B--2---:R-:W-:-:S04]  /*373c0*/  @!P3 LOP3.LUT R3, R3, R2, RZ, 0x3c, !PT ;  /* 0x000000020303b212 */ /* 0x004fc800078e3cff */
[----:B------:R-:W-:-:S04]  /*373d0*/  @!P3 LOP3.LUT R2, R3, R2, RZ, 0x3c, !PT ;  /* 0x000000020302b212 */ /* 0x000fc800078e3cff */
[----:B------:R-:W-:-:S05]  /*373e0*/  @!P3 LOP3.LUT R3, R3, R2, RZ, 0x3c, !PT ;  /* 0x000000020303b212 */ /* 0x000fca00078e3cff */
[----:B------:R-:W2:Y:S01]  /*373f0*/  @!P3 LDG.E.U16 R27, [R2.64] ;  /* 0x0000000a021bb981 */ /* 0x000ea2000c1e1500 */
[----:B-1----:R-:W-:-:S04]  /*37400*/  SHF.R.U32.HI R11, RZ, 0x6, R12 ;  /* 0x00000006ff0b7819 */ /* 0x002fc8000001160c */
[----:B------:R-:W-:-:S04]  /*37410*/  SGXT.U32 R11, R11, 0x1 ;  /* 0x000000010b0b781a */ /* 0x000fc80000000000 */
[----:B------:R-:W-:-:S04]  /*37420*/  LOP3.LUT R11, R11, 0x76, RZ, 0xfc, !PT ;  /* 0x000000760b0b7812 */ /* 0x000fc800078efcff */
[----:B------:R-:W-:Y:S02]  /*37430*/  ISETP.GE.AND P0, PT, R11, UR5, PT ;  /* 0x000000050b007c0c */ /* 0x000fe4000bf06270 */
[----:B------:R-:W3:Y:S04]  /*37440*/  LDL.LU R11, [R1+0x4bd4] ;  /* 0x004bd400010b7983 */ /* 0x000ee80000300800 */
[----:B--2---:R0:W-:Y:S04]  /*37450*/  STL [R1+0x1cc], R27 ;  /* 0x0001cc1b01007387 */ /* 0x0041e80000100800 */
[----:B0-----:R-:W2:Y:S04]  /*37460*/  LDL.LU R27, [R1+0x4bd0] ;  /* 0x004bd000011b7983 */ /* 0x001ea80000300800 */
[----:B------:R-:W4:Y:S04]  /*37470*/  LDL R2, [R1+0x9c8] ;  /* 0x0009c80001027983 */ /* 0x000f280000100800 */
[----:B------:R-:W4:Y:S01]  /*37480*/  LDL R3, [R1+0x9cc] ;  /* 0x0009cc0001037983 */ /* 0x000f220000100800 */
[----:B------:R-:W-:-:S02]  /*37490*/  PRMT R25, RZ, 0x7610, R25 ;  /* 0x00007610ff197816 */ /* 0x000fc40000000019 */
[----:B----4-:R-:W-:-:S04]  /*374a0*/  @!P4 LOP3.LUT R3, R3, R2, RZ, 0x3c, !PT ;  /* 0x000000020303c212 */ /* 0x010fc800078e3cff */
[----:B------:R-:W-:-:S04]  /*374b0*/  @!P4 LOP3.LUT R2, R3, R2, RZ, 0x3c, !PT ;  /* 0x000000020302c212 */ /* 0x000fc800078e3cff */
[----:B------:R-:W-:-:S05]  /*374c0*/  @!P4 LOP3.LUT R3, R3, R2, RZ, 0x3c, !PT ;  /* 0x000000020303c212 */ /* 0x000fca00078e3cff */
[----:B------:R-:W4:Y:S01]  /*374d0*/  @!P4 LDG.E.U16 R25, [R2.64] ;  /* 0x0000000a0219c981 */ /* 0x000f22000c1e1500 */
[----:B------:R-:W-:-:S04]  /*374e0*/  SHF.R.U32.HI R12, RZ, 0x6, R12 ;  /* 0x00000006ff0c7819 */ /* 0x000fc8000001160c */
[----:B------:R-:W-:-:S04]  /*374f0*/  SGXT.U32 R12, R12, 0x1 ;  /* 0x000000010c0c781a */ /* 0x000fc80000000000 */
[----:B------:R-:W-:-:S04]  /*37500*/  LOP3.LUT R12, R12, 0x78, RZ, 0xfc, !PT ;  /* 0x000000780c0c7812 */ /* 0x000fc800078efcff */
[----:B------:R-:W-:Y:S02]  /*37510*/  ISETP.GE.AND P1, PT, R12, UR5, PT ;  /* 0x000000050c007c0c */ /* 0x000fe4000bf26270 */
[----:B------:R-:W2:Y:S04]  /*37520*/  LDL.LU R12, [R1+0x4bcc] ;  /* 0x004bcc00010c7983 */ /* 0x000ea80000300800 */
[----:B----4-:R0:W-:Y:S04]  /*37530*/  STL [R1+0x1c8], R25 ;  /* 0x0001c81901007387 */ /* 0x0101e80000100800 */
[----:B0-----:R-:W4:Y:S04]  /*37540*/  LDL.LU R25, [R1+0x4bc8] ;  /* 0x004bc80001197983 */ /* 0x001f280000300800 */
[----:B------:R-:W3:Y:S04]  /*37550*/  LDL R2, [R1+0x9c0] ;  /* 0x0009c00001027983 */ /* 0x000ee80000100800 */
[----:B------:R-:W3:Y:S01]  /*37560*/  LDL R3, [R1+0x9c4] ;  /* 0x0009c40001037983 */ /* 0x000ee20000100800 */
[----:B--2---:R-:W-:-:S02]  /*37570*/  PRMT R27, RZ, 0x7610, R27 ;  /* 0x00007610ff1b7816 */ /* 0x004fc4000000001b */
[----:B---3--:R-:W-:-:S04]  /*37580*/  @!P5 LOP3.LUT R3, R3, R2, RZ, 0x3c, !PT ;  /* 0x000000020303d212 */ /* 0x008fc800078e3cff */
[----:B------:R-:W-:-:S04]  /*37590*/  @!P5 LOP3.LUT R2, R3, R2, RZ, 0x3c, !PT ;  /* 0x000000020302d212 */ /* 0x000fc800078e3cff */
[----:B------:R-:W-:-:S05]  /*375a0*/  @!P5 LOP3.LUT R3, R3, R2, RZ, 0x3c, !PT ;  /* 0x000000020303d212 */ /* 0x000fca00078e3cff */
[----:B------:R0:W2:Y:S04]  /*375b0*/  @!P5 LDG.E.U16 R27, [R2.64] ;  /* 0x0000000a021bd981 */ /* 0x0000a8000c1e1500 */
[----:B0-----:R-:W3:Y:S04]  /*375c0*/  LDL R2, [R1+0x9b8] ;  /* 0x0009b80001027983 */ /* 0x001ee80000100800 */
[----:B------:R-:W3:Y:S01]  /*375d0*/  LDL R3, [R1+0x9bc] ;  /* 0x0009bc0001037983 */ /* 0x000ee20000100800 */
[----:B----4-:R-:W-:Y:S02]  /*375e0*/  PRMT R25, RZ, 0x7610, R25 ;  /* 0x00007610ff197816 */ /* 0x010fe40000000019 */
[----:B------:R-:W-:-:S02]  /*375f0*/  SHF.R.U32.HI R29, RZ, 0x6, R29 ;  /* 0x00000006ff1d7819 */ /* 0x000fc4000001161d */
[----:B---3--:R-:W-:-:S04]  /*37600*/  @!P0 LOP3.LUT R3, R3, R2, RZ, 0x3c, !PT ;  /* 0x0000000203038212 */ /* 0x008fc800078e3cff */
[----:B------:R-:W-:-:S04]  /*37610*/  @!P0 LOP3.LUT R2, R3, R2, RZ, 0x3c, !PT ;  /* 0x0000000203028212 */ /* 0x000fc800078e3cff */
[----:B------:R-:W-:-:S05]  /*37620*/  @!P0 LOP3.LUT R3, R3, R2, RZ, 0x3c, !PT ;  /* 0x0000000203038212 */ /* 0x000fca00078e3cff */
[----:B------:R-:W3:Y:S01]  /*37630*/  @!P0 LDG.E.U16 R25, [R2.64] ;  /* 0x0000000a02198981 */ /* 0x000ee2000c1e1500 */
[----:B------:R-:W-:-:S03]  /*37640*/  SGXT.U32 R29, R29, 0x1 ;  /* 0x000000011d1d781a */ /* 0x000fc60000000000 */
[----:B--2---:R0:W-:Y:S01]  /*37650*/  STL [R1+0x1c4], R27 ;  /* 0x0001c41b01007387 */ /* 0x0041e20000100800 */
[----:B------:R-:W-:-:S04]  /*37660*/  LOP3.LUT R29, R29, 0x7a, RZ, 0xfc, !PT ;  /* 0x0000007a1d1d7812 */ /* 0x000fc800078efcff */
[----:B------:R-:W-:Y:S02]  /*37670*/  ISETP.GE.AND P2, PT, R29, UR5, PT ;  /* 0x000000051d007c0c */ /* 0x000fe4000bf46270 */
[----:B------:R-:W2:Y:S01]  /*37680*/  LDL.LU R29, [R1+0x4bc4] ;  /* 0x004bc400011d7983 */ /* 0x000ea20000300800 */
[C---:B0-----:R-:W-:Y:S02]  /*37690*/  LOP3.LUT R27, R13.reuse, 0x7c, RZ, 0xfc, !PT ;  /* 0x0000007c0d1b7812 */ /* 0x041fe400078efcff */
[----:B------:R-:W-:-:S04]  /*376a0*/  LOP3.LUT R13, R13, 0x7e, RZ, 0xfc, !PT ;  /* 0x0000007e0d0d7812 */ /* 0x000fc800078efcff */
[----:B------:R-:W-:Y:S02]  /*376b0*/  ISETP.GE.AND P4, PT, R13, UR5, PT ;  /* 0x000000050d007c0c */ /* 0x000fe4000bf86270 */
[----:B------:R-:W4:Y:S04]  /*376c0*/  LDL.LU R13, [R1+0x4bc0] ;  /* 0x004bc000010d7983 */ /* 0x000f280000300800 */
[----:B---3--:R0:W-:Y:S04]  /*376d0*/  STL [R1+0x1c0], R25 ;  /* 0x0001c01901007387 */ /* 0x0081e80000100800 */
[----:B0-----:R-:W3:Y:S04]  /*376e0*/  LDL.LU R25, [R1+0x4bbc] ;  /* 0x004bbc0001197983 */ /* 0x001ee80000300800 */
[----:B------:R-:W3:Y:S04]  /*376f0*/  LDL R2, [R1+0x9b0] ;  /* 0x0009b00001027983 */ /* 0x000ee80000100800 */
[----:B------:R-:W3:Y:S01]  /*37700*/  LDL R3, [R1+0x9b4] ;  /* 0x0009b40001037983 */ /* 0x000ee20000100800 */
[----:B--2---:R-:W-:-:S02]  /*37710*/  PRMT R29, RZ, 0x7610, R29 ;  /* 0x00007610ff1d7816 */ /* 0x004fc4000000001d */
[----:B------:R-:W-:Y:S02]  /*37720*/  ISETP.GE.AND P3, PT, R27, UR5, PT ;  /* 0x000000051b007c0c */ /* 0x000fe4000bf66270 */
[----:B------:R-:W0:Y:S01]  /*37730*/  S2R R27, SR_TID.X ;  /* 0x00000000001b7919 */ /* 0x000e220000002100 */
[----:B---3--:R-:W-:-:S04]  /*37740*/  @!P1 LOP3.LUT R3, R3, R2, RZ, 0x3c, !PT ;  /* 0x0000000203039212 */ /* 0x008fc800078e3cff */
[----:B------:R-:W-:-:S04]  /*37750*/  @!P1 LOP3.LUT R2, R3, R2, RZ, 0x3c, !PT ;  /* 0x0000000203029212 */ /* 0x000fc800078e3cff */
[----:B------:R-:W-:-:S05]  /*37760*/  @!P1 LOP3.LUT R3, R3, R2, RZ, 0x3c, !PT ;  /* 0x0000000203039212 */ /* 0x000fca00078e3cff */
[----:B------:R-:W2:Y:S01]  /*37770*/  @!P1 LDG.E.U16 R29, [R2.64] ;  /* 0x0000000a021d9981 */ /* 0x000ea2000c1e1500 */
[----:B0-----:R-:W-:-:S04]  /*37780*/  LOP3.LUT R27, R27, 0x7f, RZ, 0xc0, !PT ;  /* 0x0000007f1b1b7812 */ /* 0x001fc800078ec0ff */
[----:B------:R-:W-:Y:S02]  /*37790*/  ISETP.GE.AND P0, PT, R27, UR5, PT ;  /* 0x000000051b007c0c */ /* 0x000fe4000bf06270 */
[----:B------:R-:W3:Y:S04]  /*377a0*/  LDL.LU R27, [R1+0x4bb8] ;  /* 0x004bb800011b7983 */ /* 0x000ee80000300800 */
[----:B--2---:R0:W-:Y:S04]  /*377b0*/  STL [R1+0x1bc], R29 ;  /* 0x0001bc1d01007387 */ /* 0x0041e80000100800 */
[----:B0-----:R-:W2:Y:S04]  /*377c0*/  LDL.LU R29, [R1+0x4bb4] ;  /* 0x004bb400011d7983 */ /* 0x001ea80000300800 */
[----:B------:R-:W2:Y:S04]  /*377d0*/  LDL R2, [R1+0x9a8] ;  /* 0x0009a80001027983 */ /* 0x000ea80000100800 */
[----:B------:R-:W2:Y:S01]  /*377e0*/  LDL R3, [R1+0x9ac] ;  /* 0x0009ac0001037983 */ /* 0x000ea20000100800 */
[----:B------:R-:W-:-:S02]  /*377f0*/  PRMT R25, RZ, 0x7610, R25 ;  /* 0x00007610ff197816 */ /* 0x000fc40000000019 */
[----:B--2---:R-:W-:-:S04]  /*37800*/  @!P2 LOP3.LUT R3, R3, R2, RZ, 0x3c, !PT ;  /* 0x000000020303a212 */ /* 0x004fc800078e3cff */
[----:B------:R-:W-:-:S04]  /*37810*/  @!P2 LOP3.LUT R2, R3, R2, RZ, 0x3c, !PT ;  /* 0x000000020302a212 */ /* 0x000fc800078e3cff */
[----:B------:R-:W-:-:S05]  /*37820*/  @!P2 LOP3.LUT R3, R3, R2, RZ, 0x3c, !PT ;  /* 0x000000020303a212 */ /* 0x000fca00078e3cff */
[----:B------:R-:W2:Y:S04]  /*37830*/  @!P2 LDG.E.U16 R25, [R2.64] ;  /* 0x0000000a0219a981 */ /* 0x000ea8000c1e1500 */
[----:B--2---:R0:W-:Y:S04]  /*37840*/  STL [R1+0x1b8], R25 ;  /* 0x0001b81901007387 */ /* 0x0041e80000100800 */
[----:B0-----:R-:W2:Y:S04]  /*37850*/  LDL.LU R25, [R1+0x4bb0] ;  /* 0x004bb00001197983 */ /* 0x001ea80000300800 */
[----:B------:R-:W2:Y:S04]  /*37860*/  LDL R2, [R1+0x9a0] ;  /* 0x0009a00001027983 */ /* 0x000ea80000100800 */
[----:B------:R-:W2:Y:S01]  /*37870*/  LDL R3, [R1+0x9a4] ;  /* 0x0009a40001037983 */ /* 0x000ea20000100800 */
[----:B---3--:R-:W-:-:S02]  /*37880*/  PRMT R27, RZ, 0x7610, R27 ;  /* 0x00007610ff1b7816 */ /* 0x008fc4000000001b */
[----:B--2---:R-:W-:-:S04]  /*37890*/  @!P3 LOP3.LUT R3, R3, R2, RZ, 0x3c, !PT ;  /* 0x000000020303b212 */ /* 0x004fc800078e3cff */
[----:B------:R-:W-:-:S04]  /*378a0*/  @!P3 LOP3.LUT R2, R3, R2, RZ, 0x3c, !PT ;  /* 0x000000020302b212 */ /* 0x000fc800078e3cff */
[----:B------:R-:W-:-:S05]  /*378b0*/  @!P3 LOP3.LUT R3, R3, R2, RZ, 0x3c, !PT ;  /* 0x000000020303b212 */ /* 0x000fca00078e3cff */
[----:B------:R-:W2:Y:S04]  /*378c0*/  @!P3 LDG.E.U16 R27, [R2.64] ;  /* 0x0000000a021bb981 */ /* 0x000ea8000c1e1500 */
[----:B--2---:R0:W-:Y:S04]  /*378d0*/  STL [R1+0x1b4], R27 ;  /* 0x0001b41b01007387 */ /* 0x0041e80000100800 */
[----:B0-----:R-:W2:Y:S04]  /*378e0*/  LDL.LU R27, [R1+0x4bac] ;  /* 0x004bac00011b7983 */ /* 0x001ea80000300800 */
[----:B------:R-:W3:Y:S04]  /*378f0*/  LDL R2, [R1+0x998] ;  /* 0x0009980001027983 */ /* 0x000ee80000100800 */
[----:B------:R-:W3:Y:S01]  /*37900*/  LDL R3, [R1+0x99c] ;  /* 0x00099c0001037983 */ /* 0x000ee20000100800 */
[----:B------:R-:W-:-:S02]  /*37910*/  PRMT R29, RZ, 0x7610, R29 ;  /* 0x00007610ff1d7816 */ /* 0x000fc4000000001d */
[----:B---3--:R-:W-:-:S04]  /*37920*/  @!P4 LOP3.LUT R3, R3, R2, RZ, 0x3c, !PT ;  /* 0x000000020303c212 */ /* 0x008fc800078e3cff */
[----:B------:R-:W-:-:S04]  /*37930*/  @!P4 LOP3.LUT R2, R3, R2, RZ, 0x3c, !PT ;  /* 0x000000020302c212 */ /* 0x000fc800078e3cff */
[----:B------:R-:W-:-:S05]  /*37940*/  @!P4 LOP3.LUT R3, R3, R2, RZ, 0x3c, !PT ;  /* 0x000000020303c212 */ /* 0x000fca00078e3cff */
[----:B------:R-:W3:Y:S01]  /*37950*/  @!P4 LDG.E.U16 R29, [R2.64] ;  /* 0x0000000a021dc981 */ /* 0x000ee2000c1e1500 */
[----:B------:R-:W-:-:S03]  /*37960*/  PRMT R25, RZ, 0x7610, R25 ;  /* 0x00007610ff197816 */ /* 0x000fc60000000019 */
[----:B------:R-:W-:Y:S06]  /*37970*/  BAR.SYNC.DEFER_BLOCKING 0x0 ;  /* 0x0000000000007b1d */ /* 0x000fec0000010000 */
[----:B---3--:R0:W-:Y:S04]  /*37980*/  STL [R1+0x1b0], R29 ;  /* 0x0001b01d01007387 */ /* 0x0081e80000100800 */
[----:B0-----:R-:W3:Y:S04]  /*37990*/  LDL.LU R29, [R1+0x4ba8] ;  /* 0x004ba800011d7983 */ /* 0x001ee80000300800 */
[----:B------:R-:W2:Y:S04]  /*379a0*/  LDL R2, [R1+0x1b8c] ;  /* 0x001b8c0001027983 */ /* 0x000ea80000100800 */
[----:B------:R-:W2:Y:S02]  /*379b0*/  LDL R3, [R1+0x1b90] ;  /* 0x001b900001037983 */ /* 0x000ea40000100800 */
        /* <DEDUP_REMOVED lines=21> */
[----:B------:R-:W3:Y:S04]  /*37b10*/  @!P0 LDG.E.U16 R27, [R2.64] ;  /* 0x0000000a021b8981 */ /* 0x000ee8000c1e1500 */
[----:B---3--:R0:W-:Y:S04]  /*37b20*/  STL [R1+0x1a4], R27 ;  /* 0x0001a41b01007387 */ /* 0x0081e80000100800 */
[----:B0-----:R-:W3:Y:S04]  /*37b30*/  LDL.LU R27, [R1+0x4b9c] ;  /* 0x004b9c00011b7983 */ /* 0x001ee80000300800 */
[----:B------:R-:W3:Y:S04]  /*37b40*/  LDL R2, [R1+0x1aec] ;  /* 0x001aec0001027983 */ /* 0x000ee80000100800 */
[----:B------:R-:W3:Y:S01]  /*37b50*/  LDL R3, [R1+0x1af0] ;  /* 0x001af00001037983 */ /* 0x000ee20000100800 */
[----:B--2---:R-:W-:-:S02]  /*37b60*/  PRMT R29, RZ, 0x7610, R29 ;  /* 0x00007610ff1d7816 */ /* 0x004fc4000000001d */
[----:B---3--:R-:W-:-:S04]  /*37b70*/  @!P0 LOP3.LUT R3, R3, R2, RZ, 0x3c, !PT ;  /* 0x0000000203038212 */ /* 0x008fc800078e3cff */
        /* <DEDUP_REMOVED lines=403> */
[----:B----4-:R-:W-:-:S02]  /*394b0*/  PRMT R13, RZ, 0x7610, R13 ;  /* 0x00007610ff0d7816 */ /* 0x010fc4000000000d */
[----:B--2---:R-:W-:-:S04]  /*394c0*/  @!P0 LOP3.LUT R3, R3, R2, RZ, 0x3c, !PT ;  /* 0x0000000203038212 */ /* 0x004fc800078e3cff */
[----:B------:R-:W-:-:S04]  /*394d0*/  @!P0 LOP3.LUT R2, R3, R2, RZ, 0x3c, !PT ;  /* 0x0000000203028212 */ /* 0x000fc800078e3cff */
[----:B------:R-:W-:-:S05]  /*394e0*/  @!P0 LOP3.LUT R3, R3, R2, RZ, 0x3c, !PT ;  /* 0x0000000203038212 */ /* 0x000fca00078e3cff */
[----:B------:R-:W2:Y:S04]  /*394f0*/  @!P0 LDG.E.U16 R13, [R2.64] ;  /* 0x0000000a020d8981 */ /* 0x000ea8000c1e1500 */
        /* <DEDUP_REMOVED lines=8> */
[----:B------:R-:W4:Y:S04]  /*39580*/  @!P0 LDG.E.U16 R12, [R2.64] ;  /* 0x0000000a020c8981 */ /* 0x000f28000c1e1500 */
[----:B----4-:R0:W-:Y:S04]  /*39590*/  STL [R1+0xe8], R12 ;  /* 0x0000e80c01007387 */ /* 0x0101e80000100800 */
[----:B0-----:R-:W4:Y:S04]  /*395a0*/  LDL.LU R12, [R1+0x4ae0] ;  /* 0x004ae000010c7983 */ /* 0x001f280000300800 */
        /* <DEDUP_REMOVED lines=42> */
[----:B------:R0:W2:Y:S04]  /*39850*/  @!P0 LDG.E.U16 R29, [R2.64] ;  /* 0x0000000a021d8981 */ /* 0x0000a8000c1e1500 */
[----:B0-----:R-:W4:Y:S04]  /*39860*/  LDL R2, [R1+0xdec] ;  /* 0x000dec0001027983 */ /* 0x001f280000100800 */
[----:B------:R-:W4:Y:S01]  /*39870*/  LDL R3, [R1+0xdf0] ;  /* 0x000df00001037983 */ /* 0x000f220000100800 */
[----:B---3--:R-:W-:-:S03]  /*39880*/  PRMT R27, RZ, 0x7610, R27 ;  /* 0x00007610ff1b7816 */ /* 0x008fc6000000001b */
[----:B--2---:R-:W-:Y:S01]  /*39890*/  STL [R1+0x49e8], R29 ;  /* 0x0049e81d01007387 */ /* 0x004fe20000100800 */
[----:B----4-:R-:W-:-:S04]  /*398a0*/  @!P0 LOP3.LUT R3, R3, R2, RZ, 0x3c, !PT ;  /* 0x0000000203038212 */ /* 0x010fc800078e3cff */
[----:B------:R-:W-:-:S04]  /*398b0*/  @!P0 LOP3.LUT R2, R3, R2, RZ, 0x3c, !PT ;  /* 0x0000000203028212 */ /* 0x000fc800078e3cff */
[----:B------:R-:W-:-:S05]  /*398c0*/  @!P0 LOP3.LUT R3, R3, R2, RZ, 0x3c, !PT ;  /* 0x0000000203038212 */ /* 0x000fca00078e3cff */
[----:B------:R0:W2:Y:S04]  /*398d0*/  @!P0 LDG.E.U16 R27, [R2.64] ;  /* 0x0000000a021b8981 */ /* 0x0000a8000c1e1500 */
[----:B0-----:R-:W3:Y:S04]  /*398e0*/  LDL R2, [R1+0xdac] ;  /* 0x000dac0001027983 */ /* 0x001ee80000100800 */
[----:B------:R-:W3:Y:S01]  /*398f0*/  LDL R3, [R1+0xdb0] ;  /* 0x000db00001037983 */ /* 0x000ee20000100800 */
[----:B------:R-:W-:-:S03]  /*39900*/  PRMT R25, RZ, 0x7610, R25 ;  /* 0x00007610ff197816 */ /* 0x000fc60000000019 */
[----:B--2---:R-:W-:Y:S01]  /*39910*/  STL [R1+0x49ec], R27 ;  /* 0x0049ec1b01007387 */ /* 0x004fe20000100800 */
[----:B---3--:R-:W-:-:S04]  /*39920*/  @!P0 LOP3.LUT R3, R3, R2, RZ, 0x3c, !PT ;  /* 0x0000000203038212 */ /* 0x008fc800078e3cff */
        /* <DEDUP_REMOVED lines=53> */
[----:B------:R-:W-:Y:S02]  /*39c80*/  PRMT R7, RZ, 0x7610, R7 ;  /* 0x00007610ff077816 */ /* 0x000fe40000000007 */
[----:B---3--:R-:W-:-:S04]  /*39c90*/  @!P0 LOP3.LUT R3, R3, R2, RZ, 0x3c, !PT ;  /* 0x0000000203038212 */ /* 0x008fc800078e3cff */
[----:B------:R-:W-:-:S04]  /*39ca0*/  @!P0 LOP3.LUT R2, R3, R2, RZ, 0x3c, !PT ;  /* 0x0000000203028212 */ /* 0x000fc800078e3cff */
[----:B------:R-:W-:-:S05]  /*39cb0*/  @!P0 LOP3.LUT R3, R3, R2, RZ, 0x3c, !PT ;  /* 0x0000000203038212 */ /* 0x000fca00078e3cff */
[----:B------:R-:W3:Y:S04]  /*39cc0*/  @!P0 LDG.E.U16 R7, [R2.64] ;  /* 0x0000000a02078981 */ /* 0x000ee8000c1e1500 */
[----:B--2---:R-:W-:Y:S04]  /*39cd0*/  STL [R1+0x4a08], R8 ;  /* 0x004a080801007387 */ /* 0x004fe80000100800 */
[----:B---3--:R0:W-:Y:S04]  /*39ce0*/  STL [R1+0xdc], R7 ;  /* 0x0000dc0701007387 */ /* 0x0081e80000100800 */
        /* <DEDUP_REMOVED lines=10> */
[----:B------:R-:W4:Y:S04]  /*39d90*/  LDL R2, [R1+0x1b24] ;  /* 0x001b240001027983 */ /* 0x000f280000100800 */
[----:B------:R-:W4:Y:S01]  /*39da0*/  LDL R3, [R1+0x1b28] ;  /* 0x001b280001037983 */ /* 0x000f220000100800 */
[----:B--2---:R-:W-:-:S02]  /*39db0*/  PRMT R7, RZ, 0x7610, R7 ;  /* 0x00007610ff077816 */ /* 0x004fc40000000007 */
[----:B----4-:R-:W-:-:S04]  /*39dc0*/  @!P0 LOP3.LUT R3, R3, R2, RZ, 0x3c, !PT ;  /* 0x0000000203038212 */ /* 0x010fc800078e3cff */
[----:B------:R-:W-:-:S04]  /*39dd0*/  @!P0 LOP3.LUT R2, R3, R2, RZ, 0x3c, !PT ;  /* 0x0000000203028212 */ /* 0x000fc800078e3cff */
[----:B------:R-:W-:-:S05]  /*39de0*/  @!P0 LOP3.LUT R3, R3, R2, RZ, 0x3c, !PT ;  /* 0x0000000203038212 */ /* 0x000fca00078e3cff */
[----:B------:R-:W2:Y:S04]  /*39df0*/  @!P0 LDG.E.U16 R7, [R2.64] ;  /* 0x0000000a02078981 */ /* 0x000ea8000c1e1500 */
[----:B--2---:R0:W-:Y:S04]  /*39e00*/  STL [R1+0xd4], R7 ;  /* 0x0000d40701007387 */ /* 0x0041e80000100800 */
[----:B0-----:R-:W2:Y:S04]  /*39e10*/  LDL.LU R7, [R1+0x4ac4] ;  /* 0x004ac40001077983 */ /* 0x001ea80000300800 */
[----:B------:R-:W4:Y:S04]  /*39e20*/  LDL R2, [R1+0x1ae4] ;  /* 0x001ae40001027983 */ /* 0x000f280000100800 */
[----:B------:R-:W4:Y:S01]  /*39e30*/  LDL R3, [R1+0x1ae8] ;  /* 0x001ae80001037983 */ /* 0x000f220000100800 */
[----:B---3--:R-:W-:-:S02]  /*39e40*/  PRMT R15, RZ, 0x7610, R15 ;  /* 0x00007610ff0f7816 */ /* 0x008fc4000000000f */
[----:B----4-:R-:W-:-:S04]  /*39e50*/  @!P0 LOP3.LUT R3, R3, R2, RZ, 0x3c, !PT ;  /* 0x0000000203038212 */ /* 0x010fc800078e3cff */
        /* <DEDUP_REMOVED lines=11> */
[----:B------:R0:W2:Y:S04]  /*39f10*/  @!P0 LDG.E.U16 R7, [R2.64] ;  /* 0x0000000a02078981 */ /* 0x0000a8000c1e1500 */
[----:B0-----:R-:W4:Y:S04]  /*39f20*/  LDL R2, [R1+0x1aa4] ;  /* 0x001aa40001027983 */ /* 0x001f280000100800 */
[----:B------:R-:W4:Y:S01]  /*39f30*/  LDL R3, [R1+0x1aa8] ;  /* 0x001aa80001037983 */ /* 0x000f220000100800 */
[----:B------:R-:W-:Y:S02]  /*39f40*/  PRMT R14, RZ, 0x7610, R14 ;  /* 0x00007610ff0e7816 */ /* 0x000fe4000000000e */
[----:B----4-:R-:W-:-:S04]  /*39f50*/  @!P0 LOP3.LUT R3, R3, R2, RZ, 0x3c, !PT ;  /* 0x0000000203038212 */ /* 0x010fc800078e3cff */
[----:B------:R-:W-:-:S04]  /*39f60*/  @!P0 LOP3.LUT R2, R3, R2, RZ, 0x3c, !PT ;  /* 0x0000000203028212 */ /* 0x000fc800078e3cff */
[----:B------:R-:W-:-:S05]  /*39f70*/  @!P0 LOP3.LUT R3, R3, R2, RZ, 0x3c, !PT ;  /* 0x0000000203038212 */ /* 0x000fca00078e3cff */
[----:B------:R-:W4:Y:S04]  /*39f80*/  @!P0 LDG.E.U16 R14, [R2.64] ;  /* 0x0000000a020e8981 */ /* 0x000f28000c1e1500 */
[----:B--2---:R-:W-:Y:S04]  /*39f90*/  STL [R1+0x4a0c], R7 ;  /* 0x004a0c0701007387 */ /* 0x004fe80000100800 */
[----:B----4-:R0:W-:Y:S04]  /*39fa0*/  STL [R1+0xc8], R14 ;  /* 0x0000c80e01007387 */ /* 0x0101e80000100800 */
        /* <DEDUP_REMOVED lines=260> */
[----:B0-----:R-:W2:Y:S04]  /*3aff0*/  LDL R2, [R1+0x1324] ;  /* 0x0013240001027983 */ /* 0x001ea80000100800 */
[----:B------:R-:W2:Y:S01]  /*3b000*/  LDL R3, [R1+0x1328] ;  /* 0x0013280001037983 */ /* 0x000ea20000100800 */
[----:B------:R-:W-:Y:S02]  /*3b010*/  PRMT R0, RZ, 0x7610, R0 ;  /* 0x00007610ff007816 */ /* 0x000fe40000000000 */
[----:B--2---:R-:W-:-:S04]  /*3b020*/  @!P0 LOP3.LUT R3, R3, R2, RZ, 0x3c, !PT ;  /* 0x0000000203038212 */ /* 0x004fc800078e3cff */
[----:B------:R-:W-:-:S04]  /*3b030*/  @!P0 LOP3.LUT R2, R3, R2, RZ, 0x3c, !PT ;  /* 0x0000000203028212 */ /* 0x000fc800078e3cff */
[----:B------:R-:W-:-:S05]  /*3b040*/  @!P0 LOP3.LUT R3, R3, R2, RZ, 0x3c, !PT ;  /* 0x0000000203038212 */ /* 0x000fca00078e3cff */
[----:B------:R-:W2:Y:S04]  /*3b050*/  @!P0 LDG.E.U16 R0, [R2.64] ;  /* 0x0000000a02008981 */ /* 0x000ea8000c1e1500 */
[----:B------:R0:W-:Y:S04]  /*3b060*/  STL [R1+0x54], R25 ;  /* 0x0000541901007387 */ /* 0x0001e80000100800 */
[----:B0-----:R-:W3:Y:S04]  /*3b070*/  LDL R25, [R1+0x11e8] ;  /* 0x0011e80001197983 */ /* 0x001ee80000100800 */
        /* <DEDUP_REMOVED lines=19> */
[----:B0-----:R-:W2:Y:S01]  /*3b1b0*/  LDL.LU R18, [R1+0x4a40] ;  /* 0x004a400001127983 */ /* 0x001ea20000300800 */
[----:B------:R-:W2:Y:S02]  /*3b1c0*/  LDL R2, [R1+0x1264] ;  /* 0x0012640001027983 */ /* 0x000ea40000100800 */
        /* <DEDUP_REMOVED lines=14> */
[----:B------:R-:W2:Y:S01]  /*3b2b0*/  @!P0 LDG.E.U16 R17, [R2.64] ;  /* 0x0000000a02118981 */ /* 0x000ea2000c1e1500 */
[----:B------:R-:W-:-:S03]  /*3b2c0*/  PRMT R19, RZ, 0x7610, R19 ;  /* 0x00007610ff137816 */ /* 0x000fc60000000013 */
[----:B--2---:R0:W-:Y:S04]  /*3b2d0*/  STL [R1+0x40], R17 ;  /* 0x0000401101007387 */ /* 0x0041e80000100800 */
[----:B0-----:R-:W2:Y:S01]  /*3b2e0*/  LDL.LU R17, [R1+0x4a38] ;  /* 0x004a380001117983 */ /* 0x001ea20000300800 */
[----:B------:R-:W2:Y:S02]  /*3b2f0*/  LDL R3, [R1+0x11e4] ;  /* 0x0011e40001037983 */ /* 0x000ea40000100800 */
[----:B---3--:R-:W-:Y:S02]  /*3b300*/  @!P0 IMAD.MOV.U32 R2, RZ, RZ, R25 ;  /* 0x000000ffff028224 */ /* 0x008fe400078e0019 */
[----:B------:R-:W3:Y:S04]  /*3b310*/  LDL R25, [R1+0x10a8] ;  /* 0x0010a80001197983 */ /* 0x000ee80000100800 */
[----:B--2---:R-:W2:Y:S04]  /*3b320*/  @!P0 LDG.E.U16 R19, [R2.64] ;  /* 0x0000000a02138981 */ /* 0x004ea8000c1e1500 */
        /* <DEDUP_REMOVED lines=23> */
[----:B------:R-:W-:Y:S01]  /*3b4a0*/  @!P0 LOP3.LUT R3, R3, R2, RZ, 0x3c, !PT ;  /* 0x0000000203038212 */ /* 0x000fe200078e3cff */
[----:B------:R0:W-:Y:S04]  /*3b4b0*/  STL [R1+0x34], R29 ;  /* 0x0000341d01007387 */ /* 0x0001e80000100800 */
[----:B------:R1:W2:Y:S01]  /*3b4c0*/  @!P0 LDG.E.U16 R27, [R2.64] ;  /* 0x0000000a021b8981 */ /* 0x0002a2000c1e1500 */
[----:B------:R-:W-:-:S03]  /*3b4d0*/  PRMT R22, RZ, 0x7610, R22 ;  /* 0x00007610ff167816 */ /* 0x000fc60000000016 */
[----:B0-----:R-:W2:Y:S04]  /*3b4e0*/  LDL R29, [R1+0x1028] ;  /* 0x00102800011d7983 */ /* 0x001ea80000100800 */
[----:B-1----:R-:W2:Y:S04]  /*3b4f0*/  LDL R2, [R1+0x10e4] ;  /* 0x0010e40001027983 */ /* 0x002ea80000100800 */
[----:B------:R-:W2:Y:S02]  /*3b500*/  LDL R3, [R1+0x10e8] ;  /* 0x0010e80001037983 */ /* 0x000ea40000100800 */
[----:B--2---:R-:W-:-:S04]  /*3b510*/  @!P0 LOP3.LUT R3, R3, R2, RZ, 0x3c, !PT ;  /* 0x0000000203038212 */ /* 0x004fc800078e3cff */
[----:B------:R-:W-:-:S04]  /*3b520*/  @!P0 LOP3.LUT R2, R3, R2, RZ, 0x3c, !PT ;  /* 0x0000000203028212 */ /* 0x000fc800078e3cff */
[----:B------:R-:W-:-:S05]  /*3b530*/  @!P0 LOP3.LUT R3, R3, R2, RZ, 0x3c, !PT ;  /* 0x0000000203038212 */ /* 0x000fca00078e3cff */
[----:B------:R-:W2:Y:S04]  /*3b540*/  @!P0 LDG.E.U16 R22, [R2.64] ;  /* 0x0000000a02168981 */ /* 0x000ea8000c1e1500 */
[----:B------:R0:W-:Y:S04]  /*3b550*/  STL [R1+0x30], R27 ;  /* 0x0000301b01007387 */ /* 0x0001e80000100800 */
[----:B0-----:R-:W3:Y:S04]  /*3b560*/  LDL R27, [R1+0xfe8] ;  /* 0x000fe800011b7983 */ /* 0x001ee80000100800 */
[----:B--2---:R0:W-:Y:S04]  /*3b570*/  STL [R1+0x2c], R22 ;  /* 0x00002c1601007387 */ /* 0x0041e80000100800 */
[----:B0-----:R-:W2:Y:S01]  /*3b580*/  LDL.LU R22, [R1+0x4a2c] ;  /* 0x004a2c0001167983 */ /* 0x001ea20000300800 */
[----:B------:R-:W2:Y:S01]  /*3b590*/  LDL R3, [R1+0x10a4] ;  /* 0x0010a40001037983 */ /* 0x000ea20000100800 */
[----:B------:R-:W-:Y:S01]  /*3b5a0*/  PRMT R23, RZ, 0x7610, R23 ;  /* 0x00007610ff177816 */ /* 0x000fe20000000017 */
[----:B---3--:R-:W-:-:S02]  /*3b5b0*/  @!P0 IMAD.MOV.U32 R2, RZ, RZ, R25 ;  /* 0x000000ffff028224 */ /* 0x008fc400078e0019 */
        /* <DEDUP_REMOVED lines=11> */
[----:B0-----:R-:W3:Y:S01]  /*3b670*/  LDL R3, [R1+0x1024] ;  /* 0x0010240001037983 */ /* 0x001ee20000100800 */
[----:B------:R-:W-:Y:S01]  /*3b680*/  PRMT R10, RZ, 0x7610, R10 ;  /* 0x00007610ff0a7816 */ /* 0x000fe2000000000a */
[----:B------:R-:W-:Y:S02]  /*3b690*/  @!P0 IMAD.MOV.U32 R2, RZ, RZ, R29 ;  /* 0x000000ffff028224 */ /* 0x000fe400078e001d */
[----:B--2---:R0:W-:Y:S01]  /*3b6a0*/  STL [R1+0x24], R15 ;  /* 0x0000240f01007387 */ /* 0x0041e20000100800 */
[----:B------:R-:W-:Y:S01]  /*3b6b0*/  PRMT R14, RZ, 0x7610, R14 ;  /* 0x00007610ff0e7816 */ /* 0x000fe2000000000e */
[----:B------:R-:W2:Y:S02]  /*3b6c0*/  LDL R29, [R1+0xf24] ;  /* 0x000f2400011d7983 */ /* 0x000ea40000100800 */
[----:B---3--:R1:W3:Y:S04]  /*3b6d0*/  @!P0 LDG.E.U16 R10, [R2.64] ;  /* 0x0000000a020a8981 */ /* 0x0082e8000c1e1500 */
[----:B0-----:R-:W2:Y:S04]  /*3b6e0*/  LDL R15, [R1+0xf68] ;  /* 0x000f6800010f7983 */ /* 0x001ea80000100800 */
[----:B-1----:R-:W2:Y:S01]  /*3b6f0*/  LDL R3, [R1+0xfe4] ;  /* 0x000fe40001037983 */ /* 0x002ea20000100800 */
[----:B------:R-:W-:-:S03]  /*3b700*/  @!P0 IMAD.MOV.U32 R2, RZ, RZ, R27 ;  /* 0x000000ffff028224 */ /* 0x000fc600078e001b */
[----:B---3--:R0:W-:Y:S01]  /*3b710*/  STL [R1+0x20], R10 ;  /* 0x0000200a01007387 */ /* 0x0081e20000100800 */
[----:B------:R-:W-:Y:S01]  /*3b720*/  PRMT R8, RZ, 0x7610, R8 ;  /* 0x00007610ff087816 */ /* 0x000fe20000000008 */
[----:B------:R-:W3:Y:S02]  /*3b730*/  LDL R27, [R1+0xee4] ;  /* 0x000ee400011b7983 */ /* 0x000ee40000100800 */
[----:B--2---:R1:W2:Y:S04]  /*3b740*/  @!P0 LDG.E.U16 R14, [R2.64] ;  /* 0x0000000a020e8981 */ /* 0x0042a8000c1e1500 */
[----:B0-----:R-:W3:Y:S04]  /*3b750*/  LDL R10, [R1+0xf28] ;  /* 0x000f2800010a7983 */ /* 0x001ee80000100800 */
[----:B-1----:R-:W3:Y:S01]  /*3b760*/  LDL R3, [R1+0xfa4] ;  /* 0x000fa40001037983 */ /* 0x002ee20000100800 */
[----:B------:R-:W-:-:S03]  /*3b770*/  @!P0 IMAD.MOV.U32 R2, RZ, RZ, R25 ;  /* 0x000000ffff028224 */ /* 0x000fc600078e0019 */
[----:B--2---:R0:W-:Y:S01]  /*3b780*/  STL [R1+0x1c], R14 ;  /* 0x00001c0e01007387 */ /* 0x0041e20000100800 */
[----:B------:R-:W-:Y:S01]  /*3b790*/  PRMT R11, RZ, 0x7610, R11 ;  /* 0x00007610ff0b7816 */ /* 0x000fe2000000000b */
[----:B------:R-:W2:Y:S02]  /*3b7a0*/  LDL R25, [R1+0xea4] ;  /* 0x000ea40001197983 */ /* 0x000ea40000100800 */
[----:B---3--:R1:W3:Y:S04]  /*3b7b0*/  @!P0 LDG.E.U16 R8, [R2.64] ;  /* 0x0000000a02088981 */ /* 0x0082e8000c1e1500 */
[----:B0-----:R-:W2:Y:S04]  /*3b7c0*/  LDL R14, [R1+0xee8] ;  /* 0x000ee800010e7983 */ /* 0x001ea80000100800 */
[----:B-1----:R-:W2:Y:S01]  /*3b7d0*/  LDL R3, [R1+0xf64] ;  /* 0x000f640001037983 */ /* 0x002ea20000100800 */
[----:B------:R-:W-:-:S05]  /*3b7e0*/  @!P0 IMAD.MOV.U32 R2, RZ, RZ, R15 ;  /* 0x000000ffff028224 */ /* 0x000fca00078e000f */
[----:B--2---:R0:W2:Y:S04]  /*3b7f0*/  @!P0 LDG.E.U16 R11, [R2.64] ;  /* 0x0000000a020b8981 */ /* 0x0040a8000c1e1500 */
[----:B---3--:R1:W-:Y:S01]  /*3b800*/  STL [R1+0x18], R8 ;  /* 0x0000180801007387 */ /* 0x0083e20000100800 */
[----:B------:R-:W3:Y:S03]  /*3b810*/  LDL R15, [R1+0xe64] ;  /* 0x000e6400010f7983 */ /* 0x000ee60000100800 */
[----:B-1----:R-:W3:Y:S01]  /*3b820*/  LDL R8, [R1+0xea8] ;  /* 0x000ea80001087983 */ /* 0x002ee20000100800 */
[----:B------:R-:W-:Y:S01]  /*3b830*/  PRMT R9, RZ, 0x7610, R9 ;  /* 0x00007610ff097816 */ /* 0x000fe20000000009 */
[----:B0-----:R-:W-:-:S02]  /*3b840*/  @!P0 IMAD.MOV.U32 R2, RZ, RZ, R10 ;  /* 0x000000ffff028224 */ /* 0x001fc400078e000a */
[----:B------:R-:W-:Y:S01]  /*3b850*/  @!P0 IMAD.MOV.U32 R3, RZ, RZ, R29 ;  /* 0x000000ffff038224 */ /* 0x000fe200078e001d */
[----:B------:R-:W-:-:S04]  /*3b860*/  PRMT R13, RZ, 0x7610, R13 ;  /* 0x00007610ff0d7816 */ /* 0x000fc8000000000d */
[----:B------:R0:W4:Y:S02]  /*3b870*/  @!P0 LDG.E.U16 R9, [R2.64] ;  /* 0x0000000a02098981 */ /* 0x000124000c1e1500 */
[----:B0-----:R-:W-:Y:S02]  /*3b880*/  @!P0 IMAD.MOV.U32 R2, RZ, RZ, R14 ;  /* 0x000000ffff028224 */ /* 0x001fe400078e000e */
[----:B------:R-:W-:-:S05]  /*3b890*/  @!P0 IMAD.MOV.U32 R3, RZ, RZ, R27 ;  /* 0x000000ffff038224 */ /* 0x000fca00078e001b */
[----:B------:R0:W4:Y:S04]  /*3b8a0*/  @!P0 LDG.E.U16 R13, [R2.64] ;  /* 0x0000000a020d8981 */ /* 0x000128000c1e1500 */
[----:B--2---:R1:W-:Y:S01]  /*3b8b0*/  STL [R1+0x14], R11 ;  /* 0x0000140b01007387 */ /* 0x0043e20000100800 */
[----:B------:R-:W-:Y:S01]  /*3b8c0*/  PRMT R7, RZ, 0x7610, R7 ;  /* 0x00007610ff077816 */ /* 0x000fe20000000007 */
[----:B0-----:R-:W-:Y:S01]  /*3b8d0*/  @!P0 IMAD.MOV.U32 R3, RZ, RZ, R25 ;  /* 0x000000ffff038224 */ /* 0x001fe200078e0019 */
[----:B------:R-:W-:Y:S01]  /*3b8e0*/  PRMT R12, RZ, 0x7610, R12 ;  /* 0x00007610ff0c7816 */ /* 0x000fe2000000000c */
[----:B------:R-:W2:Y:S04]  /*3b8f0*/  LDL R10, [R1+0xe24] ;  /* 0x000e2400010a7983 */ /* 0x000ea80000100800 */
[----:B-1----:R-:W2:Y:S01]  /*3b900*/  LDL R11, [R1+0xe68] ;  /* 0x000e6800010b7983 */ /* 0x002ea20000100800 */
[----:B---3--:R-:W-:-:S05]  /*3b910*/  @!P0 IMAD.MOV.U32 R2, RZ, RZ, R8 ;  /* 0x000000ffff028224 */ /* 0x008fca00078e0008 */
[----:B------:R0:W3:Y:S02]  /*3b920*/  @!P0 LDG.E.U16 R7, [R2.64] ;  /* 0x0000000a02078981 */ /* 0x0000e4000c1e1500 */
[----:B0-----:R-:W-:Y:S02]  /*3b930*/  @!P0 IMAD.MOV.U32 R3, RZ, RZ, R15 ;  /* 0x000000ffff038224 */ /* 0x001fe400078e000f */
[----:B----4-:R0:W-:Y:S01]  /*3b940*/  STL [R1+0x10], R9 ;  /* 0x0000100901007387 */ /* 0x0101e20000100800 */
[----:B------:R-:W4:Y:S03]  /*3b950*/  LDL R14, [R1+0xde4] ;  /* 0x000de400010e7983 */ /* 0x000f260000100800 */
[----:B0-----:R-:W4:Y:S01]  /*3b960*/  LDL R9, [R1+0xe28] ;  /* 0x000e280001097983 */ /* 0x001f220000100800 */
[----:B------:R0:W-:Y:S02]  /*3b970*/  STL [R1+0xc], R13 ;  /* 0x00000c0d01007387 */ /* 0x0001e40000100800 */
[----:B------:R-:W4:Y:S01]  /*3b980*/  LDL R8, [R1+0xda4] ;  /* 0x000da40001087983 */ /* 0x000f220000100800 */
[----:B0-----:R-:W4:Y:S01]  /*3b990*/  LDL R13, [R1+0xde8] ;  /* 0x000de800010d7983 */ /* 0x001f220000100800 */
[----:B--2---:R-:W-:-:S05]  /*3b9a0*/  @!P0 IMAD.MOV.U32 R2, RZ, RZ, R11 ;  /* 0x000000ffff028224 */ /* 0x004fca00078e000b */
[----:B------:R0:W2:Y:S04]  /*3b9b0*/  @!P0 LDG.E.U16 R12, [R2.64] ;  /* 0x0000000a020c8981 */ /* 0x0000a8000c1e1500 */
[----:B---3--:R1:W-:Y:S01]  /*3b9c0*/  STL [R1+0x8], R7 ;  /* 0x0000080701007387 */ /* 0x0083e20000100800 */
[----:B------:R-:W3:Y:S03]  /*3b9d0*/  LDL R11, [R1+0xd68] ;  /* 0x000d6800010b7983 */ /* 0x000ee60000100800 */
[----:B-1----:R-:W3:Y:S01]  /*3b9e0*/  LDL R7, [R1+0xda8] ;  /* 0x000da80001077983 */ /* 0x002ee20000100800 */
[----:B------:R-:W-:Y:S01]  /*3b9f0*/  PRMT R28, RZ, 0x7610, R28 ;  /* 0x00007610ff1c7816 */ /* 0x000fe2000000001c */
[----:B0-----:R-:W-:Y:S01]  /*3ba00*/  @!P0 IMAD.MOV.U32 R3, RZ, RZ, R10 ;  /* 0x000000ffff038224 */ /* 0x001fe200078e000a */
[----:B------:R-:W-:Y:S01]  /*3ba10*/  PRMT R26, RZ, 0x7610, R26 ;  /* 0x00007610ff1a7816 */ /* 0x000fe2000000001a */
[----:B----4-:R-:W-:-:S05]  /*3ba20*/  @!P0 IMAD.MOV.U32 R2, RZ, RZ, R9 ;  /* 0x000000ffff028224 */ /* 0x010fca00078e0009 */
[----:B------:R0:W4:Y:S02]  /*3ba30*/  @!P0 LDG.E.U16 R28, [R2.64] ;  /* 0x0000000a021c8981 */ /* 0x000124000c1e1500 */
[----:B0-----:R-:W-:Y:S02]  /*3ba40*/  @!P0 IMAD.MOV.U32 R2, RZ, RZ, R13 ;  /* 0x000000ffff028224 */ /* 0x001fe400078e000d */
[----:B--2---:R0:W-:Y:S01]  /*3ba50*/  STL [R1], R12 ;  /* 0x0000000c01007387 */ /* 0x0041e20000100800 */
[----:B------:R-:W-:Y:S01]  /*3ba60*/  @!P0 IMAD.MOV.U32 R3, RZ, RZ, R14 ;  /* 0x000000ffff038224 */ /* 0x000fe200078e000e */
[----:B------:R-:W-:Y:S02]  /*3ba70*/  PRMT R24, RZ, 0x7610, R24 ;  /* 0x00007610ff187816 */ /* 0x000fe40000000018 */
[----:B------:R-:W-:Y:S01]  /*3ba80*/  PRMT R6, RZ, 0x7610, R6 ;  /* 0x00007610ff067816 */ /* 0x000fe20000000006 */
[----:B------:R-:W2:Y:S04]  /*3ba90*/  LDL R10, [R1+0xd24] ;  /* 0x000d2400010a7983 */ /* 0x000ea80000100800 */
[----:B------:R3:W2:Y:S04]  /*3baa0*/  @!P0 LDG.E.U16 R26, [R2.64] ;  /* 0x0000000a021a8981 */ /* 0x0006a8000c1e1500 */
[----:B------:R-:W2:Y:S04]  /*3bab0*/  LDL R9, [R1+0xd28] ;  /* 0x000d280001097983 */ /* 0x000ea80000100800 */
[----:B0-----:R-:W2:Y:S01]  /*3bac0*/  LDL R12, [R1+0xd64] ;  /* 0x000d6400010c7983 */ /* 0x001ea20000100800 */
[----:B---3--:R-:W-:-:S02]  /*3bad0*/  @!P0 IMAD.MOV.U32 R2, RZ, RZ, R7 ;  /* 0x000000ffff028224 */ /* 0x008fc400078e0007 */
[----:B------:R-:W-:-:S05]  /*3bae0*/  @!P0 IMAD.MOV.U32 R3, RZ, RZ, R8 ;  /* 0x000000ffff038224 */ /* 0x000fca00078e0008 */
[----:B------:R0:W3:Y:S02]  /*3baf0*/  @!P0 LDG.E.U16 R24, [R2.64] ;  /* 0x0000000a02188981 */ /* 0x0000e4000c1e1500 */
[----:B0-----:R-:W-:Y:S02]  /*3bb00*/  @!P0 IMAD.MOV.U32 R2, RZ, RZ, R11 ;  /* 0x000000ffff028224 */ /* 0x001fe400078e000b */
[----:B----4-:R-:W-:Y:S01]  /*3bb10*/  STL [R1+0x496c], R28 ;  /* 0x00496c1c01007387 */ /* 0x010fe20000100800 */
[----:B--2---:R-:W-:-:S05]  /*3bb20*/  @!P0 IMAD.MOV.U32 R3, RZ, RZ, R12 ;  /* 0x000000ffff038224 */ /* 0x004fca00078e000c */
[----:B------:R0:W2:Y:S04]  /*3bb30*/  @!P0 LDG.E.U16 R6, [R2.64] ;  /* 0x0000000a02068981 */ /* 0x0000a8000c1e1500 */
[----:B------:R-:W-:Y:S01]  /*3bb40*/  STL [R1+0x4970], R26 ;  /* 0x0049701a01007387 */ /* 0x000fe20000100800 */
[----:B------:R-:W4:Y:S02]  /*3bb50*/  LDL R8, [R1+0xce4] ;  /* 0x000ce40001087983 */ /* 0x000f240000100800 */
[----:B------:R-:W4:Y:S01]  /*3bb60*/  LDL R7, [R1+0xce8] ;  /* 0x000ce80001077983 */ /* 0x000f220000100800 */
[----:B---3--:R1:W-:Y:S01]  /*3bb70*/  STL [R1+0x4974], R24 ;  /* 0x0049741801007387 */ /* 0x0083e20000100800 */
[----:B------:R-:W3:Y:S03]  /*3bb80*/  LDL R13, [R1+0xca8] ;  /* 0x000ca800010d7983 */ /* 0x000ee60000100800 */
[----:B-1----:R-:W3:Y:S01]  /*3bb90*/  LDL R24, [R1+0xca4] ;  /* 0x000ca40001187983 */ /* 0x002ee20000100800 */
[----:B------:R-:W-:Y:S01]  /*3bba0*/  PRMT R5, RZ, 0x7610, R5 ;  /* 0x00007610ff057816 */ /* 0x000fe20000000005 */
[----:B0-----:R-:W-:-:S02]  /*3bbb0*/  @!P0 IMAD.MOV.U32 R2, RZ, RZ, R9 ;  /* 0x000000ffff028224 */ /* 0x001fc400078e0009 */
[----:B------:R-:W-:-:S05]  /*3bbc0*/  @!P0 IMAD.MOV.U32 R3, RZ, RZ, R10 ;  /* 0x000000ffff038224 */ /* 0x000fca00078e000a */
[----:B------:R0:W3:Y:S01]  /*3bbd0*/  @!P0 LDG.E.U16 R5, [R2.64] ;  /* 0x0000000a02058981 */ /* 0x0000e2000c1e1500 */
[----:B------:R-:W-:-:S03]  /*3bbe0*/  PRMT R4, RZ, 0x7610, R4 ;  /* 0x00007610ff047816 */ /* 0x000fc60000000004 */
[----:B--2---:R1:W-:Y:S01]  /*3bbf0*/  STL [R1+0x4978], R6 ;  /* 0x0049780601007387 */ /* 0x0043e20000100800 */
[----:B------:R-:W2:Y:S02]  /*3bc00*/  LDL R12, [R1+0xc64] ;  /* 0x000c6400010c7983 */ /* 0x000ea40000100800 */
[----:B------:R-:W2:Y:S02]  /*3bc10*/  LDL R11, [R1+0xc68] ;  /* 0x000c6800010b7983 */ /* 0x000ea40000100800 */
[----:B----4-:R-:W-:Y:S02]  /*3bc20*/  @!P0 IMAD.MOV.U32 R14, RZ, RZ, R7 ;  /* 0x000000ffff0e8224 */ /* 0x010fe400078e0007 */
[----:B------:R-:W-:Y:S01]  /*3bc30*/  @!P0 IMAD.MOV.U32 R15, RZ, RZ, R8 ;  /* 0x000000ffff0f8224 */ /* 0x000fe200078e0008 */
[----:B0-----:R-:W-:Y:S02]  /*3bc40*/  PRMT R3, RZ, 0x7610, R3 ;  /* 0x00007610ff037816 */ /* 0x001fe40000000003 */
[----:B------:R-:W-:Y:S01]  /*3bc50*/  PRMT R2, RZ, 0x7610, R2 ;  /* 0x00007610ff027816 */ /* 0x000fe20000000002 */
[----:B------:R-:W4:Y:S04]  /*3bc60*/  LDL R10, [R1+0xc24] ;  /* 0x000c2400010a7983 */ /* 0x000f280000100800 */
[----:B------:R3:W4:Y:S04]  /*3bc70*/  @!P0 LDG.E.U16 R4, [R14.64] ;  /* 0x0000000a0e048981 */ /* 0x000728000c1e1500 */
[----:B------:R-:W4:Y:S01]  /*3bc80*/  LDL R9, [R1+0xc28] ;  /* 0x000c280001097983 */ /* 0x000f220000100800 */
[----:B---3--:R-:W-:-:S02]  /*3bc90*/  @!P0 IMAD.MOV.U32 R14, RZ, RZ, R13 ;  /* 0x000000ffff0e8224 */ /* 0x008fc400078e000d */
[----:B------:R-:W-:-:S05]  /*3bca0*/  @!P0 IMAD.MOV.U32 R15, RZ, RZ, R24 ;  /* 0x000000ffff0f8224 */ /* 0x000fca00078e0018 */
[----:B------:R2:W2:Y:S04]  /*3bcb0*/  @!P0 LDG.E.U16 R3, [R14.64] ;  /* 0x0000000a0e038981 */ /* 0x0004a8000c1e1500 */
[----:B------:R0:W-:Y:S01]  /*3bcc0*/  STL [R1+0x497c], R5 ;  /* 0x00497c0501007387 */ /* 0x0001e20000100800 */
[----:B------:R-:W2:Y:S02]  /*3bcd0*/  LDL R8, [R1+0xbac] ;  /* 0x000bac0001087983 */ /* 0x000ea40000100800 */
[----:B------:R-:W2:Y:S02]  /*3bce0*/  LDL R7, [R1+0x1b88] ;  /* 0x001b880001077983 */ /* 0x000ea40000100800 */
[----:B--2---:R-:W-:Y:S02]  /*3bcf0*/  @!P0 IMAD.MOV.U32 R15, RZ, RZ, R12 ;  /* 0x000000ffff0f8224 */ /* 0x004fe400078e000c */
[----:B------:R-:W-:-:S05]  /*3bd00*/  @!P0 IMAD.MOV.U32 R14, RZ, RZ, R11 ;  /* 0x000000ffff0e8224 */ /* 0x000fca00078e000b */
[----:B------:R2:W3:Y:S04]  /*3bd10*/  @!P0 LDG.E.U16 R2, [R14.64] ;  /* 0x0000000a0e028981 */ /* 0x0004e8000c1e1500 */
[----:B----4-:R4:W-:Y:S01]  /*3bd20*/  STL [R1+0x4980], R4 ;  /* 0x0049800401007387 */ /* 0x0109e20000100800 */
[----:B-1----:R-:W4:Y:S02]  /*3bd30*/  LDL R6, [R1+0x1b5c] ;  /* 0x001b5c0001067983 */ /* 0x002f240000100800 */
[----:B0-----:R-:W4:Y:S01]  /*3bd40*/  LDL R5, [R1+0x1b60] ;  /* 0x001b600001057983 */ /* 0x001f220000100800 */
[----:B------:R-:W-:Y:S01]  /*3bd50*/  PRMT R0, RZ, 0x7610, R0 ;  /* 0x00007610ff007816 */ /* 0x000fe20000000000 */
[----:B--2---:R-:W-:Y:S02]  /*3bd60*/  @!P0 IMAD.MOV.U32 R14, RZ, RZ, R9 ;  /* 0x000000ffff0e8224 */ /* 0x004fe400078e0009 */
[----:B------:R-:W-:-:S05]  /*3bd70*/  @!P0 IMAD.MOV.U32 R15, RZ, RZ, R10 ;  /* 0x000000ffff0f8224 */ /* 0x000fca00078e000a */
[----:B------:R0:W2:Y:S04]  /*3bd80*/  @!P0 LDG.E.U16 R0, [R14.64] ;  /* 0x0000000a0e008981 */ /* 0x0000a8000c1e1500 */
[----:B------:R-:W-:Y:S01]  /*3bd90*/  STL [R1+0x4984], R3 ;  /* 0x0049840301007387 */ /* 0x000fe20000100800 */
[----:B------:R-:W-:Y:S01]  /*3bda0*/  PRMT R20, RZ, 0x7610, R20 ;  /* 0x00007610ff147816 */ /* 0x000fe20000000014 */
[----:B0-----:R-:W-:Y:S02]  /*3bdb0*/  @!P0 IMAD.MOV.U32 R14, RZ, RZ, R7 ;  /* 0x000000ffff0e8224 */ /* 0x001fe400078e0007 */
[----:B------:R-:W-:-:S05]  /*3bdc0*/  @!P0 IMAD.MOV.U32 R15, RZ, RZ, R8 ;  /* 0x000000ffff0f8224 */ /* 0x000fca00078e0008 */
[----:B------:R0:W2:Y:S01]  /*3bdd0*/  @!P0 LDG.E.U16 R20, [R14.64] ;  /* 0x0000000a0e148981 */ /* 0x0000a2000c1e1500 */
[----:B------:R-:W-:-:S03]  /*3bde0*/  PRMT R18, RZ, 0x7610, R18 ;  /* 0x00007610ff127816 */ /* 0x000fc60000000012 */
[----:B---3--:R1:W-:Y:S01]  /*3bdf0*/  STL [R1+0x4988], R2 ;  /* 0x0049880201007387 */ /* 0x0083e20000100800 */
[----:B----4-:R-:W3:Y:S03]  /*3be00*/  LDL R4, [R1+0x1b1c] ;  /* 0x001b1c0001047983 */ /* 0x010ee60000100800 */
[----:B-1----:R-:W4:Y:S01]  /*3be10*/  LDL R2, [R1+0x1b20] ;  /* 0x001b200001027983 */ /* 0x002f220000100800 */
[----:B0-----:R-:W-:Y:S02]  /*3be20*/  @!P0 IMAD.MOV.U32 R14, RZ, RZ, R5 ;  /* 0x000000ffff0e8224 */ /* 0x001fe400078e0005 */
[----:B------:R-:W-:-:S05]  /*3be30*/  @!P0 IMAD.MOV.U32 R15, RZ, RZ, R6 ;  /* 0x000000ffff0f8224 */ /* 0x000fca00078e0006 */
[----:B------:R3:W4:Y:S01]  /*3be40*/  @!P0 LDG.E.U16 R18, [R14.64] ;  /* 0x0000000a0e128981 */ /* 0x000722000c1e1500 */
[----:B------:R-:W-:-:S03]  /*3be50*/  PRMT R16, RZ, 0x7610, R16 ;  /* 0x00007610ff107816 */ /* 0x000fc60000000010 */
[----:B--2---:R0:W-:Y:S01]  /*3be60*/  STL [R1+0x498c], R0 ;  /* 0x00498c0001007387 */ /* 0x0041e20000100800 */
[----:B------:R-:W2:Y:S02]  /*3be70*/  LDL R3, [R1+0x1ae0] ;  /* 0x001ae00001037983 */ /* 0x000ea40000100800 */
[----:B------:R-:W2:Y:S01]  /*3be80*/  LDL R12, [R1+0x1adc] ;  /* 0x001adc00010c7983 */ /* 0x000ea20000100800 */
[----:B------:R-:W-:Y:S01]  /*3be90*/  STL [R1+0x4968], R20 ;  /* 0x0049681401007387 */ /* 0x000fe20000100800 */
[----:B------:R-:W2:Y:S02]  /*3bea0*/  LDL R11, [R1+0xbe4] ;  /* 0x000be400010b7983 */ /* 0x000ea40000100800 */
[----:B------:R-:W2:Y:S02]  /*3beb0*/  LDL R10, [R1+0xbe8] ;  /* 0x000be800010a7983 */ /* 0x000ea40000100800 */
[----:B------:R-:W2:Y:S01]  /*3bec0*/  LDL R9, [R1+0x1a9c] ;  /* 0x001a9c0001097983 */ /* 0x000ea20000100800 */
[----:B------:R-:W2:Y:S01]  /*3bed0*/  LDL R8, [R1+0x1aa0] ;  /* 0x001aa00001087983 */ /* 0x000ea20000100800 */
[----:B---3--:R-:W-:-:S02]  /*3bee0*/  @!P0 IMAD.MOV.U32 R15, RZ, RZ, R4 ;  /* 0x000000ffff0f8224 */ /* 0x008fc400078e0004 */
[----:B----4-:R-:W-:-:S05]  /*3bef0*/  @!P0 IMAD.MOV.U32 R14, RZ, RZ, R2 ;  /* 0x000000ffff0e8224 */ /* 0x010fca00078e0002 */
[----:B------:R2:W3:Y:S04]  /*3bf00*/  @!P0 LDG.E.U16 R16, [R14.64] ;  /* 0x0000000a0e108981 */ /* 0x0004e8000c1e1500 */
[----:B------:R-:W-:Y:S01]  /*3bf10*/  STL [R1+0x4990], R18 ;  /* 0x0049901201007387 */ /* 0x000fe20000100800 */
[----:B------:R-:W4:Y:S02]  /*3bf20*/  LDL R7, [R1+0x1a5c] ;  /* 0x001a5c0001077983 */ /* 0x000f240000100800 */
[----:B------:R-:W4:Y:S02]  /*3bf30*/  LDL R6, [R1+0x1a60] ;  /* 0x001a600001067983 */ /* 0x000f240000100800 */
[----:B------:R-:W4:Y:S01]  /*3bf40*/  LDL R5, [R1+0x1a1c] ;  /* 0x001a1c0001057983 */ /* 0x000f220000100800 */
[----:B------:R-:W4:Y:S04]  /*3bf50*/  LDL R4, [R1+0x1a20] ;  /* 0x001a200001047983 */ /* 0x000f280000100800 */
[----:B------:R-:W4:Y:S01]  /*3bf60*/  LDL R2, [R1+0xbb8] ;  /* 0x000bb80001027983 */ /* 0x000f220000100800 */
[----:B--2---:R-:W-:Y:S01]  /*3bf70*/  @!P0 IMAD.MOV.U32 R14, RZ, RZ, R3 ;  /* 0x000000ffff0e8224 */ /* 0x004fe200078e0003 */
[----:B------:R-:W-:Y:S01]  /*3bf80*/  PRMT R17, RZ, 0x7610, R17 ;  /* 0x00007610ff117816 */ /* 0x000fe20000000011 */
[----:B------:R-:W-:Y:S01]  /*3bf90*/  @!P0 IMAD.MOV.U32 R15, RZ, RZ, R12 ;  /* 0x000000ffff0f8224 */ /* 0x000fe200078e000c */
[----:B------:R-:W-:-:S04]  /*3bfa0*/  PRMT R19, RZ, 0x7610, R19 ;  /* 0x00007610ff137816 */ /* 0x000fc80000000013 */
[----:B------:R1:W2:Y:S01]  /*3bfb0*/  @!P0 LDG.E.U16 R17, [R14.64] ;  /* 0x0000000a0e118981 */ /* 0x0002a2000c1e1500 */
[----:B------:R-:W-:Y:S01]  /*3bfc0*/  PRMT R21, RZ, 0x7610, R21 ;  /* 0x00007610ff157816 */ /* 0x000fe20000000015 */
[----:B-1----:R-:W-:Y:S02]  /*3bfd0*/  @!P0 IMAD.MOV.U32 R14, RZ, RZ, R10 ;  /* 0x000000ffff0e8224 */ /* 0x002fe400078e000a */
[----:B------:R-:W-:-:S05]  /*3bfe0*/  @!P0 IMAD.MOV.U32 R15, RZ, RZ, R11 ;  /* 0x000000ffff0f8224 */ /* 0x000fca00078e000b */
[----:B------:R1:W2:Y:S01]  /*3bff0*/  @!P0 LDG.E.U16 R19, [R14.64] ;  /* 0x0000000a0e138981 */ /* 0x0002a2000c1e1500 */
[----:B------:R-:W-:Y:S01]  /*3c000*/  PRMT R22, RZ, 0x7610, R22 ;  /* 0x00007610ff167816 */ /* 0x000fe20000000016 */
[----:B-1----:R-:W-:Y:S02]  /*3c010*/  @!P0 IMAD.MOV.U32 R14, RZ, RZ, R8 ;  /* 0x000000ffff0e8224 */ /* 0x002fe400078e0008 */
[----:B---3--:R-:W-:Y:S01]  /*3c020*/  STL [R1+0x4994], R16 ;  /* 0x0049941001007387 */ /* 0x008fe20000100800 */
[----:B------:R-:W3:Y:S02]  /*3c030*/  LDL R3, [R1+0xbb4] ;  /* 0x000bb40001037983 */ /* 0x000ee40000100800 */
[----:B------:R-:W-:-:S05]  /*3c040*/  @!P0 IMAD.MOV.U32 R15, RZ, RZ, R9 ;  /* 0x000000ffff0f8224 */ /* 0x000fca00078e0009 */
[----:B------:R4:W2:Y:S01]  /*3c050*/  @!P0 LDG.E.U16 R21, [R14.64] ;  /* 0x0000000a0e158981 */ /* 0x0008a2000c1e1500 */
[----:B------:R-:W-:Y:S01]  /*3c060*/  PRMT R23, RZ, 0x7610, R23 ;  /* 0x00007610ff177816 */ /* 0x000fe20000000017 */
[----:B----4-:R-:W-:Y:S02]  /*3c070*/  @!P0 IMAD.MOV.U32 R14, RZ, RZ, R6 ;  /* 0x000000ffff0e8224 */ /* 0x010fe400078e0006 */
[----:B------:R-:W-:-:S05]  /*3c080*/  @!P0 IMAD.MOV.U32 R15, RZ, RZ, R7 ;  /* 0x000000ffff0f8224 */ /* 0x000fca00078e0007 */
[----:B------:R1:W4:Y:S02]  /*3c090*/  @!P0 LDG.E.U16 R22, [R14.64] ;  /* 0x0000000a0e168981 */ /* 0x000324000c1e1500 */
[----:B-1----:R-:W-:Y:S02]  /*3c0a0*/  @!P0 IMAD.MOV.U32 R14, RZ, RZ, R4 ;  /* 0x000000ffff0e8224 */ /* 0x002fe400078e0004 */
[----:B------:R-:W-:-:S05]  /*3c0b0*/  @!P0 IMAD.MOV.U32 R15, RZ, RZ, R5 ;  /* 0x000000ffff0f8224 */ /* 0x000fca00078e0005 */
[----:B------:R1:W4:Y:S01]  /*3c0c0*/  @!P0 LDG.E.U16 R23, [R14.64] ;  /* 0x0000000a0e178981 */ /* 0x000322000c1e1500 */
[----:B0-----:R-:W-:Y:S01]  /*3c0d0*/  PRMT R0, RZ, 0x7610, R0 ;  /* 0x00007610ff007816 */ /* 0x001fe20000000000 */
[----:B-1----:R-:W-:Y:S02]  /*3c0e0*/  @!P0 IMAD.MOV.U32 R14, RZ, RZ, R2 ;  /* 0x000000ffff0e8224 */ /* 0x002fe400078e0002 */
[----:B---3--:R-:W-:-:S05]  /*3c0f0*/  @!P0 IMAD.MOV.U32 R15, RZ, RZ, R3 ;  /* 0x000000ffff0f8224 */ /* 0x008fca00078e0003 */
[----:B------:R-:W3:Y:S04]  /*3c100*/  @!P0 LDG.E.U16 R0, [R14.64] ;  /* 0x0000000a0e008981 */ /* 0x000ee8000c1e1500 */
[----:B--2---:R-:W-:Y:S01]  /*3c110*/  STL [R1+0x4998], R17 ;  /* 0x0049981101007387 */ /* 0x004fe20000100800 */
[----:B------:R-:W-:Y:S02]  /*3c120*/  STL [R1+0x499c], R19 ;  /* 0x00499c1301007387 */ /* 0x000fe40000100800 */
[----:B------:R-:W-:Y:S01]  /*3c130*/  STL [R1+0x49a0], R21 ;  /* 0x0049a01501007387 */ /* 0x000fe20000100800 */
[----:B----4-:R-:W-:Y:S04]  /*3c140*/  STL [R1+0x49a4], R22 ;  /* 0x0049a41601007387 */ /* 0x010fe80000100800 */
[----:B------:R-:W-:Y:S01]  /*3c150*/  STL [R1+0x49a8], R23 ;  /* 0x0049a81701007387 */ /* 0x000fe20000100800 */
[----:B------:R-:W2:Y:S02]  /*3c160*/  LDL.LU R11, [R1+0x2ac] ;  /* 0x0002ac00010b7983 */ /* 0x000ea40000300800 */
[----:B------:R-:W4:Y:S02]  /*3c170*/  LDL.LU R12, [R1+0x29c] ;  /* 0x00029c00010c7983 */ /* 0x000f240000300800 */
[----:B------:R-:W2:Y:S01]  /*3c180*/  LDL.LU R13, [R1+0x28c] ;  /* 0x00028c00010d7983 */ /* 0x000ea20000300800 */
[----:B------:R-:W2:Y:S01]  /*3c190*/  LDL.LU R25, [R1+0x27c] ;  /* 0x00027c0001197983 */ /* 0x000ea20000300800 */
[----:B------:R-:W2:Y:S02]  /*3c1a0*/  LDL.LU R27, [R1+0x26c] ;  /* 0x00026c00011b7983 */ /* 0x000ea40000300800 */
[----:B------:R-:W-:Y:S02]  /*3c1b0*/  STL [R1+0x4430], R14 ;  /* 0x0044300e01007387 */ /* 0x000fe40000100800 */
[----:B------:R-:W-:Y:S01]  /*3c1c0*/  STL [R1+0x4434], R14 ;  /* 0x0044340e01007387 */ /* 0x000fe20000100800 */
[----:B------:R-:W-:Y:S01]  /*3c1d0*/  STL [R1+0x4438], R14 ;  /* 0x0044380e01007387 */ /* 0x000fe20000100800 */
[----:B------:R-:W-:Y:S02]  /*3c1e0*/  STL [R1+0x443c], R14 ;  /* 0x00443c0e01007387 */ /* 0x000fe40000100800 */
        /* <DEDUP_REMOVED lines=22> */
[----:B---3--:R-:W-:Y:S01]  /*3c350*/  STL [R1+0x990], R0 ;  /* 0x0009900001007387 */ /* 0x008fe20000100800 */
        /* <DEDUP_REMOVED lines=174> */
[----:B------:R0:W-:Y:S01]  /*3ce40*/  STL [R1+0x49ac], R14 ;  /* 0x0049ac0e01007387 */ /* 0x0001e20000100800 */
        /* <DEDUP_REMOVED lines=106> */
[----:B------:R-:W-:Y:S01]  /*3d4f0*/  STL [R1+0x487c], R15 ;  /* 0x00487c0f01007387 */ /* 0x000fe20000100800 */
[----:B------:R-:W1:Y:S01]  /*3d500*/  S2R R29, SR_TID.X ;  /* 0x00000000001d7919 */ /* 0x000e620000002100 */
        /* <DEDUP_REMOVED lines=23> */
[----:B-1----:R-:W-:Y:S01]  /*3d680*/  LOP3.LUT R29, R29, 0x3f, RZ, 0xc0, !PT ;  /* 0x0000003f1d1d7812 */ /* 0x002fe200078ec0ff */
[----:B------:R-:W-:Y:S01]  /*3d690*/  STL [R1+0x493c], R15 ;  /* 0x00493c0f01007387 */ /* 0x000fe20000100800 */
[----:B------:R-:W-:Y:S02]  /*3d6a0*/  STL [R1+0x4944], R15 ;  /* 0x0049440f01007387 */ /* 0x000fe40000100800 */
[----:B0-----:R-:W3:Y:S02]  /*3d6b0*/  LDL.LU R14, [R1+0x24c] ;  /* 0x00024c00010e7983 */ /* 0x001ee40000300800 */
[----:B------:R-:W3:Y:S01]  /*3d6c0*/  LDL.LU R23, [R1+0x23c] ;  /* 0x00023c0001177983 */ /* 0x000ee20000300800 */
[----:B------:R-:W3:Y:S01]  /*3d6d0*/  LDL.LU R22, [R1+0x22c] ;  /* 0x00022c0001167983 */ /* 0x000ee20000300800 */
[----:B------:R-:W-:-:S02]  /*3d6e0*/  IMAD.SHL.U32 R16, R29, 0x2, RZ ;  /* 0x000000021d107824 */ /* 0x000fc400078e00ff */
[----:B------:R-:W3:Y:S02]  /*3d6f0*/  LDL.LU R21, [R1+0x21c] ;  /* 0x00021c0001157983 */ /* 0x000ee40000300800 */
[----:B------:R-:W3:Y:S01]  /*3d700*/  LDL.LU R29, [R1+0x20c] ;  /* 0x00020c00011d7983 */ /* 0x000ee20000300800 */
[----:B------:R-:W-:Y:S01]  /*3d710*/  STL [R1+0x494c], R15 ;  /* 0x00494c0f01007387 */ /* 0x000fe20000100800 */
[----:B------:R-:W-:Y:S02]  /*3d720*/  STL [R1+0x4954], R15 ;  /* 0x0049540f01007387 */ /* 0x000fe40000100800 */
[----:B------:R-:W-:Y:S02]  /*3d730*/  STL [R1+0x495c], R15 ;  /* 0x00495c0f01007387 */ /* 0x000fe40000100800 */
[----:B------:R0:W-:Y:S02]  /*3d740*/  STL [R1+0x4964], R15 ;  /* 0x0049640f01007387 */ /* 0x0001e40000100800 */
[----:B0-----:R-:W3:Y:S04]  /*3d750*/  LDL.LU R15, [R1+0x25c] ;  /* 0x00025c00010f7983 */ /* 0x001ee80000300800 */
[----:B------:R-:W0:Y:S01]  /*3d760*/  S2R R0, SR_TID.X ;  /* 0x0000000000007919 */ /* 0x000e220000002100 */
[----:B------:R-:W3:Y:S02]  /*3d770*/  LDL.LU R19, [R1+0x1fc] ;  /* 0x0001fc0001137983 */ /* 0x000ee40000300800 */
[----:B------:R-:W3:Y:S02]  /*3d780*/  LDL.LU R17, [R1+0x1ec] ;  /* 0x0001ec0001117983 */ /* 0x000ee40000300800 */
[----:B------:R-:W3:Y:S01]  /*3d790*/  LDL.LU R18, [R1+0x1dc] ;  /* 0x0001dc0001127983 */ /* 0x000ee20000300800 */
[----:B------:R-:W3:Y:S01]  /*3d7a0*/  LDL.LU R20, [R1+0x1cc] ;  /* 0x0001cc0001147983 */ /* 0x000ee20000300800 */
        /* <DEDUP_REMOVED lines=11> */
[----:B0-----:R-:W-:-:S04]  /*3d860*/  LOP3.LUT P2, RZ, R0, 0x40, RZ, 0xc0, !PT ;  /* 0x0000004000ff7812 */ /* 0x001fc8000784c0ff */
[----:B------:R-:W-:-:S04]  /*3d870*/  SEL R2, RZ, 0x90, !P2 ;  /* 0x00000090ff027807 */ /* 0x000fc80005000000 */
[----:B------:R-:W-:-:S05]  /*3d880*/  LOP3.LUT R2, R2, R16, RZ, 0x3c, !PT ;  /* 0x0000001002027212 */ /* 0x000fca00078e3cff */
[----:B--2---:R0:W-:Y:S01]  /*3d890*/  STS.U16 [R2+0x20000], R11 ;  /* 0x0200000b02007388 */ /* 0x0041e20000000400 */
[----:B----4-:R1:W-:Y:S02]  /*3d8a0*/  STS.U16 [R2+0x20400], R12 ;  /* 0x0204000c02007388 */ /* 0x0103e40000000400 */
[----:B------:R2:W-:Y:S02]  /*3d8b0*/  STS.U16 [R2+0x20800], R13 ;  /* 0x0208000d02007388 */ /* 0x0005e40000000400 */
[----:B------:R4:W-:Y:S01]  /*3d8c0*/  STS.U16 [R2+0x20c00], R25 ;  /* 0x020c001902007388 */ /* 0x0009e20000000400 */
[----:B------:R4:W-:Y:S04]  /*3d8d0*/  STS.U16 [R2+0x21000], R27 ;  /* 0x0210001b02007388 */ /* 0x0009e80000000400 */
[----:B0-----:R-:W3:Y:S01]  /*3d8e0*/  LDL.LU R11, [R1+0x208] ;  /* 0x00020800010b7983 */ /* 0x001ee20000300800 */
[----:B-1----:R-:W3:Y:S02]  /*3d8f0*/  LDL.LU R12, [R1+0x1f8] ;  /* 0x0001f800010c7983 */ /* 0x002ee40000300800 */
[----:B--2---:R-:W2:Y:S02]  /*3d900*/  LDL.LU R13, [R1+0x1e8] ;  /* 0x0001e800010d7983 */ /* 0x004ea40000300800 */
[----:B----4-:R-:W4:Y:S01]  /*3d910*/  LDL.LU R25, [R1+0x1d8] ;  /* 0x0001d80001197983 */ /* 0x010f220000300800 */
[----:B------:R-:W4:Y:S04]  /*3d920*/  LDL.LU R27, [R1+0x1c8] ;  /* 0x0001c800011b7983 */ /* 0x000f280000300800 */
[----:B---3--:R-:W-:Y:S01]  /*3d930*/  STS.U16 [R2+0x21400], R15 ;  /* 0x0214000f02007388 */ /* 0x008fe20000000400 */
[----:B------:R-:W-:Y:S02]  /*3d940*/  STS.U16 [R2+0x21800], R14 ;  /* 0x0218000e02007388 */ /* 0x000fe40000000400 */
[----:B------:R-:W-:Y:S02]  /*3d950*/  STS.U16 [R2+0x21c00], R23 ;  /* 0x021c001702007388 */ /* 0x000fe40000000400 */
[----:B------:R-:W-:Y:S01]  /*3d960*/  STS.U16 [R2+0x22000], R22 ;  /* 0x0220001602007388 */ /* 0x000fe20000000400 */
[----:B------:R-:W-:Y:S01]  /*3d970*/  STS.U16 [R2+0x22400], R21 ;  /* 0x0224001502007388 */ /* 0x000fe20000000400 */
[----:B------:R0:W-:Y:S03]  /*3d980*/  STS.U16 [R2+0x22800], R29 ;  /* 0x0228001d02007388 */ /* 0x0001e60000000400 */
[----:B0-----:R-:W3:Y:S01]  /*3d990*/  LDL.LU R29, [R1+0x1b8] ;  /* 0x0001b800011d7983 */ /* 0x001ee20000300800 */
[----:B------:R-:W3:Y:S01]  /*3d9a0*/  LDL.LU R23, [R1+0x2a4] ;  /* 0x0002a40001177983 */ /* 0x000ee20000300800 */
[----:B------:R-:W-:Y:S01]  /*3d9b0*/  LOP3.LUT P1, RZ, R0, 0x40, RZ, 0xc0, !PT ;  /* 0x0000004000ff7812 */ /* 0x000fe2000782c0ff */
[----:B------:R0:W-:Y:S01]  /*3d9c0*/  STS.U16 [R2+0x22c00], R19 ;  /* 0x022c001302007388 */ /* 0x0001e20000000400 */
[----:B------:R-:W3:Y:S02]  /*3d9d0*/  LDL.LU R22, [R1+0x294] ;  /* 0x0002940001167983 */ /* 0x000ee40000300800 */
[----:B------:R-:W-:-:S02]  /*3d9e0*/  SEL R0, RZ, 0x90, !P1 ;  /* 0x00000090ff007807 */ /* 0x000fc40004800000 */
[----:B------:R1:W-:Y:S01]  /*3d9f0*/  STS.U16 [R2+0x23000], R17 ;  /* 0x0230001102007388 */ /* 0x0003e20000000400 */
[----:B------:R-:W3:Y:S01]  /*3da00*/  LDL.LU R21, [R1+0x284] ;  /* 0x0002840001157983 */ /* 0x000ee20000300800 */
[----:B------:R-:W-:Y:S02]  /*3da10*/  LOP3.LUT R0, R0, R16, RZ, 0x3c, !PT ;  /* 0x0000001000007212 */ /* 0x000fe400078e3cff */
[----:B------:R1:W-:Y:S04]  /*3da20*/  STS.U16 [R2+0x23400], R18 ;  /* 0x0234001202007388 */ /* 0x0003e80000000400 */
[----:B0-----:R-:W3:Y:S01]  /*3da30*/  LDL.LU R19, [R1+0x274] ;  /* 0x0002740001137983 */ /* 0x001ee20000300800 */
[----:B------:R-:W-:Y:S01]  /*3da40*/  LOP3.LUT R0, R0, 0x20, RZ, 0x3c, !PT ;  /* 0x0000002000007812 */ /* 0x000fe200078e3cff */
[----:B------:R0:W-:Y:S02]  /*3da50*/  STS.U16 [R2+0x23800], R20 ;  /* 0x0238001402007388 */ /* 0x0001e40000000400 */
[----:B------:R0:W-:Y:S02]  /*3da60*/  STS.U16 [R2+0x23c00], R3 ;  /* 0x023c000302007388 */ /* 0x0001e40000000400 */
[----:B------:R0:W-:Y:S02]  /*3da70*/  STS.U16 [R0+0x20100], R4 ;  /* 0x0201000400007388 */ /* 0x0001e40000000400 */
[----:B------:R0:W-:Y:S02]  /*3da80*/  STS.U16 [R0+0x20500], R5 ;  /* 0x0205000500007388 */ /* 0x0001e40000000400 */
[----:B------:R0:W-:Y:S01]  /*3da90*/  STS.U16 [R0+0x20900], R6 ;  /* 0x0209000600007388 */ /* 0x0001e20000000400 */
[----:B------:R-:W-:Y:S01]  /*3daa0*/  STS.U16 [R0+0x20d00], R24 ;  /* 0x020d001800007388 */ /* 0x000fe20000000400 */
[----:B------:R2:W-:Y:S02]  /*3dab0*/  STS.U16 [R0+0x21100], R26 ;  /* 0x0211001a00007388 */ /* 0x0005e40000000400 */
[----:B------:R2:W-:Y:S02]  /*3dac0*/  STS.U16 [R0+0x21500], R28 ;  /* 0x0215001c00007388 */ /* 0x0005e40000000400 */
[----:B------:R2:W-:Y:S01]  /*3dad0*/  STS.U16 [R0+0x21900], R7 ;  /* 0x0219000700007388 */ /* 0x0005e20000000400 */
[----:B------:R2:W-:Y:S01]  /*3dae0*/  STS.U16 [R0+0x21d00], R8 ;  /* 0x021d000800007388 */ /* 0x0005e20000000400 */
[----:B------:R2:W-:Y:S02]  /*3daf0*/  STS.U16 [R0+0x22100], R9 ;  /* 0x0221000900007388 */ /* 0x0005e40000000400 */
[----:B------:R4:W-:Y:S01]  /*3db00*/  STS.U16 [R0+0x22500], R10 ;  /* 0x0225000a00007388 */ /* 0x0009e20000000400 */
[----:B-1----:R-:W3:Y:S01]  /*3db10*/  LDL.LU R17, [R1+0x264] ;  /* 0x0002640001117983 */ /* 0x002ee20000300800 */
[----:B------:R-:W3:Y:S02]  /*3db20*/  LDL.LU R16, [R1+0x254] ;  /* 0x0002540001107983 */ /* 0x000ee40000300800 */
[----:B------:R-:W3:Y:S02]  /*3db30*/  LDL.LU R18, [R1+0x244] ;  /* 0x0002440001127983 */ /* 0x000ee40000300800 */
[----:B0-----:R-:W3:Y:S01]  /*3db40*/  LDL.LU R20, [R1+0x234] ;  /* 0x0002340001147983 */ /* 0x001ee20000300800 */
[----:B------:R-:W3:Y:S04]  /*3db50*/  LDL.LU R2, [R1+0x224] ;  /* 0x0002240001027983 */ /* 0x000ee80000300800 */
[----:B------:R0:W-:Y:S01]  /*3db60*/  STS.U16 [R0+0x22900], R11 ;  /* 0x0229000b00007388 */ /* 0x0001e20000000400 */
[----:B------:R1:W-:Y:S02]  /*3db70*/  STS.U16 [R0+0x22d00], R12 ;  /* 0x022d000c00007388 */ /* 0x0003e40000000400 */
[----:B--2---:R2:W-:Y:S02]  /*3db80*/  STS.U16 [R0+0x23100], R13 ;  /* 0x0231000d00007388 */ /* 0x0045e40000000400 */
[----:B------:R-:W3:Y:S01]  /*3db90*/  LDL.LU R3, [R1+0x214] ;  /* 0x0002140001037983 */ /* 0x000ee20000300800 */
[----:B----4-:R4:W-:Y:S01]  /*3dba0*/  STS.U16 [R0+0x23500], R25 ;  /* 0x0235001900007388 */ /* 0x0109e20000000400 */
[----:B------:R-:W-:Y:S03]  /*3dbb0*/  STS.U16 [R0+0x23900], R27 ;  /* 0x0239001b00007388 */ /* 0x000fe60000000400 */
        /* <DEDUP_REMOVED lines=9> */
[----:B0-----:R-:W3:Y:S02]  /*3dc50*/  LDL.LU R11, [R1+0x270] ;  /* 0x00027000010b7983 */ /* 0x001ee40000300800 */
[----:B-1----:R-:W3:Y:S02]  /*3dc60*/  LDL.LU R12, [R1+0x260] ;  /* 0x00026000010c7983 */ /* 0x002ee40000300800 */
[----:B--2---:R-:W2:Y:S01]  /*3dc70*/  LDL.LU R13, [R1+0x250] ;  /* 0x00025000010d7983 */ /* 0x004ea20000300800 */
[----:B----4-:R-:W4:Y:S04]  /*3dc80*/  LDL.LU R25, [R1+0x240] ;  /* 0x0002400001197983 */ /* 0x010f280000300800 */
[----:B---3--:R0:W-:Y:S04]  /*3dc90*/  STS.U16 [R0+0x23d00], R29 ;  /* 0x023d001d00007388 */ /* 0x0081e80000000400 */
[----:B0-----:R-:W0:Y:S02]  /*3dca0*/  S2R R29, SR_TID.X ;  /* 0x00000000001d7919 */ /* 0x001e240000002100 */
[----:B0-----:R-:W-:-:S02]  /*3dcb0*/  LOP3.LUT R27, R29, 0x3f, RZ, 0xc0, !PT ;  /* 0x0000003f1d1b7812 */ /* 0x001fc400078ec0ff */
[----:B------:R-:W-:-:S03]  /*3dcc0*/  LOP3.LUT P2, RZ, R29, 0x40, RZ, 0xc0, !PT ;  /* 0x000000401dff7812 */ /* 0x000fc6000784c0ff */
[----:B------:R-:W-:Y:S01]  /*3dcd0*/  IMAD.SHL.U32 R24, R27, 0x2, RZ ;  /* 0x000000021b187824 */ /* 0x000fe200078e00ff */
[----:B------:R-:W-:Y:S01]  /*3dce0*/  SEL R0, RZ, 0x90, !P2 ;  /* 0x00000090ff007807 */ /* 0x000fe20005000000 */
[----:B------:R-:W3:Y:S01]  /*3dcf0*/  LDL.LU R27, [R1+0x230] ;  /* 0x00023000011b7983 */ /* 0x000ee20000300800 */
[----:B------:R-:W2:Y:S02]  /*3dd00*/  LDL.LU R29, [R1+0x220] ;  /* 0x00022000011d7983 */ /* 0x000ea40000300800 */
[----:B------:R-:W-:-:S04]  /*3dd10*/  LOP3.LUT R0, R0, R24, RZ, 0x3c, !PT ;  /* 0x0000001800007212 */ /* 0x000fc800078e3cff */
[----:B------:R-:W-:-:S05]  /*3dd20*/  LOP3.LUT R0, R0, 0x40, RZ, 0x3c, !PT ;  /* 0x0000004000007812 */ /* 0x000fca00078e3cff */
[----:B------:R0:W-:Y:S04]  /*3dd30*/  STS.U16 [R0+0x20200], R23 ;  /* 0x0202001700007388 */ /* 0x0001e80000000400 */
[----:B0-----:R-:W0:Y:S02]  /*3dd40*/  S2R R23, SR_TID.X ;  /* 0x0000000000177919 */ /* 0x001e240000002100 */
[----:B0-----:R-:W-:Y:S02]  /*3dd50*/  LOP3.LUT P1, RZ, R23, 0x40, RZ, 0xc0, !PT ;  /* 0x0000004017ff7812 */ /* 0x001fe4000782c0ff */
[----:B------:R0:W-:Y:S04]  /*3dd60*/  STL [R1+0x4a24], R23 ;  /* 0x004a241701007387 */ /* 0x0001e80000100800 */
[----:B0-----:R-:W2:Y:S01]  /*3dd70*/  LDL.LU R23, [R1+0x210] ;  /* 0x0002100001177983 */ /* 0x001ea20000300800 */
[----:B------:R-:W2:Y:S03]  /*3dd80*/  LDL.LU R15, [R1+0x1e0] ;  /* 0x0001e000010f7983 */ /* 0x000ea60000300800 */
[----:B--2---:R0:W-:Y:S04]  /*3dd90*/  STL [R1+0x4a1c], R15 ;  /* 0x004a1c0f01007387 */ /* 0x0041e80000100800 */
[----:B0-----:R-:W2:Y:S04]  /*3dda0*/  LDL.LU R15, [R1+0x1f0] ;  /* 0x0001f000010f7983 */ /* 0x001ea80000300800 */
[----:B------:R-:W-:Y:S01]  /*3ddb0*/  STS.U16 [R0+0x20600], R22 ;  /* 0x0206001600007388 */ /* 0x000fe20000000400 */
[----:B------:R-:W-:Y:S02]  /*3ddc0*/  STS.U16 [R0+0x20a00], R21 ;  /* 0x020a001500007388 */ /* 0x000fe40000000400 */
[----:B------:R-:W-:Y:S02]  /*3ddd0*/  STS.U16 [R0+0x20e00], R19 ;  /* 0x020e001300007388 */ /* 0x000fe40000000400 */
[----:B------:R-:W-:Y:S01]  /*3dde0*/  STS.U16 [R0+0x21200], R17 ;  /* 0x0212001100007388 */ /* 0x000fe20000000400 */
        /* <DEDUP_REMOVED lines=8> */
[----:B------:R-:W-:Y:S01]  /*3de70*/  SEL R14, RZ, 0x90, !P1 ;  /* 0x00000090ff0e7807 */ /* 0x000fe20004800000 */
[----:B------:R-:W-:Y:S01]  /*3de80*/  STS.U16 [R0+0x23600], R26 ;  /* 0x0236001a00007388 */ /* 0x000fe20000000400 */
[----:B------:R-:W-:Y:S02]  /*3de90*/  STS.U16 [R0+0x23a00], R28 ;  /* 0x023a001c00007388 */ /* 0x000fe40000000400 */
[----:B------:R-:W-:Y:S01]  /*3dea0*/  STS.U16 [R0+0x23e00], R7 ;  /* 0x023e000700007388 */ /* 0x000fe20000000400 */
[----:B------:R-:W-:Y:S01]  /*3deb0*/  LOP3.LUT R14, R14, R24, RZ, 0x3c, !PT ;  /* 0x000000180e0e7212 */ /* 0x000fe200078e3cff */
[----:B--2---:R0:W-:Y:S04]  /*3dec0*/  STL [R1+0x4a20], R15 ;  /* 0x004a200f01007387 */ /* 0x0041e80000100800 */
[----:B0-----:R-:W2:Y:S01]  /*3ded0*/  LDL.LU R15, [R1+0x200] ;  /* 0x00020000010f7983 */ /* 0x001ea20000300800 */
[----:B------:R-:W2:Y:S02]  /*3dee0*/  LDL.LU R22, [R1+0x1d0] ;  /* 0x0001d00001167983 */ /* 0x000ea40000300800 */
[----:B------:R-:W2:Y:S02]  /*3def0*/  LDL.LU R21, [R1+0x1c0] ;  /* 0x0001c00001157983 */ /* 0x000ea40000300800 */
[----:B------:R-:W2:Y:S01]  /*3df00*/  LDL.LU R19, [R1+0x1b0] ;  /* 0x0001b00001137983 */ /* 0x000ea20000300800 */
[----:B------:R-:W2:Y:S01]  /*3df10*/  LDL.LU R17, [R1+0x1ac] ;  /* 0x0001ac0001117983 */ /* 0x000ea20000300800 */
[----:B------:R-:W2:Y:S02]  /*3df20*/  LDL.LU R16, [R1+0x1a8] ;  /* 0x0001a80001107983 */ /* 0x000ea40000300800 */
[----:B------:R-:W2:Y:S02]  /*3df30*/  LDL.LU R18, [R1+0x1a4] ;  /* 0x0001a40001127983 */ /* 0x000ea40000300800 */
[----:B------:R-:W2:Y:S01]  /*3df40*/  LDL.LU R20, [R1+0x1a0] ;  /* 0x0001a00001147983 */ /* 0x000ea20000300800 */
[----:B------:R-:W2:Y:S01]  /*3df50*/  LDL.LU R0, [R1+0x19c] ;  /* 0x00019c0001007983 */ /* 0x000ea20000300800 */
[----:B------:R-:W2:Y:S02]  /*3df60*/  LDL.LU R2, [R1+0x198] ;  /* 0x0001980001027983 */ /* 0x000ea40000300800 */
[----:B------:R-:W2:Y:S02]  /*3df70*/  LDL.LU R3, [R1+0x194] ;  /* 0x0001940001037983 */ /* 0x000ea40000300800 */
[----:B------:R-:W2:Y:S01]  /*3df80*/  LDL.LU R4, [R1+0x190] ;  /* 0x0001900001047983 */ /* 0x000ea20000300800 */
[----:B------:R-:W-:Y:S01]  /*3df90*/  LOP3.LUT R14, R14, 0x60, RZ, 0x3c, !PT ;  /* 0x000000600e0e7812 */ /* 0x000fe200078e3cff */
[----:B------:R-:W2:Y:S01]  /*3dfa0*/  LDL.LU R5, [R1+0x18c] ;  /* 0x00018c0001057983 */ /* 0x000ea20000300800 */
[----:B------:R-:W2:Y:S02]  /*3dfb0*/  LDL.LU R6, [R1+0x188] ;  /* 0x0001880001067983 */ /* 0x000ea40000300800 */
[----:B------:R-:W2:Y:S02]  /*3dfc0*/  LDL.LU R24, [R1+0x184] ;  /* 0x0001840001187983 */ /* 0x000ea40000300800 */
[----:B------:R-:W2:Y:S01]  /*3dfd0*/  LDL.LU R26, [R1+0x180] ;  /* 0x00018000011a7983 */ /* 0x000ea20000300800 */
[----:B------:R-:W2:Y:S04]  /*3dfe0*/  LDL.LU R28, [R1+0x17c] ;  /* 0x00017c00011c7983 */ /* 0x000ea80000300800 */
[----:B------:R0:W-:Y:S01]  /*3dff0*/  STS.U16 [R14+0x20300], R8 ;  /* 0x020300080e007388 */ /* 0x0001e20000000400 */
[----:B------:R-:W2:Y:S02]  /*3e000*/  LDL.LU R7, [R1+0x178] ;  /* 0x0001780001077983 */ /* 0x000ea40000300800 */
[----:B------:R1:W-:Y:S02]  /*3e010*/  STS.U16 [R14+0x20700], R9 ;  /* 0x020700090e007388 */ /* 0x0003e40000000400 */
[----:B------:R1:W-:Y:S01]  /*3e020*/  STS.U16 [R14+0x20b00], R10 ;  /* 0x020b000a0e007388 */ /* 0x0003e20000000400 */
[----:B------:R3:W-:Y:S01]  /*3e030*/  STS.U16 [R14+0x20f00], R11 ;  /* 0x020f000b0e007388 */ /* 0x0007e20000000400 */
[----:B------:R4:W-:Y:S02]  /*3e040*/  STS.U16 [R14+0x21300], R12 ;  /* 0x0213000c0e007388 */ /* 0x0009e40000000400 */
[----:B------:R4:W-:Y:S01]  /*3e050*/  STS.U16 [R14+0x21700], R13 ;  /* 0x0217000d0e007388 */ /* 0x0009e20000000400 */
[----:B0-----:R-:W2:Y:S01]  /*3e060*/  LDL.LU R8, [R1+0x174] ;  /* 0x0001740001087983 */ /* 0x001ea20000300800 */
[----:B-1----:R-:W2:Y:S02]  /*3e070*/  LDL.LU R9, [R1+0x170] ;  /* 0x0001700001097983 */ /* 0x002ea40000300800 */
[----:B------:R-:W2:Y:S01]  /*3e080*/  LDL.LU R10, [R1+0x16c] ;  /* 0x00016c00010a7983 */ /* 0x000ea20000300800 */
[----:B---3--:R-:W3:Y:S01]  /*3e090*/  LDL.LU R11, [R1+0x168] ;  /* 0x00016800010b7983 */ /* 0x008ee20000300800 */
[----:B----4-:R-:W4:Y:S02]  /*3e0a0*/  LDL.LU R12, [R1+0x164] ;  /* 0x00016400010c7983 */ /* 0x010f240000300800 */
[----:B------:R0:W-:Y:S02]  /*3e0b0*/  STS.U16 [R14+0x21b00], R25 ;  /* 0x021b00190e007388 */ /* 0x0001e40000000400 */
[----:B------:R-:W3:Y:S01]  /*3e0c0*/  LDL.LU R13, [R1+0x160] ;  /* 0x00016000010d7983 */ /* 0x000ee20000300800 */
[----:B------:R1:W-:Y:S01]  /*3e0d0*/  STS.U16 [R14+0x21f00], R27 ;  /* 0x021f001b0e007388 */ /* 0x0003e20000000400 */
[----:B------:R1:W-:Y:S02]  /*3e0e0*/  STS.U16 [R14+0x22300], R29 ;  /* 0x0223001d0e007388 */ /* 0x0003e40000000400 */
[----:B------:R1:W-:Y:S01]  /*3e0f0*/  STS.U16 [R14+0x22700], R23 ;  /* 0x022700170e007388 */ /* 0x0003e20000000400 */
[----:B0-----:R-:W3:Y:S01]  /*3e100*/  LDL.LU R25, [R1+0x15c] ;  /* 0x00015c0001197983 */ /* 0x001ee20000300800 */
[----:B-1----:R-:W3:Y:S02]  /*3e110*/  LDL.LU R27, [R1+0x158] ;  /* 0x00015800011b7983 */ /* 0x002ee40000300800 */
[----:B------:R-:W3:Y:S01]  /*3e120*/  LDL.LU R29, [R1+0x154] ;  /* 0x00015400011d7983 */ /* 0x000ee20000300800 */
[----:B------:R-:W3:Y:S04]  /*3e130*/  LDL.LU R23, [R1+0x4a24] ;  /* 0x004a240001177983 */ /* 0x000ee80000300800 */
[----:B--2---:R0:W-:Y:S04]  /*3e140*/  STS.U16 [R14+0x22b00], R15 ;  /* 0x022b000f0e007388 */ /* 0x0041e80000000400 */
[----:B0-----:R-:W2:Y:S04]  /*3e150*/  LDL.LU R15, [R1+0x4a20] ;  /* 0x004a2000010f7983 */ /* 0x001ea80000300800 */
[----:B--2---:R0:W-:Y:S04]  /*3e160*/  STS.U16 [R14+0x22f00], R15 ;  /* 0x022f000f0e007388 */ /* 0x0041e80000000400 */
[----:B0-----:R-:W2:Y:S01]  /*3e170*/  LDL.LU R15, [R1+0x4a1c] ;  /* 0x004a1c00010f7983 */ /* 0x001ea20000300800 */
[----:B---3--:R-:W-:-:S03]  /*3e180*/  LOP3.LUT R23, R23, 0x7f, RZ, 0xc0, !PT ;  /* 0x0000007f17177812 */ /* 0x008fc600078ec0ff */
[----:B--2---:R0:W-:Y:S01]  /*3e190*/  STS.U16 [R14+0x23300], R15 ;  /* 0x0233000f0e007388 */ /* 0x0041e20000000400 */
[----:B------:R-:W-:Y:S02]  /*3e1a0*/  STS.U16 [R14+0x23700], R22 ;  /* 0x023700160e007388 */ /* 0x000fe40000000400 */
[----:B------:R-:W-:Y:S02]  /*3e1b0*/  STS.U16 [R14+0x23b00], R21 ;  /* 0x023b00150e007388 */ /* 0x000fe40000000400 */
[----:B------:R-:W-:Y:S02]  /*3e1c0*/  STS.U16 [R14+0x23f00], R19 ;  /* 0x023f00130e007388 */ /* 0x000fe40000000400 */
[----:B0-----:R-:W-:-:S05]  /*3e1d0*/  IMAD.SHL.U32 R15, R23, 0x2, RZ ;  /* 0x00000002170f7824 */ /* 0x001fca00078e00ff */
[----:B------:R-:W-:Y:S01]  /*3e1e0*/  STS.U16 [R15], R17 ;  /* 0x000000110f007388 */ /* 0x000fe20000000400 */
        /* <DEDUP_REMOVED lines=12> */
[----:B------:R0:W-:Y:S03]  /*3e2b0*/  STS.U16 [R15+0x6800], R7 ;  /* 0x006800070f007388 */ /* 0x0001e60000000400 */
[----:B0-----:R-:W2:Y:S04]  /*3e2c0*/  LDL.LU R7, [R1+0x144] ;  /* 0x0001440001077983 */ /* 0x001ea80000300800 */
[----:B--2---:R0:W-:Y:S04]  /*3e2d0*/  STL [R1+0x4a10], R7 ;  /* 0x004a100701007387 */ /* 0x0041e80000100800 */
[----:B0-----:R-:W2:Y:S04]  /*3e2e0*/  LDL.LU R7, [R1+0x148] ;  /* 0x0001480001077983 */ /* 0x001ea80000300800 */
[----:B--2---:R0:W-:Y:S04]  /*3e2f0*/  STL [R1+0x4a14], R7 ;  /* 0x004a140701007387 */ /* 0x0041e80000100800 */
[----:B0-----:R-:W2:Y:S01]  /*3e300*/  LDL.LU R7, [R1+0x14c] ;  /* 0x00014c0001077983 */ /* 0x001ea20000300800 */
[----:B------:R-:W-:Y:S02]  /*3e310*/  STS.U16 [R15+0x7000], R8 ;  /* 0x007000080f007388 */ /* 0x000fe40000000400 */
[----:B------:R-:W-:Y:S02]  /*3e320*/  STS.U16 [R15+0x7800], R9 ;  /* 0x007800090f007388 */ /* 0x000fe40000000400 */
[----:B------:R-:W-:Y:S01]  /*3e330*/  STS.U16 [R15+0x8000], R10 ;  /* 0x0080000a0f007388 */ /* 0x000fe20000000400 */
[----:B------:R-:W-:Y:S01]  /*3e340*/  STS.U16 [R15+0x8800], R11 ;  /* 0x0088000b0f007388 */ /* 0x000fe20000000400 */
[----:B----4-:R-:W-:Y:S02]  /*3e350*/  STS.U16 [R15+0x9000], R12 ;  /* 0x0090000c0f007388 */ /* 0x010fe40000000400 */
[----:B------:R-:W-:Y:S02]  /*3e360*/  STS.U16 [R15+0x9800], R13 ;  /* 0x0098000d0f007388 */ /* 0x000fe40000000400 */
[----:B------:R-:W-:Y:S01]  /*3e370*/  STS.U16 [R15+0xa000], R25 ;  /* 0x00a000190f007388 */ /* 0x000fe20000000400 */
[----:B------:R-:W-:Y:S01]  /*3e380*/  STS.U16 [R15+0xa800], R27 ;  /* 0x00a8001b0f007388 */ /* 0x000fe20000000400 */
[----:B------:R-:W-:Y:S03]  /*3e390*/  STS.U16 [R15+0xb000], R29 ;  /* 0x00b0001d0f007388 */ /* 0x000fe60000000400 */
[----:B--2---:R0:W-:Y:S04]  /*3e3a0*/  STL [R1+0x4a18], R7 ;  /* 0x004a180701007387 */ /* 0x0041e80000100800 */
[----:B0-----:R-:W2:Y:S01]  /*3e3b0*/  LDL.LU R7, [R1+0x150] ;  /* 0x0001500001077983 */ /* 0x001ea20000300800 */
[----:B------:R-:W3:Y:S02]  /*3e3c0*/  LDL.LU R8, [R1+0x140] ;  /* 0x0001400001087983 */ /* 0x000ee40000300800 */
[----:B------:R-:W4:Y:S02]  /*3e3d0*/  LDL.LU R9, [R1+0x13c] ;  /* 0x00013c0001097983 */ /* 0x000f240000300800 */
        /* <DEDUP_REMOVED lines=25> */
[----:B--2---:R0:W-:Y:S04]  /*3e570*/  STS.U16 [R15+0xb800], R7 ;  /* 0x00b800070f007388 */ /* 0x0041e80000000400 */
[----:B0-----:R-:W2:Y:S04]  /*3e580*/  LDL.LU R7, [R1+0x4a18] ;  /* 0x004a180001077983 */ /* 0x001ea80000300800 */
[----:B--2---:R0:W-:Y:S04]  /*3e590*/  STS.U16 [R15+0xc000], R7 ;  /* 0x00c000070f007388 */ /* 0x0041e80000000400 */
[----:B0-----:R-:W2:Y:S04]  /*3e5a0*/  LDL.LU R7, [R1+0x4a14] ;  /* 0x004a140001077983 */ /* 0x001ea80000300800 */
[----:B--2---:R0:W-:Y:S04]  /*3e5b0*/  STS.U16 [R15+0xc800], R7 ;  /* 0x00c800070f007388 */ /* 0x0041e80000000400 */
[----:B0-----:R-:W2:Y:S04]  /*3e5c0*/  LDL.LU R7, [R1+0x4a10] ;  /* 0x004a100001077983 */ /* 0x001ea80000300800 */
[----:B--2---:R0:W-:Y:S01]  /*3e5d0*/  STS.U16 [R15+0xd000], R7 ;  /* 0x00d000070f007388 */ /* 0x0041e20000000400 */
[----:B---3--:R1:W-:Y:S02]  /*3e5e0*/  STS.U16 [R15+0xd800], R8 ;  /* 0x00d800080f007388 */ /* 0x0083e40000000400 */
[----:B----4-:R2:W-:Y:S02]  /*3e5f0*/  STS.U16 [R15+0xe000], R9 ;  /* 0x00e000090f007388 */ /* 0x0105e40000000400 */
[----:B------:R3:W-:Y:S01]  /*3e600*/  STS.U16 [R15+0xe800], R10 ;  /* 0x00e8000a0f007388 */ /* 0x0007e20000000400 */
[----:B------:R3:W-:Y:S01]  /*3e610*/  STS.U16 [R15+0xf000], R11 ;  /* 0x00f0000b0f007388 */ /* 0x0007e20000000400 */
[----:B------:R3:W-:Y:S03]  /*3e620*/  STS.U16 [R15+0xf800], R12 ;  /* 0x00f8000c0f007388 */ /* 0x0007e60000000400 */
[----:B0-----:R-:W4:Y:S01]  /*3e630*/  LDL.LU R7, [R1+0x4a0c] ;  /* 0x004a0c0001077983 */ /* 0x001f220000300800 */
[----:B-1----:R-:W4:Y:S02]  /*3e640*/  LDL.LU R8, [R1+0x4a08] ;  /* 0x004a080001087983 */ /* 0x002f240000300800 */
[----:B--2---:R-:W2:Y:S02]  /*3e650*/  LDL.LU R9, [R1+0x4a04] ;  /* 0x004a040001097983 */ /* 0x004ea40000300800 */
[----:B---3--:R-:W3:Y:S01]  /*3e660*/  LDL.LU R10, [R1+0x4a00] ;  /* 0x004a0000010a7983 */ /* 0x008ee20000300800 */
[----:B------:R-:W2:Y:S01]  /*3e670*/  LDL.LU R11, [R1+0x49fc] ;  /* 0x0049fc00010b7983 */ /* 0x000ea20000300800 */
[----:B------:R-:W2:Y:S03]  /*3e680*/  LDL.LU R12, [R1+0x49f8] ;  /* 0x0049f800010c7983 */ /* 0x000ea60000300800 */
[----:B------:R0:W-:Y:S01]  /*3e690*/  STS.U16 [R15+0x10000], R13 ;  /* 0x0100000d0f007388 */ /* 0x0001e20000000400 */
[----:B------:R1:W-:Y:S02]  /*3e6a0*/  STS.U16 [R15+0x10800], R25 ;  /* 0x010800190f007388 */ /* 0x0003e40000000400 */
[----:B------:R1:W-:Y:S02]  /*3e6b0*/  STS.U16 [R15+0x11000], R27 ;  /* 0x0110001b0f007388 */ /* 0x0003e40000000400 */
[----:B------:R1:W-:Y:S01]  /*3e6c0*/  STS.U16 [R15+0x11800], R29 ;  /* 0x0118001d0f007388 */ /* 0x0003e20000000400 */
[----:B0-----:R-:W2:Y:S01]  /*3e6d0*/  LDL.LU R13, [R1+0x49f4] ;  /* 0x0049f400010d7983 */ /* 0x001ea20000300800 */
[----:B-1----:R-:W2:Y:S02]  /*3e6e0*/  LDL.LU R25, [R1+0x49f0] ;  /* 0x0049f00001197983 */ /* 0x002ea40000300800 */
[----:B------:R-:W2:Y:S02]  /*3e6f0*/  LDL.LU R27, [R1+0x49ec] ;  /* 0x0049ec00011b7983 */ /* 0x000ea40000300800 */
[----:B------:R-:W2:Y:S01]  /*3e700*/  LDL.LU R29, [R1+0x49e8] ;  /* 0x0049e800011d7983 */ /* 0x000ea20000300800 */
[----:B------:R0:W-:Y:S01]  /*3e710*/  STS.U16 [R15+0x12000], R14 ;  /* 0x0120000e0f007388 */ /* 0x0001e20000000400 */
[----:B------:R1:W-:Y:S02]  /*3e720*/  STS.U16 [R15+0x12800], R23 ;  /* 0x012800170f007388 */ /* 0x0003e40000000400 */
[----:B------:R1:W-:Y:S02]  /*3e730*/  STS.U16 [R15+0x13000], R22 ;  /* 0x013000160f007388 */ /* 0x0003e40000000400 */
[----:B------:R1:W-:Y:S01]  /*3e740*/  STS.U16 [R15+0x13800], R21 ;  /* 0x013800150f007388 */ /* 0x0003e20000000400 */
[----:B------:R1:W-:Y:S01]  /*3e750*/  STS.U16 [R15+0x14000], R19 ;  /* 0x014000130f007388 */ /* 0x0003e20000000400 */
[----:B------:R1:W-:Y:S02]  /*3e760*/  STS.U16 [R15+0x14800], R17 ;  /* 0x014800110f007388 */ /* 0x0003e40000000400 */
[----:B------:R1:W-:Y:S01]  /*3e770*/  STS.U16 [R15+0x15000], R16 ;  /* 0x015000100f007388 */ /* 0x0003e20000000400 */
[----:B0-----:R-:W3:Y:S01]  /*3e780*/  LDL.LU R14, [R1+0xc0] ;  /* 0x0000c000010e7983 */ /* 0x001ee20000300800 */
[----:B-1----:R-:W3:Y:S03]  /*3e790*/  LDL.LU R23, [R1+0xbc] ;  /* 0x0000bc0001177983 */ /* 0x002ee60000300800 */
[----:B------:R-:W3:Y:S01]  /*3e7a0*/  LDL.LU R22, [R1+0xb8] ;  /* 0x0000b80001167983 */ /* 0x000ee20000300800 */
[----:B------:R-:W3:Y:S03]  /*3e7b0*/  LDL.LU R21, [R1+0xb4] ;  /* 0x0000b40001157983 */ /* 0x000ee60000300800 */
[----:B------:R-:W3:Y:S04]  /*3e7c0*/  LDL.LU R19, [R1+0xb0] ;  /* 0x0000b00001137983 */ /* 0x000ee80000300800 */
[----:B------:R0:W-:Y:S01]  /*3e7d0*/  STS.U16 [R15+0x15800], R18 ;  /* 0x015800120f007388 */ /* 0x0001e20000000400 */
[----:B------:R-:W3:Y:S02]  /*3e7e0*/  LDL.LU R17, [R1+0xac] ;  /* 0x0000ac0001117983 */ /* 0x000ee40000300800 */
[----:B------:R-:W-:Y:S02]  /*3e7f0*/  STS.U16 [R15+0x16000], R20 ;  /* 0x016000140f007388 */ /* 0x000fe40000000400 */
[----:B------:R-:W3:Y:S01]  /*3e800*/  LDL.LU R16, [R1+0xa8] ;  /* 0x0000a80001107983 */ /* 0x000ee20000300800 */
[----:B------:R1:W-:Y:S01]  /*3e810*/  STS.U16 [R15+0x16800], R0 ;  /* 0x016800000f007388 */ /* 0x0003e20000000400 */
[----:B------:R1:W-:Y:S02]  /*3e820*/  STS.U16 [R15+0x17000], R2 ;  /* 0x017000020f007388 */ /* 0x0003e40000000400 */
[----:B------:R1:W-:Y:S02]  /*3e830*/  STS.U16 [R15+0x17800], R3 ;  /* 0x017800030f007388 */ /* 0x0003e40000000400 */
[----:B------:R1:W-:Y:S01]  /*3e840*/  STS.U16 [R15+0x18000], R4 ;  /* 0x018000040f007388 */ /* 0x0003e20000000400 */
[----:B0-----:R-:W3:Y:S04]  /*3e850*/  LDL.LU R18, [R1+0xa4] ;  /* 0x0000a40001127983 */ /* 0x001ee80000300800 */
[----:B------:R0:W-:Y:S04]  /*3e860*/  STS.U16 [R15+0x18800], R5 ;  /* 0x018800050f007388 */ /* 0x0001e80000000400 */
[----:B-1----:R-:W3:Y:S01]  /*3e870*/  LDL.LU R0, [R1+0xa0] ;  /* 0x0000a00001007983 */ /* 0x002ee20000300800 */
[----:B------:R-:W4:Y:S02]  /*3e880*/  LDL.LU R2, [R1+0x9c] ;  /* 0x00009c0001027983 */ /* 0x000f240000300800 */
[----:B------:R1:W-:Y:S01]  /*3e890*/  STS.U16 [R15+0x19000], R6 ;  /* 0x019000060f007388 */ /* 0x0003e20000000400 */
[----:B------:R-:W4:Y:S01]  /*3e8a0*/  LDL.LU R3, [R1+0x98] ;  /* 0x0000980001037983 */ /* 0x000f220000300800 */
[----:B------:R-:W4:Y:S02]  /*3e8b0*/  LDL.LU R4, [R1+0x94] ;  /* 0x0000940001047983 */ /* 0x000f240000300800 */
[----:B------:R1:W-:Y:S02]  /*3e8c0*/  STS.U16 [R15+0x19800], R24 ;  /* 0x019800180f007388 */ /* 0x0003e40000000400 */
[----:B------:R1:W-:Y:S01]  /*3e8d0*/  STS.U16 [R15+0x1a000], R26 ;  /* 0x01a0001a0f007388 */ /* 0x0003e20000000400 */
[----:B0-----:R-:W4:Y:S04]  /*3e8e0*/  LDL.LU R5, [R1+0x90] ;  /* 0x0000900001057983 */ /* 0x001f280000300800 */
[----:B-1----:R-:W4:Y:S04]  /*3e8f0*/  LDL.LU R6, [R1+0x8c] ;  /* 0x00008c0001067983 */ /* 0x002f280000300800 */
[----:B------:R0:W-:Y:S04]  /*3e900*/  STS.U16 [R15+0x1a800], R28 ;  /* 0x01a8001c0f007388 */ /* 0x0001e80000000400 */
[----:B------:R-:W4:Y:S01]  /*3e910*/  LDL.LU R24, [R1+0x88] ;  /* 0x0000880001187983 */ /* 0x000f220000300800 */
[----:B------:R-:W4:Y:S03]  /*3e920*/  LDL.LU R26, [R1+0x84] ;  /* 0x00008400011a7983 */ /* 0x000f260000300800 */
[----:B0-----:R-:W4:Y:S04]  /*3e930*/  LDL.LU R28, [R1+0x80] ;  /* 0x00008000011c7983 */ /* 0x001f280000300800 */
[----:B--2---:R-:W-:Y:S01]  /*3e940*/  STL [R1+0x4418], R29 ;  /* 0x0044181d01007387 */ /* 0x004fe20000100800 */
[----:B------:R-:W-:Y:S02]  /*3e950*/  STL [R1+0x441c], R29 ;  /* 0x00441c1d01007387 */ /* 0x000fe40000100800 */
[----:B------:R-:W-:Y:S02]  /*3e960*/  STL [R1+0x4420], R29 ;  /* 0x0044201d01007387 */ /* 0x000fe40000100800 */
[----:B------:R-:W-:Y:S01]  /*3e970*/  STL [R1+0x4424], R29 ;  /* 0x0044241d01007387 */ /* 0x000fe20000100800 */
[----:B------:R-:W-:Y:S04]  /*3e980*/  STS.U16 [R15+0x1b000], R29 ;  /* 0x01b0001d0f007388 */ /* 0x000fe80000000400 */
[----:B------:R0:W-:Y:S01]  /*3e990*/  STL [R1+0x49b0], R29 ;  /* 0x0049b01d01007387 */ /* 0x0001e20000100800 */
[----:B------:R-:W-:Y:S02]  /*3e9a0*/  STS.U16 [R15+0x1b800], R27 ;  /* 0x01b8001b0f007388 */ /* 0x000fe40000000400 */
[----:B------:R-:W-:Y:S02]  /*3e9b0*/  STS.U16 [R15+0x1c000], R25 ;  /* 0x01c000190f007388 */ /* 0x000fe40000000400 */
[----:B------:R-:W-:Y:S01]  /*3e9c0*/  STS.U16 [R15+0x1c800], R13 ;  /* 0x01c8000d0f007388 */ /* 0x000fe20000000400 */
[----:B0-----:R-:W2:Y:S01]  /*3e9d0*/  LDL.LU R29, [R1+0xc4] ;  /* 0x0000c400011d7983 */ /* 0x001ea20000300800 */
[----:B------:R0:W-:Y:S03]  /*3e9e0*/  STL [R1+0x49b4], R27 ;  /* 0x0049b41b01007387 */ /* 0x0001e60000100800 */
[----:B------:R-:W-:Y:S01]  /*3e9f0*/  STS.U16 [R15+0x1d000], R12 ;  /* 0x01d0000c0f007388 */ /* 0x000fe20000000400 */
[----:B------:R-:W-:Y:S03]  /*3ea00*/  STS.U16 [R15+0x1d800], R11 ;  /* 0x01d8000b0f007388 */ /* 0x000fe60000000400 */
[----:B0-----:R-:W2:Y:S01]  /*3ea10*/  LDL.LU R27, [R1+0xc8] ;  /* 0x0000c800011b7983 */ /* 0x001ea20000300800 */
[----:B------:R0:W-:Y:S02]  /*3ea20*/  STL [R1+0x49b8], R25 ;  /* 0x0049b81901007387 */ /* 0x0001e40000100800 */
[----:B---3--:R-:W-:Y:S01]  /*3ea30*/  STS.U16 [R15+0x1e000], R10 ;  /* 0x01e0000a0f007388 */ /* 0x008fe20000000400 */
[----:B0-----:R-:W3:Y:S01]  /*3ea40*/  LDL.LU R25, [R1+0xd0] ;  /* 0x0000d00001197983 */ /* 0x001ee20000300800 */
[----:B------:R0:W-:Y:S02]  /*3ea50*/  STL [R1+0x49bc], R13 ;  /* 0x0049bc0d01007387 */ /* 0x0001e40000100800 */
[----:B------:R-:W-:Y:S02]  /*3ea60*/  STS.U16 [R15+0x1e800], R9 ;  /* 0x01e800090f007388 */ /* 0x000fe40000000400 */
[----:B----4-:R-:W-:Y:S01]  /*3ea70*/  STS.U16 [R15+0x1f000], R8 ;  /* 0x01f000080f007388 */ /* 0x010fe20000000400 */
[----:B0-----:R-:W4:Y:S01]  /*3ea80*/  LDL.LU R13, [R1+0xd4] ;  /* 0x0000d400010d7983 */ /* 0x001f220000300800 */
[----:B------:R0:W-:Y:S03]  /*3ea90*/  STL [R1+0x49c0], R12 ;  /* 0x0049c00c01007387 */ /* 0x0001e60000100800 */
[----:B------:R-:W-:Y:S04]  /*3eaa0*/  STS.U16 [R15+0x1f800], R7 ;  /* 0x01f800070f007388 */ /* 0x000fe80000000400 */
[----:B0-----:R-:W2:Y:S01]  /*3eab0*/  LDL.LU R12, [R1+0xd8] ;  /* 0x0000d800010c7983 */ /* 0x001ea20000300800 */
[----:B------:R0:W-:Y:S03]  /*3eac0*/  STL [R1+0x49c4], R11 ;  /* 0x0049c40b01007387 */ /* 0x0001e60000100800 */
[----:B0-----:R-:W2:Y:S01]  /*3ead0*/  LDL.LU R11, [R1+0xdc] ;  /* 0x0000dc00010b7983 */ /* 0x001ea20000300800 */
[----:B------:R-:W-:Y:S02]  /*3eae0*/  STL [R1+0x49c8], R10 ;  /* 0x0049c80a01007387 */ /* 0x000fe40000100800 */
[----:B------:R-:W-:Y:S02]  /*3eaf0*/  STL [R1+0x49cc], R9 ;  /* 0x0049cc0901007387 */ /* 0x000fe40000100800 */
[----:B------:R-:W-:Y:S01]  /*3eb00*/  STL [R1+0x49d0], R8 ;  /* 0x0049d00801007387 */ /* 0x000fe20000100800 */
[----:B------:R0:W-:Y:S01]  /*3eb10*/  STL [R1+0x49d8], R7 ;  /* 0x0049d80701007387 */ /* 0x0001e20000100800 */
[----:B------:R-:W-:Y:S03]  /*3eb20*/  STL [R1+0x49d4], R15 ;  /* 0x0049d40f01007387 */ /* 0x000fe60000100800 */
[----:B0-----:R-:W2:Y:S04]  /*3eb30*/  LDL.LU R7, [R1+0x70] ;  /* 0x0000700001077983 */ /* 0x001ea80000300800 */
[----:B--2---:R0:W-:Y:S04]  /*3eb40*/  STL [R1+0x49dc], R7 ;  /* 0x0049dc0701007387 */ /* 0x0041e80000100800 */
[----:B0-----:R-:W2:Y:S04]  /*3eb50*/  LDL.LU R7, [R1+0x74] ;  /* 0x0000740001077983 */ /* 0x001ea80000300800 */
[----:B--2---:R0:W-:Y:S04]  /*3eb60*/  STL [R1+0x49e0], R7 ;  /* 0x0049e00701007387 */ /* 0x0041e80000100800 */
[----:B0-----:R-:W2:Y:S01]  /*3eb70*/  LDL.LU R7, [R1+0x78] ;  /* 0x0000780001077983 */ /* 0x001ea20000300800 */
[----:B------:R-:W-:-:S05]  /*3eb80*/  LOP3.LUT R20, R15, 0x10, RZ, 0x3c, !PT ;  /* 0x000000100f147812 */ /* 0x000fca00078e3cff */
[----:B------:R-:W-:Y:S01]  /*3eb90*/  STS.U16 [R20+0x100], R11 ;  /* 0x0001000b14007388 */ /* 0x000fe20000000400 */
[----:B------:R-:W-:Y:S02]  /*3eba0*/  STS.U16 [R20+0x900], R12 ;  /* 0x0009000c14007388 */ /* 0x000fe40000000400 */
[----:B----4-:R-:W-:Y:S02]  /*3ebb0*/  STS.U16 [R20+0x1100], R13 ;  /* 0x0011000d14007388 */ /* 0x010fe40000000400 */
[----:B---3--:R-:W-:Y:S01]  /*3ebc0*/  STS.U16 [R20+0x1900], R25 ;  /* 0x0019001914007388 */ /* 0x008fe20000000400 */
[----:B------:R-:W-:Y:S01]  /*3ebd0*/  STS.U16 [R20+0x2100], R27 ;  /* 0x0021001b14007388 */ /* 0x000fe20000000400 */
[----:B------:R-:W-:Y:S02]  /*3ebe0*/  STS.U16 [R20+0x2900], R29 ;  /* 0x0029001d14007388 */ /* 0x000fe40000000400 */
[----:B------:R-:W-:Y:S02]  /*3ebf0*/  STS.U16 [R20+0x3100], R14 ;  /* 0x0031000e14007388 */ /* 0x000fe40000000400 */
[----:B------:R-:W-:Y:S01]  /*3ec00*/  STS.U16 [R20+0x3900], R23 ;  /* 0x0039001714007388 */ /* 0x000fe20000000400 */
[----:B------:R-:W-:Y:S04]  /*3ec10*/  STS.U16 [R20+0x4100], R22 ;  /* 0x0041001614007388 */ /* 0x000fe80000000400 */
        /* <DEDUP_REMOVED lines=13> */
[----:B------:R-:W3:Y:S04]  /*3ecf0*/  LDL.LU R23, [R1+0x40] ;  /* 0x0000400001177983 */ /* 0x000ee80000300800 */
[----:B------:R0:W-:Y:S01]  /*3ed00*/  STS.U16 [R20+0x4900], R21 ;  /* 0x0049001514007388 */ /* 0x0001e20000000400 */
[----:B------:R-:W3:Y:S02]  /*3ed10*/  LDL.LU R22, [R1+0x3c] ;  /* 0x00003c0001167983 */ /* 0x000ee40000300800 */
[----:B------:R1:W-:Y:S02]  /*3ed20*/  STS.U16 [R20+0x5100], R19 ;  /* 0x0051001314007388 */ /* 0x0003e40000000400 */
[----:B------:R1:W-:Y:S01]  /*3ed30*/  STS.U16 [R20+0x5900], R17 ;  /* 0x0059001114007388 */ /* 0x0003e20000000400 */
[----:B------:R1:W-:Y:S01]  /*3ed40*/  STS.U16 [R20+0x6100], R16 ;  /* 0x0061001014007388 */ /* 0x0003e20000000400 */
[----:B------:R1:W-:Y:S02]  /*3ed50*/  STS.U16 [R20+0x6900], R18 ;  /* 0x0069001214007388 */ /* 0x0003e40000000400 */
[----:B------:R1:W-:Y:S01]  /*3ed60*/  STS.U16 [R20+0x7100], R0 ;  /* 0x0071000014007388 */ /* 0x0003e20000000400 */
[----:B0-----:R-:W3:Y:S01]  /*3ed70*/  LDL.LU R21, [R1+0x38] ;  /* 0x0000380001157983 */ /* 0x001ee20000300800 */
[----:B-1----:R-:W3:Y:S03]  /*3ed80*/  LDL.LU R19, [R1+0x34] ;  /* 0x0000340001137983 */ /* 0x002ee60000300800 */
[----:B------:R-:W3:Y:S04]  /*3ed90*/  LDL.LU R17, [R1+0x30] ;  /* 0x0000300001117983 */ /* 0x000ee80000300800 */
[----:B------:R-:W3:Y:S01]  /*3eda0*/  LDL.LU R16, [R1+0x2c] ;  /* 0x00002c0001107983 */ /* 0x000ee20000300800 */
[----:B------:R-:W3:Y:S02]  /*3edb0*/  LDL.LU R18, [R1+0x28] ;  /* 0x0000280001127983 */ /* 0x000ee40000300800 */
[----:B------:R0:W-:Y:S02]  /*3edc0*/  STS.U16 [R20+0x7900], R2 ;  /* 0x0079000214007388 */ /* 0x0001e40000000400 */
[----:B------:R-:W3:Y:S01]  /*3edd0*/  LDL.LU R0, [R1+0x24] ;  /* 0x0000240001007983 */ /* 0x000ee20000300800 */
[----:B------:R1:W-:Y:S01]  /*3ede0*/  STS.U16 [R20+0x8100], R3 ;  /* 0x0081000314007388 */ /* 0x0003e20000000400 */
[----:B------:R1:W-:Y:S02]  /*3edf0*/  STS.U16 [R20+0x8900], R4 ;  /* 0x0089000414007388 */ /* 0x0003e40000000400 */
[----:B------:R1:W-:Y:S02]  /*3ee00*/  STS.U16 [R20+0x9100], R5 ;  /* 0x0091000514007388 */ /* 0x0003e40000000400 */
[----:B------:R1:W-:Y:S01]  /*3ee10*/  STS.U16 [R20+0x9900], R6 ;  /* 0x0099000614007388 */ /* 0x0003e20000000400 */
[----:B------:R1:W-:Y:S04]  /*3ee20*/  STS.U16 [R20+0xa100], R24 ;  /* 0x00a1001814007388 */ /* 0x0003e80000000400 */
[----:B0-----:R-:W3:Y:S01]  /*3ee30*/  LDL.LU R2, [R1+0x20] ;  /* 0x0000200001027983 */ /* 0x001ee20000300800 */
[----:B-1----:R-:W3:Y:S03]  /*3ee40*/  LDL.LU R3, [R1+0x1c] ;  /* 0x00001c0001037983 */ /* 0x002ee60000300800 */
[----:B------:R-:W3:Y:S04]  /*3ee50*/  LDL.LU R4, [R1+0x18] ;  /* 0x0000180001047983 */ /* 0x000ee80000300800 */
[----:B------:R-:W3:Y:S01]  /*3ee60*/  LDL.LU R5, [R1+0x14] ;  /* 0x0000140001057983 */ /* 0x000ee20000300800 */
[----:B------:R-:W3:Y:S02]  /*3ee70*/  LDL.LU R6, [R1+0x10] ;  /* 0x0000100001067983 */ /* 0x000ee40000300800 */
[----:B------:R0:W-:Y:S02]  /*3ee80*/  STS.U16 [R20+0xa900], R26 ;  /* 0x00a9001a14007388 */ /* 0x0001e40000000400 */
[----:B------:R-:W3:Y:S01]  /*3ee90*/  LDL.LU R24, [R1+0xc] ;  /* 0x00000c0001187983 */ /* 0x000ee20000300800 */
[----:B------:R1:W-:Y:S04]  /*3eea0*/  STS.U16 [R20+0xb100], R28 ;  /* 0x00b1001c14007388 */ /* 0x0003e80000000400 */
[----:B0-----:R-:W3:Y:S01]  /*3eeb0*/  LDL.LU R26, [R1+0x8] ;  /* 0x00000800011a7983 */ /* 0x001ee20000300800 */
[----:B-1----:R-:W3:Y:S03]  /*3eec0*/  LDL.LU R28, [R1] ;  /* 0x00000000011c7983 */ /* 0x002ee60000300800 */
        /* <DEDUP_REMOVED lines=22> */
[----:B------:R1:W-:Y:S01]  /*3f030*/  STS.U16 [R20+0x12100], R29 ;  /* 0x0121001d14007388 */ /* 0x0003e20000000400 */
[----:B------:R1:W-:Y:S03]  /*3f040*/  STS.U16 [R20+0x12900], R14 ;  /* 0x0129000e14007388 */ /* 0x0003e60000000400 */
[----:B0-----:R-:W2:Y:S01]  /*3f050*/  LDL.LU R12, [R1+0x49c0] ;  /* 0x0049c000010c7983 */ /* 0x001ea20000300800 */
[----:B-1----:R-:W2:Y:S03]  /*3f060*/  LDL.LU R13, [R1+0x49bc] ;  /* 0x0049bc00010d7983 */ /* 0x002ea60000300800 */
[----:B------:R-:W2:Y:S01]  /*3f070*/  LDL.LU R25, [R1+0x49b8] ;  /* 0x0049b80001197983 */ /* 0x000ea20000300800 */
[----:B------:R-:W2:Y:S03]  /*3f080*/  LDL.LU R27, [R1+0x49b4] ;  /* 0x0049b400011b7983 */ /* 0x000ea60000300800 */
        /* <DEDUP_REMOVED lines=33> */
[----:B------:R-:W2:Y:S02]  /*3f2a0*/  LDL.LU R28, [R1+0x496c] ;  /* 0x00496c00011c7983 */ /* 0x000ea40000300800 */
[----:B--2---:R-:W-:Y:S01]  /*3f2b0*/  STS.U16 [R20+0x1b100], R28 ;  /* 0x01b1001c14007388 */ /* 0x004fe20000000400 */
[----:B------:R-:W-:Y:S02]  /*3f2c0*/  STS.U16 [R20+0x1b900], R26 ;  /* 0x01b9001a14007388 */ /* 0x000fe40000000400 */
[----:B------:R-:W-:Y:S02]  /*3f2d0*/  STS.U16 [R20+0x1c100], R24 ;  /* 0x01c1001814007388 */ /* 0x000fe40000000400 */
[----:B------:R-:W-:Y:S01]  /*3f2e0*/  STS.U16 [R20+0x1c900], R6 ;  /* 0x01c9000614007388 */ /* 0x000fe20000000400 */
[----:B------:R-:W-:Y:S01]  /*3f2f0*/  STS.U16 [R20+0x1d100], R5 ;  /* 0x01d1000514007388 */ /* 0x000fe20000000400 */
[----:B------:R-:W-:Y:S02]  /*3f300*/  STS.U16 [R20+0x1d900], R4 ;  /* 0x01d9000414007388 */ /* 0x000fe40000000400 */
[----:B------:R0:W-:Y:S02]  /*3f310*/  STS.U16 [R20+0x1e100], R3 ;  /* 0x01e1000314007388 */ /* 0x0001e40000000400 */
[----:B------:R1:W-:Y:S01]  /*3f320*/  STS.U16 [R20+0x1e900], R2 ;  /* 0x01e9000214007388 */ /* 0x0003e20000000400 */
[----:B0-----:R-:W2:Y:S04]  /*3f330*/  LDL R3, [R1+0x1b84] ;  /* 0x001b840001037983 */ /* 0x001ea80000100800 */
[----:B-1----:R-:W2:Y:S04]  /*3f340*/  LDL R2, [R1+0xba8] ;  /* 0x000ba80001027983 */ /* 0x002ea80000100800 */
[----:B------:R-:W-:Y:S01]  /*3f350*/  STS.U16 [R20+0x1f100], R0 ;  /* 0x01f1000014007388 */ /* 0x000fe20000000400 */
[----:B------:R0:W-:Y:S01]  /*3f360*/  STS.U16 [R20+0x1f900], R19 ;  /* 0x01f9001314007388 */ /* 0x0001e20000000400 */
[----:B------:R-:W-:-:S02]  /*3f370*/  PRMT R14, RZ, 0x7610, R14 ;  /* 0x00007610ff0e7816 */ /* 0x000fc4000000000e */
[----:B0-----:R-:W3:Y:S01]  /*3f380*/  LDL.LU R20, [R1+0x4968] ;  /* 0x0049680001147983 */ /* 0x001ee20000300800 */
[----:B--2---:R-:W-:-:S04]  /*3f390*/  @!P0 LOP3.LUT R3, R3, R2, RZ, 0x3c, !PT ;  /* 0x0000000203038212 */ /* 0x004fc800078e3cff */
[----:B------:R-:W-:-:S04]  /*3f3a0*/  @!P0 LOP3.LUT R2, R3, R2, RZ, 0x3c, !PT ;  /* 0x0000000203028212 */ /* 0x000fc800078e3cff */
[----:B------:R-:W-:-:S05]  /*3f3b0*/  @!P0 LOP3.LUT R3, R3, R2, RZ, 0x3c, !PT ;  /* 0x0000000203038212 */ /* 0x000fca00078e3cff */
[----:B------:R-:W2:Y:S01]  /*3f3c0*/  @!P0 LDG.E.U16 R14, [R2.64] ;  /* 0x0000000a020e8981 */ /* 0x000ea2000c1e1500 */
[----:B----4-:R-:W-:-:S05]  /*3f3d0*/  LOP3.LUT R15, R15, 0x20, RZ, 0x3c, !PT ;  /* 0x000000200f0f7812 */ /* 0x010fca00078e3cff */
[----:B---3--:R-:W-:Y:S01]  /*3f3e0*/  STS.U16 [R15+0x200], R20 ;  /* 0x000200140f007388 */ /* 0x008fe20000000400 */
[----:B------:R-:W-:Y:S02]  /*3f3f0*/  STS.U16 [R15+0xa00], R18 ;  /* 0x000a00120f007388 */ /* 0x000fe40000000400 */
[----:B------:R-:W-:Y:S02]  /*3f400*/  STS.U16 [R15+0x1200], R16 ;  /* 0x001200100f007388 */ /* 0x000fe40000000400 */
[----:B------:R-:W-:Y:S01]  /*3f410*/  STS.U16 [R15+0x1a00], R17 ;  /* 0x001a00110f007388 */ /* 0x000fe20000000400 */
[----:B------:R-:W-:Y:S01]  /*3f420*/  STS.U16 [R15+0x2200], R21 ;  /* 0x002200150f007388 */ /* 0x000fe20000000400 */
[----:B------:R-:W-:Y:S02]  /*3f430*/  STS.U16 [R15+0x2a00], R22 ;  /* 0x002a00160f007388 */ /* 0x000fe40000000400 */
[----:B------:R0:W-:Y:S02]  /*3f440*/  STS.U16 [R15+0x3200], R23 ;  /* 0x003200170f007388 */ /* 0x0001e40000000400 */
[----:B0-----:R-:W3:Y:S04]  /*3f450*/  LDL.LU R15, [R1+0x4964] ;  /* 0x00496400010f7983 */ /* 0x001ee80000300800 */
[----:B--2---:R0:W-:Y:S04]  /*3f460*/  STL [R1+0x98c], R14 ;  /* 0x00098c0e01007387 */ /* 0x0041e80000100800 */
[----:B0-----:R-:W2:Y:S01]  /*3f470*/  LDL.LU R14, [R1+0x4960] ;  /* 0x00496000010e7983 */ /* 0x001ea20000300800 */
[----:B------:R-:W4:Y:S02]  /*3f480*/  LDL R2, [R1+0xba4] ;  /* 0x000ba40001027983 */ /* 0x000f240000100800 */
[----:B------:R-:W4:Y:S01]  /*3f490*/  LDL R3, [R1+0x1b80] ;  /* 0x001b800001037983 */ /* 0x000f220000100800 */
[----:B---3--:R-:W-:-:S02]  /*3f4a0*/  PRMT R15, RZ, 0x7610, R15 ;  /* 0x00007610ff0f7816 */ /* 0x008fc4000000000f */
[----:B----4-:R-:W-:-:S04]  /*3f4b0*/  @!P0 LOP3.LUT R3, R3, R2, RZ, 0x3c, !PT ;  /* 0x0000000203038212 */ /* 0x010fc800078e3cff */
[----:B------:R-:W-:-:S04]  /*3f4c0*/  @!P0 LOP3.LUT R2, R3, R2, RZ, 0x3c, !PT ;  /* 0x0000000203028212 */ /* 0x000fc800078e3cff */
[----:B------:R-:W-:-:S05]  /*3f4d0*/  @!P0 LOP3.LUT R3, R3, R2, RZ, 0x3c, !PT ;  /* 0x0000000203038212 */ /* 0x000fca00078e3cff */
[----:B------:R-:W3:Y:S04]  /*3f4e0*/  @!P0 LDG.E.U16 R15, [R2.64] ;  /* 0x0000000a020f8981 */ /* 0x000ee8000c1e1500 */
[----:B---3--:R0:W-:Y:S04]  /*3f4f0*/  STL [R1+0x988], R15 ;  /* 0x0009880f01007387 */ /* 0x0081e80000100800 */
[----:B0-----:R-:W3:Y:S01]  /*3f500*/  LDL.LU R15, [R1+0x495c] ;  /* 0x00495c00010f7983 */ /* 0x001ee20000300800 */
[----:B------:R-:W4:Y:S02]  /*3f510*/  LDL R2, [R1+0xba0] ;  /* 0x000ba00001027983 */ /* 0x000f240000100800 */
[----:B------:R-:W4:Y:S01]  /*3f520*/  LDL R3, [R1+0x1b7c] ;  /* 0x001b7c0001037983 */ /* 0x000f220000100800 */
[----:B--2---:R-:W-:-:S02]  /*3f530*/  PRMT R14, RZ, 0x7610, R14 ;  /* 0x00007610ff0e7816 */ /* 0x004fc4000000000e */
[----:B----4-:R-:W-:-:S04]  /*3f540*/  @!P0 LOP3.LUT R3, R3, R2, RZ, 0x3c, !PT ;  /* 0x0000000203038212 */ /* 0x010fc800078e3cff */
[----:B------:R-:W-:-:S04]  /*3f550*/  @!P0 LOP3.LUT R2, R3, R2, RZ, 0x3c, !PT ;  /* 0x0000000203028212 */ /* 0x000fc800078e3cff */
[----:B------:R-:W-:-:S05]  /*3f560*/  @!P0 LOP3.LUT R3, R3, R2, RZ, 0x3c, !PT ;  /* 0x0000000203038212 */ /* 0x000fca00078e3cff */
[----:B------:R-:W2:Y:S04]  /*3f570*/  @!P0 LDG.E.U16 R14, [R2.64] ;  /* 0x0000000a020e8981 */ /* 0x000ea8000c1e1500 */
        /* <DEDUP_REMOVED lines=2379> */
[----:B------:R-:W4:Y:S02]  /*48a30*/  LDL R3, [R1+0x1040] ;  /* 0x0010400001037983 */ /* 0x000f240000100800 */
[----:B----4-:R-:W-:-:S02]  /*48a40*/  @!P0 LOP3.LUT R3, R3, R2, RZ, 0x3c, !PT ;  /* 0x0000000203038212 */ /* 0x010fc400078e3cff */
[----:B--2---:R-:W-:Y:S02]  /*48a50*/  PRMT R14, RZ, 0x7610, R14 ;  /* 0x00007610ff0e7816 */ /* 0x004fe4000000000e */
        /* <DEDUP_REMOVED lines=573> */
[----:B------:R-:W4:Y:S01]  /*4ae30*/  LDL R3, [R1+0xca0] ;  /* 0x000ca00001037983 */ /* 0x000f220000100800 */
[----:B------:R-:W-:-:S02]  /*4ae40*/  PRMT R24, RZ, 0x7610, R24 ;  /* 0x00007610ff187816 */ /* 0x000fc40000000018 */
[----:B----4-:R-:W-:-:S04]  /*4ae50*/  @!P0 LOP3.LUT R3, R3, R2, RZ, 0x3c, !PT ;  /* 0x0000000203038212 */ /* 0x010fc800078e3cff */
[----:B------:R-:W-:-:S04]  /*4ae60*/  @!P0 LOP3.LUT R2, R3, R2, RZ, 0x3c, !PT ;  /* 0x0000000203028212 */ /* 0x000fc800078e3cff */
[----:B------:R-:W-:-:S05]  /*4ae70*/  @!P0 LOP3.LUT R3, R3, R2, RZ, 0x3c, !PT ;  /* 0x0000000203038212 */ /* 0x000fca00078e3cff */
[----:B------:R0:W4:Y:S04]  /*4ae80*/  @!P0 LDG.E.U16 R24, [R2.64] ;  /* 0x0000000a02188981 */ /* 0x000128000c1e1500 */
[----:B0-----:R-:W2:Y:S04]  /*4ae90*/  LDL R2, [R1+0xc5c] ;  /* 0x000c5c0001027983 */ /* 0x001ea80000100800 */
[----:B------:R-:W2:Y:S01]  /*4aea0*/  LDL R3, [R1+0xc60] ;  /* 0x000c600001037983 */ /* 0x000ea20000100800 */
[----:B------:R-:W-:-:S03]  /*4aeb0*/  PRMT R13, RZ, 0x7610, R13 ;  /* 0x00007610ff0d7816 */ /* 0x000fc6000000000d */
[----:B----4-:R0:W-:Y:S04]  /*4aec0*/  STL [R1+0x4400], R24 ;  /* 0x0044001801007387 */ /* 0x0101e80000100800 */
[----:B0-----:R-:W4:Y:S01]  /*4aed0*/  LDL R24, [R1+0xc20] ;  /* 0x000c200001187983 */ /* 0x001f220000100800 */
[----:B--2---:R-:W-:-:S04]  /*4aee0*/  @!P0 LOP3.LUT R3, R3, R2, RZ, 0x3c, !PT ;  /* 0x0000000203038212 */ /* 0x004fc800078e3cff */
[----:B------:R-:W-:-:S04]  /*4aef0*/  @!P0 LOP3.LUT R2, R3, R2, RZ, 0x3c, !PT ;  /* 0x0000000203028212 */ /* 0x000fc800078e3cff */
[----:B------:R-:W-:-:S05]  /*4af00*/  @!P0 LOP3.LUT R3, R3, R2, RZ, 0x3c, !PT ;  /* 0x0000000203038212 */ /* 0x000fca00078e3cff */
[----:B------:R0:W2:Y:S04]  /*4af10*/  @!P0 LDG.E.U16 R13, [R2.64] ;  /* 0x0000000a020d8981 */ /* 0x0000a8000c1e1500 */
[----:B0-----:R-:W3:Y:S01]  /*4af20*/  LDL R3, [R1+0xc1c] ;  /* 0x000c1c0001037983 */ /* 0x001ee20000100800 */
[----:B------:R-:W-:Y:S01]  /*4af30*/  PRMT R12, RZ, 0x7610, R12 ;  /* 0x00007610ff0c7816 */ /* 0x000fe2000000000c */
[----:B----4-:R-:W-:Y:S02]  /*4af40*/  @!P0 IMAD.MOV.U32 R2, RZ, RZ, R24 ;  /* 0x000000ffff028224 */ /* 0x010fe400078e0018 */
[----:B--2---:R-:W-:Y:S01]  /*4af50*/  STL [R1+0x4404], R13 ;  /* 0x0044040d01007387 */ /* 0x004fe20000100800 */
[----:B------:R-:W-:Y:S01]  /*4af60*/  PRMT R11, RZ, 0x7610, R11 ;  /* 0x00007610ff0b7816 */ /* 0x000fe2000000000b */
[----:B------:R-:W2:Y:S02]  /*4af70*/  LDL R24, [R1+0xd90] ;  /* 0x000d900001187983 */ /* 0x000ea40000100800 */
[----:B---3--:R0:W3:Y:S04]  /*4af80*/  @!P0 LDG.E.U16 R12, [R2.64] ;  /* 0x0000000a020c8981 */ /* 0x0080e8000c1e1500 */
[----:B0-----:R-:W4:Y:S04]  /*4af90*/  LDL R2, [R1+0xbdc] ;  /* 0x000bdc0001027983 */ /* 0x001f280000100800 */
[----:B------:R-:W4:Y:S02]  /*4afa0*/  LDL R3, [R1+0xbe0] ;  /* 0x000be00001037983 */ /* 0x000f240000100800 */
[----:B----4-:R-:W-:-:S04]  /*4afb0*/  @!P0 LOP3.LUT R3, R3, R2, RZ, 0x3c, !PT ;  /* 0x0000000203038212 */ /* 0x010fc800078e3cff */
[----:B------:R-:W-:-:S04]  /*4afc0*/  @!P0 LOP3.LUT R2, R3, R2, RZ, 0x3c, !PT ;  /* 0x0000000203028212 */ /* 0x000fc800078e3cff */
[----:B------:R-:W-:Y:S01]  /*4afd0*/  @!P0 LOP3.LUT R3, R3, R2, RZ, 0x3c, !PT ;  /* 0x0000000203038212 */ /* 0x000fe200078e3cff */
[----:B---3--:R-:W-:Y:S04]  /*4afe0*/  STL [R1+0x4408], R12 ;  /* 0x0044080c01007387 */ /* 0x008fe80000100800 */
[----:B------:R0:W3:Y:S04]  /*4aff0*/  @!P0 LDG.E.U16 R11, [R2.64] ;  /* 0x0000000a020b8981 */ /* 0x0000e8000c1e1500 */
[----:B0-----:R-:W4:Y:S04]  /*4b000*/  LDL R2, [R1+0xdbc] ;  /* 0x000dbc0001027983 */ /* 0x001f280000100800 */
[----:B------:R-:W4:Y:S01]  /*4b010*/  LDL R3, [R1+0xdc0] ;  /* 0x000dc00001037983 */ /* 0x000f220000100800 */
[----:B------:R-:W-:-:S02]  /*4b020*/  PRMT R14, RZ, 0x7610, R14 ;  /* 0x00007610ff0e7816 */ /* 0x000fc4000000000e */
[----:B----4-:R-:W-:-:S04]  /*4b030*/  @!P0 LOP3.LUT R3, R3, R2, RZ, 0x3c, !PT ;  /* 0x0000000203038212 */ /* 0x010fc800078e3cff */
[----:B------:R-:W-:-:S04]  /*4b040*/  @!P0 LOP3.LUT R2, R3, R2, RZ, 0x3c, !PT ;  /* 0x0000000203028212 */ /* 0x000fc800078e3cff */
[----:B------:R-:W-:-:S05]  /*4b050*/  @!P0 LOP3.LUT R3, R3, R2, RZ, 0x3c, !PT ;  /* 0x0000000203038212 */ /* 0x000fca00078e3cff */
[----:B------:R-:W4:Y:S04]  /*4b060*/  @!P0 LDG.E.U16 R14, [R2.64] ;  /* 0x0000000a020e8981 */ /* 0x000f28000c1e1500 */
[----:B---3--:R-:W-:Y:S04]  /*4b070*/  STL [R1+0x440c], R11 ;  /* 0x00440c0b01007387 */ /* 0x008fe80000100800 */
[----:B----4-:R0:W-:Y:S04]  /*4b080*/  STL [R1+0x54], R14 ;  /* 0x0000540e01007387 */ /* 0x0101e80000100800 */
[----:B0-----:R-:W3:Y:S01]  /*4b090*/  LDL.LU R14, [R1+0x4434] ;  /* 0x00443400010e7983 */ /* 0x001ee20000300800 */
[----:B------:R-:W4:Y:S02]  /*4b0a0*/  LDL R2, [R1+0xdb4] ;  /* 0x000db40001027983 */ /* 0x000f240000100800 */
[----:B------:R-:W4:Y:S02]  /*4b0b0*/  LDL R3, [R1+0xdb8] ;  /* 0x000db80001037983 */ /* 0x000f240000100800 */
[----:B----4-:R-:W-:-:S02]  /*4b0c0*/  @!P0 LOP3.LUT R3, R3, R2, RZ, 0x3c, !PT ;  /* 0x0000000203038212 */ /* 0x010fc400078e3cff */
[----:B---3--:R-:W-:Y:S02]  /*4b0d0*/  PRMT R14, RZ, 0x7610, R14 ;  /* 0x00007610ff0e7816 */ /* 0x008fe4000000000e */
[----:B------:R-:W-:-:S04]  /*4b0e0*/  @!P0 LOP3.LUT R2, R3, R2, RZ, 0x3c, !PT ;  /* 0x0000000203028212 */ /* 0x000fc800078e3cff */
[----:B------:R-:W-:-:S05]  /*4b0f0*/  @!P0 LOP3.LUT R3, R3, R2, RZ, 0x3c, !PT ;  /* 0x0000000203038212 */ /* 0x000fca00078e3cff */
[----:B------:R-:W3:Y:S04]  /*4b100*/  @!P0 LDG.E.U16 R14, [R2.64] ;  /* 0x0000000a020e8981 */ /* 0x000ee8000c1e1500 */
[----:B---3--:R0:W-:Y:S04]  /*4b110*/  STL [R1+0x50], R14 ;  /* 0x0000500e01007387 */ /* 0x0081e80000100800 */
[----:B0-----:R-:W3:Y:S01]  /*4b120*/  LDL.LU R14, [R1+0x4430] ;  /* 0x00443000010e7983 */ /* 0x001ee20000300800 */
[----:B------:R-:W4:Y:S02]  /*4b130*/  LDL R2, [R1+0xd94] ;  /* 0x000d940001027983 */ /* 0x000f240000100800 */
[----:B------:R-:W4:Y:S02]  /*4b140*/  LDL R3, [R1+0xd98] ;  /* 0x000d980001037983 */ /* 0x000f240000100800 */
[----:B----4-:R-:W-:-:S02]  /*4b150*/  @!P0 LOP3.LUT R3, R3, R2, RZ, 0x3c, !PT ;  /* 0x0000000203038212 */ /* 0x010fc400078e3cff */
[----:B---3--:R-:W-:Y:S02]  /*4b160*/  PRMT R14, RZ, 0x7610, R14 ;  /* 0x00007610ff0e7816 */ /* 0x008fe4000000000e */
[----:B------:R-:W-:-:S04]  /*4b170*/  @!P0 LOP3.LUT R2, R3, R2, RZ, 0x3c, !PT ;  /* 0x0000000203028212 */ /* 0x000fc800078e3cff */
[----:B------:R-:W-:-:S05]  /*4b180*/  @!P0 LOP3.LUT R3, R3, R2, RZ, 0x3c, !PT ;  /* 0x0000000203038212 */ /* 0x000fca00078e3cff */
[----:B------:R0:W3:Y:S04]  /*4b190*/  @!P0 LDG.E.U16 R14, [R2.64] ;  /* 0x0000000a020e8981 */ /* 0x0000e8000c1e1500 */
[----:B0-----:R-:W4:Y:S01]  /*4b1a0*/  LDL R3, [R1+0xd8c] ;  /* 0x000d8c0001037983 */ /* 0x001f220000100800 */
[----:B------:R-:W-:Y:S01]  /*4b1b0*/  PRMT R13, RZ, 0x7610, R13 ;  /* 0x00007610ff0d7816 */ /* 0x000fe2000000000d */
[----:B--2---:R-:W-:Y:S02]  /*4b1c0*/  @!P0 IMAD.MOV.U32 R2, RZ, RZ, R24 ;  /* 0x000000ffff028224 */ /* 0x004fe400078e0018 */
[----:B---3--:R0:W-:Y:S01]  /*4b1d0*/  STL [R1+0x48], R14 ;  /* 0x0000480e01007387 */ /* 0x0081e20000100800 */
[----:B------:R-:W-:Y:S01]  /*4b1e0*/  PRMT R15, RZ, 0x7610, R15 ;  /* 0x00007610ff0f7816 */ /* 0x000fe2000000000f */
[----:B------:R-:W2:Y:S02]  /*4b1f0*/  LDL R24, [R1+0xc54] ;  /* 0x000c540001187983 */ /* 0x000ea40000100800 */
[----:B----4-:R1:W3:Y:S04]  /*4b200*/  @!P0 LDG.E.U16 R13, [R2.64] ;  /* 0x0000000a020d8981 */ /* 0x0102e8000c1e1500 */
[----:B0-----:R-:W4:Y:S04]  /*4b210*/  LDL R14, [R1+0xc98] ;  /* 0x000c9800010e7983 */ /* 0x001f280000100800 */
[----:B-1----:R-:W2:Y:S04]  /*4b220*/  LDL R2, [R1+0xd54] ;  /* 0x000d540001027983 */ /* 0x002ea80000100800 */
[----:B------:R-:W2:Y:S02]  /*4b230*/  LDL R3, [R1+0xd58] ;  /* 0x000d580001037983 */ /* 0x000ea40000100800 */
[----:B--2---:R-:W-:-:S04]  /*4b240*/  @!P0 LOP3.LUT R3, R3, R2, RZ, 0x3c, !PT ;  /* 0x0000000203038212 */ /* 0x004fc800078e3cff */
[----:B------:R-:W-:-:S04]  /*4b250*/  @!P0 LOP3.LUT R2, R3, R2, RZ, 0x3c, !PT ;  /* 0x0000000203028212 */ /* 0x000fc800078e3cff */
[----:B------:R-:W-:-:S05]  /*4b260*/  @!P0 LOP3.LUT R3, R3, R2, RZ, 0x3c, !PT ;  /* 0x0000000203038212 */ /* 0x000fca00078e3cff */
[----:B------:R-:W2:Y:S04]  /*4b270*/  @!P0 LDG.E.U16 R15, [R2.64] ;  /* 0x0000000a020f8981 */ /* 0x000ea8000c1e1500 */
[----:B---3--:R0:W-:Y:S04]  /*4b280*/  STL [R1+0x44], R13 ;  /* 0x0000440d01007387 */ /* 0x0081e80000100800 */
[----:B0-----:R-:W3:Y:S04]  /*4b290*/  LDL R13, [R1+0xc58] ;  /* 0x000c5800010d7983 */ /* 0x001ee80000100800 */
[----:B--2---:R0:W-:Y:S04]  /*4b2a0*/  STL [R1+0x3c], R15 ;  /* 0x00003c0f01007387 */ /* 0x0041e80000100800 */
[----:B0-----:R-:W2:Y:S01]  /*4b2b0*/  LDL.LU R15, [R1+0x442c] ;  /* 0x00442c00010f7983 */ /* 0x001ea20000300800 */
[----:B------:R-:W2:Y:S02]  /*4b2c0*/  LDL R2, [R1+0xd14] ;  /* 0x000d140001027983 */ /* 0x000ea40000100800 */
[----:B------:R-:W2:Y:S02]  /*4b2d0*/  LDL R3, [R1+0xd18] ;  /* 0x000d180001037983 */ /* 0x000ea40000100800 */
[----:B--2---:R-:W-:-:S02]  /*4b2e0*/  @!P0 LOP3.LUT R3, R3, R2, RZ, 0x3c, !PT ;  /* 0x0000000203038212 */ /* 0x004fc400078e3cff */
[----:B------:R-:W-:Y:S02]  /*4b2f0*/  PRMT R15, RZ, 0x7610, R15 ;  /* 0x00007610ff0f7816 */ /* 0x000fe4000000000f */
[----:B------:R-:W-:-:S04]  /*4b300*/  @!P0 LOP3.LUT R2, R3, R2, RZ, 0x3c, !PT ;  /* 0x0000000203028212 */ /* 0x000fc800078e3cff */
[----:B------:R-:W-:-:S05]  /*4b310*/  @!P0 LOP3.LUT R3, R3, R2, RZ, 0x3c, !PT ;  /* 0x0000000203038212 */ /* 0x000fca00078e3cff */
[----:B------:R-:W2:Y:S04]  /*4b320*/  @!P0 LDG.E.U16 R15, [R2.64] ;  /* 0x0000000a020f8981 */ /* 0x000ea8000c1e1500 */
        /* <DEDUP_REMOVED lines=8> */
[----:B------:R0:W2:Y:S04]  /*4b3b0*/  @!P0 LDG.E.U16 R15, [R2.64] ;  /* 0x0000000a020f8981 */ /* 0x0000a8000c1e1500 */
[----:B0-----:R-:W2:Y:S01]  /*4b3c0*/  LDL R3, [R1+0xc94] ;  /* 0x000c940001037983 */ /* 0x001ea20000100800 */
[----:B------:R-:W-:Y:S01]  /*4b3d0*/  PRMT R22, RZ, 0x7610, R22 ;  /* 0x00007610ff167816 */ /* 0x000fe20000000016 */
[----:B----4-:R-:W-:Y:S01]  /*4b3e0*/  @!P0 IMAD.MOV.U32 R2, RZ, RZ, R14 ;  /* 0x000000ffff028224 */ /* 0x010fe200078e000e */
[----:B------:R-:W-:-:S04]  /*4b3f0*/  PRMT R10, RZ, 0x7610, R10 ;  /* 0x00007610ff0a7816 */ /* 0x000fc8000000000a */
[----:B--2---:R3:W2:Y:S04]  /*4b400*/  @!P0 LDG.E.U16 R22, [R2.64] ;  /* 0x0000000a02168981 */ /* 0x0046a8000c1e1500 */
[----:B------:R0:W-:Y:S01]  /*4b410*/  STL [R1+0x18], R15 ;  /* 0x0000180f01007387 */ /* 0x0001e20000100800 */
[----:B------:R-:W4:Y:S02]  /*4b420*/  LDL R14, [R1+0xd88] ;  /* 0x000d8800010e7983 */ /* 0x000f240000100800 */
[----:B---3--:R-:W-:Y:S02]  /*4b430*/  @!P0 IMAD.MOV.U32 R2, RZ, RZ, R13 ;  /* 0x000000ffff028224 */ /* 0x008fe400078e000d */
[----:B------:R-:W-:Y:S01]  /*4b440*/  @!P0 IMAD.MOV.U32 R3, RZ, RZ, R24 ;  /* 0x000000ffff038224 */ /* 0x000fe200078e0018 */
[----:B0-----:R-:W3:Y:S04]  /*4b450*/  LDL R15, [R1+0xbd8] ;  /* 0x000bd800010f7983 */ /* 0x001ee80000100800 */
[----:B------:R0:W3:Y:S04]  /*4b460*/  @!P0 LDG.E.U16 R10, [R2.64] ;  /* 0x0000000a020a8981 */ /* 0x0000e8000c1e1500 */
[----:B--2---:R-:W-:Y:S01]  /*4b470*/  STL [R1+0x43e0], R22 ;  /* 0x0043e01601007387 */ /* 0x004fe20000100800 */
[----:B0-----:R-:W2:Y:S02]  /*4b480*/  LDL R2, [R1+0xc14] ;  /* 0x000c140001027983 */ /* 0x001ea40000100800 */
[----:B------:R-:W2:Y:S02]  /*4b490*/  LDL R3, [R1+0xc18] ;  /* 0x000c180001037983 */ /* 0x000ea40000100800 */
[----:B------:R-:W4:Y:S01]  /*4b4a0*/  LDL R24, [R1+0xd7c] ;  /* 0x000d7c0001187983 */ /* 0x000f220000100800 */
[----:B------:R-:W4:Y:S01]  /*4b4b0*/  LDL R13, [R1+0xd80] ;  /* 0x000d8000010d7983 */ /* 0x000f220000100800 */
[----:B------:R-:W-:-:S03]  /*4b4c0*/  PRMT R9, RZ, 0x7610, R9 ;  /* 0x00007610ff097816 */ /* 0x000fc60000000009 */
[----:B---3--:R0:W-:Y:S04]  /*4b4d0*/  STL [R1+0x43e4], R10 ;  /* 0x0043e40a01007387 */ /* 0x0081e80000100800 */
[----:B0-----:R-:W3:Y:S01]  /*4b4e0*/  LDL R10, [R1+0xbd4] ;  /* 0x000bd400010a7983 */ /* 0x001ee20000100800 */
[----:B--2---:R-:W-:-:S04]  /*4b4f0*/  @!P0 LOP3.LUT R3, R3, R2, RZ, 0x3c, !PT ;  /* 0x0000000203038212 */ /* 0x004fc800078e3cff */
[----:B------:R-:W-:-:S04]  /*4b500*/  @!P0 LOP3.LUT R2, R3, R2, RZ, 0x3c, !PT ;  /* 0x0000000203028212 */ /* 0x000fc800078e3cff */
[----:B------:R-:W-:-:S05]  /*4b510*/  @!P0 LOP3.LUT R3, R3, R2, RZ, 0x3c, !PT ;  /* 0x0000000203038212 */ /* 0x000fca00078e3cff */
[----:B------:R0:W2:Y:S01]  /*4b520*/  @!P0 LDG.E.U16 R9, [R2.64] ;  /* 0x0000000a02098981 */ /* 0x0000a2000c1e1500 */
[----:B------:R-:W-:Y:S01]  /*4b530*/  PRMT R8, RZ, 0x7610, R8 ;  /* 0x00007610ff087816 */ /* 0x000fe20000000008 */
[----:B0-----:R-:W-:Y:S02]  /*4b540*/  @!P0 IMAD.MOV.U32 R2, RZ, RZ, R15 ;  /* 0x000000ffff028224 */ /* 0x001fe400078e000f */
[----:B---3--:R-:W-:-:S05]  /*4b550*/  @!P0 IMAD.MOV.U32 R3, RZ, RZ, R10 ;  /* 0x000000ffff038224 */ /* 0x008fca00078e000a */
[----:B------:R0:W3:Y:S04]  /*4b560*/  @!P0 LDG.E.U16 R8, [R2.64] ;  /* 0x0000000a02088981 */ /* 0x0000e8000c1e1500 */
[----:B--2---:R-:W-:Y:S01]  /*4b570*/  STL [R1+0x43e8], R9 ;  /* 0x0043e80901007387 */ /* 0x004fe20000100800 */
[----:B0-----:R-:W2:Y:S01]  /*4b580*/  LDL R3, [R1+0xd84] ;  /* 0x000d840001037983 */ /* 0x001ea20000100800 */
[----:B------:R-:W-:Y:S01]  /*4b590*/  PRMT R29, RZ, 0x7610, R29 ;  /* 0x00007610ff1d7816 */ /* 0x000fe2000000001d */
[----:B----4-:R-:W-:Y:S01]  /*4b5a0*/  @!P0 IMAD.MOV.U32 R2, RZ, RZ, R14 ;  /* 0x000000ffff028224 */ /* 0x010fe200078e000e */
[----:B------:R-:W-:Y:S01]  /*4b5b0*/  PRMT R12, RZ, 0x7610, R12 ;  /* 0x00007610ff0c7816 */ /* 0x000fe2000000000c */
[----:B------:R-:W4:Y:S04]  /*4b5c0*/  LDL R15, [R1+0xd4c] ;  /* 0x000d4c00010f7983 */ /* 0x000f280000100800 */
[----:B------:R-:W4:Y:S04]  /*4b5d0*/  LDL R10, [R1+0xd50] ;  /* 0x000d5000010a7983 */ /* 0x000f280000100800 */
[----:B--2---:R0:W2:Y:S04]  /*4b5e0*/  @!P0 LDG.E.U16 R29, [R2.64] ;  /* 0x0000000a021d8981 */ /* 0x0040a8000c1e1500 */
[----:B---3--:R1:W-:Y:S01]  /*4b5f0*/  STL [R1+0x43ec], R8 ;  /* 0x0043ec0801007387 */ /* 0x0083e20000100800 */
[----:B------:R-:W3:Y:S02]  /*4b600*/  LDL R14, [R1+0xd0c] ;  /* 0x000d0c00010e7983 */ /* 0x000ee40000100800 */
[----:B0-----:R-:W-:-:S02]  /*4b610*/  @!P0 IMAD.MOV.U32 R2, RZ, RZ, R13 ;  /* 0x000000ffff028224 */ /* 0x001fc400078e000d */
[----:B------:R-:W-:Y:S01]  /*4b620*/  @!P0 IMAD.MOV.U32 R3, RZ, RZ, R24 ;  /* 0x000000ffff038224 */ /* 0x000fe200078e0018 */
[----:B-1----:R-:W3:Y:S04]  /*4b630*/  LDL R8, [R1+0xd10] ;  /* 0x000d100001087983 */ /* 0x002ee80000100800 */
[----:B------:R0:W3:Y:S04]  /*4b640*/  @!P0 LDG.E.U16 R12, [R2.64] ;  /* 0x0000000a020c8981 */ /* 0x0000e8000c1e1500 */
[----:B--2---:R1:W-:Y:S04]  /*4b650*/  STL [R1+0x38], R29 ;  /* 0x0000381d01007387 */ /* 0x0043e80000100800 */
[----:B-1----:R-:W2:Y:S01]  /*4b660*/  LDL.LU R29, [R1+0x4424] ;  /* 0x00442400011d7983 */ /* 0x002ea20000300800 */
[----:B0-----:R-:W2:Y:S02]  /*4b670*/  LDL R2, [R1+0xd74] ;  /* 0x000d740001027983 */ /* 0x001ea40000100800 */
[----:B------:R-:W2:Y:S02]  /*4b680*/  LDL R3, [R1+0xd78] ;  /* 0x000d780001037983 */ /* 0x000ea40000100800 */
[----:B------:R-:W3:Y:S01]  /*4b690*/  LDL R24, [R1+0xcd0] ;  /* 0x000cd00001187983 */ /* 0x000ee20000100800 */
[----:B------:R-:W3:Y:S01]  /*4b6a0*/  LDL R13, [R1+0xc8c] ;  /* 0x000c8c00010d7983 */ /* 0x000ee20000100800 */
[----:B--2---:R-:W-:-:S02]  /*4b6b0*/  @!P0 LOP3.LUT R3, R3, R2, RZ, 0x3c, !PT ;  /* 0x0000000203038212 */ /* 0x004fc400078e3cff */
[----:B------:R-:W-:Y:S02]  /*4b6c0*/  PRMT R29, RZ, 0x7610, R29 ;  /* 0x00007610ff1d7816 */ /* 0x000fe4000000001d */
[----:B------:R-:W-:-:S04]  /*4b6d0*/  @!P0 LOP3.LUT R2, R3, R2, RZ, 0x3c, !PT ;  /* 0x0000000203028212 */ /* 0x000fc800078e3cff */
[----:B------:R-:W-:-:S05]  /*4b6e0*/  @!P0 LOP3.LUT R3, R3, R2, RZ, 0x3c, !PT ;  /* 0x0000000203038212 */ /* 0x000fca00078e3cff */
[----:B------:R-:W2:Y:S04]  /*4b6f0*/  @!P0 LDG.E.U16 R29, [R2.64] ;  /* 0x0000000a021d8981 */ /* 0x000ea8000c1e1500 */
[----:B---3--:R0:W-:Y:S04]  /*4b700*/  STL [R1+0x34], R12 ;  /* 0x0000340c01007387 */ /* 0x0081e80000100800 */
[----:B0-----:R-:W3:Y:S04]  /*4b710*/  LDL R12, [R1+0xc90] ;  /* 0x000c9000010c7983 */ /* 0x001ee80000100800 */
[----:B--2---:R0:W-:Y:S04]  /*4b720*/  STL [R1+0x30], R29 ;  /* 0x0000301d01007387 */ /* 0x0041e80000100800 */
[----:B0-----:R-:W2:Y:S01]  /*4b730*/  LDL.LU R29, [R1+0x4420] ;  /* 0x00442000011d7983 */ /* 0x001ea20000300800 */
[----:B----4-:R-:W-:-:S02]  /*4b740*/  @!P0 IMAD.MOV.U32 R2, RZ, RZ, R10 ;  /* 0x000000ffff028224 */ /* 0x010fc400078e000a */
[----:B------:R-:W-:Y:S02]  /*4b750*/  @!P0 IMAD.MOV.U32 R3, RZ, RZ, R15 ;  /* 0x000000ffff038224 */ /* 0x000fe400078e000f */
[----:B------:R-:W4:Y:S01]  /*4b760*/  LDL R10, [R1+0xc50] ;  /* 0x000c5000010a7983 */ /* 0x000f220000100800 */
[----:B------:R-:W3:Y:S01]  /*4b770*/  LDL R15, [R1+0xc4c] ;  /* 0x000c4c00010f7983 */ /* 0x000ee20000100800 */
[----:B--2---:R-:W-:-:S06]  /*4b780*/  PRMT R29, RZ, 0x7610, R29 ;  /* 0x00007610ff1d7816 */ /* 0x004fcc000000001d */
[----:B------:R-:W2:Y:S04]  /*4b790*/  @!P0 LDG.E.U16 R29, [R2.64] ;  /* 0x0000000a021d8981 */ /* 0x000ea8000c1e1500 */
[----:B--2---:R0:W-:Y:S04]  /*4b7a0*/  STL [R1+0x2c], R29 ;  /* 0x00002c1d01007387 */ /* 0x0041e80000100800 */
[----:B0-----:R-:W2:Y:S01]  /*4b7b0*/  LDL.LU R29, [R1+0x441c] ;  /* 0x00441c00011d7983 */ /* 0x001ea20000300800 */
[----:B------:R-:W-:Y:S02]  /*4b7c0*/  @!P0 IMAD.MOV.U32 R2, RZ, RZ, R8 ;  /* 0x000000ffff028224 */ /* 0x000fe400078e0008 */
[----:B------:R-:W-:-:S02]  /*4b7d0*/  @!P0 IMAD.MOV.U32 R3, RZ, RZ, R14 ;  /* 0x000000ffff038224 */ /* 0x000fc400078e000e */
[----:B------:R-:W3:Y:S01]  /*4b7e0*/  LDL R8, [R1+0xc10] ;  /* 0x000c100001087983 */ /* 0x000ee20000100800 */
[----:B------:R-:W3:Y:S01]  /*4b7f0*/  LDL R14, [R1+0xc0c] ;  /* 0x000c0c00010e7983 */ /* 0x000ee20000100800 */
[----:B--2---:R-:W-:-:S06]  /*4b800*/  PRMT R29, RZ, 0x7610, R29 ;  /* 0x00007610ff1d7816 */ /* 0x004fcc000000001d */
[----:B------:R-:W2:Y:S01]  /*4b810*/  @!P0 LDG.E.U16 R29, [R2.64] ;  /* 0x0000000a021d8981 */ /* 0x000ea2000c1e1500 */
[----:B------:R-:W-:-:S03]  /*4b820*/  PRMT R22, RZ, 0x7610, R22 ;  /* 0x00007610ff167816 */ /* 0x000fc60000000016 */
[----:B--2---:R0:W-:Y:S04]  /*4b830*/  STL [R1+0x20], R29 ;  /* 0x0000201d01007387 */ /* 0x0041e80000100800 */
[----:B0-----:R-:W2:Y:S01]  /*4b840*/  LDL.LU R29, [R1+0x4418] ;  /* 0x00441800011d7983 */ /* 0x001ea20000300800 */
[----:B------:R-:W2:Y:S02]  /*4b850*/  LDL R3, [R1+0xccc] ;  /* 0x000ccc0001037983 */ /* 0x000ea40000100800 */
[----:B------:R-:W-:Y:S01]  /*4b860*/  @!P0 IMAD.MOV.U32 R2, RZ, RZ, R24 ;  /* 0x000000ffff028224 */ /* 0x000fe200078e0018 */
[----:B------:R-:W-:Y:S02]  /*4b870*/  PRMT R20, RZ, 0x7610, R20 ;  /* 0x00007610ff147816 */ /* 0x000fe40000000014 */
[----:B------:R-:W-:-:S02]  /*4b880*/  PRMT R7, RZ, 0x7610, R7 ;  /* 0x00007610ff077816 */ /* 0x000fc40000000007 */
[----:B------:R-:W-:Y:S01]  /*4b890*/  PRMT R6, RZ, 0x7610, R6 ;  /* 0x00007610ff067816 */ /* 0x000fe20000000006 */
[----:B--2---:R3:W2:Y:S02]  /*4b8a0*/  @!P0 LDG.E.U16 R22, [R2.64] ;  /* 0x0000000a02168981 */ /* 0x0046a4000c1e1500 */
[----:B---3--:R-:W-:Y:S02]  /*4b8b0*/  @!P0 IMAD.MOV.U32 R2, RZ, RZ, R12 ;  /* 0x000000ffff028224 */ /* 0x008fe400078e000c */
[----:B------:R-:W-:Y:S01]  /*4b8c0*/  @!P0 IMAD.MOV.U32 R3, RZ, RZ, R13 ;  /* 0x000000ffff038224 */ /* 0x000fe200078e000d */
[----:B------:R-:W3:Y:S04]  /*4b8d0*/  LDL R12, [R1+0xbd0] ;  /* 0x000bd000010c7983 */ /* 0x000ee80000100800 */
[----:B------:R-:W2:Y:S04]  /*4b8e0*/  LDL R13, [R1+0xbcc] ;  /* 0x000bcc00010d7983 */ /* 0x000ea80000100800 */
[----:B------:R4:W2:Y:S02]  /*4b8f0*/  @!P0 LDG.E.U16 R20, [R2.64] ;  /* 0x0000000a02148981 */ /* 0x0008a4000c1e1500 */
[----:B----4-:R-:W-:-:S02]  /*4b900*/  @!P0 IMAD.MOV.U32 R2, RZ, RZ, R10 ;  /* 0x000000ffff028224 */ /* 0x010fc400078e000a */
[----:B------:R-:W-:-:S05]  /*4b910*/  @!P0 IMAD.MOV.U32 R3, RZ, RZ, R15 ;  /* 0x000000ffff038224 */ /* 0x000fca00078e000f */
[----:B------:R0:W4:Y:S02]  /*4b920*/  @!P0 LDG.E.U16 R7, [R2.64] ;  /* 0x0000000a02078981 */ /* 0x000124000c1e1500 */
[----:B0-----:R-:W-:Y:S02]  /*4b930*/  @!P0 IMAD.MOV.U32 R2, RZ, RZ, R8 ;  /* 0x000000ffff028224 */ /* 0x001fe400078e0008 */
[----:B------:R-:W-:-:S05]  /*4b940*/  @!P0 IMAD.MOV.U32 R3, RZ, RZ, R14 ;  /* 0x000000ffff038224 */ /* 0x000fca00078e000e */
[----:B------:R3:W4:Y:S01]  /*4b950*/  @!P0 LDG.E.U16 R6, [R2.64] ;  /* 0x0000000a02068981 */ /* 0x000722000c1e1500 */
[----:B------:R-:W-:Y:S01]  /*4b960*/  PRMT R5, RZ, 0x7610, R5 ;  /* 0x00007610ff057816 */ /* 0x000fe20000000005 */
[----:B---3--:R-:W-:Y:S02]  /*4b970*/  @!P0 IMAD.MOV.U32 R2, RZ, RZ, R12 ;  /* 0x000000ffff028224 */ /* 0x008fe400078e000c */
[----:B--2---:R-:W-:Y:S01]  /*4b980*/  @!P0 IMAD.MOV.U32 R3, RZ, RZ, R13 ;  /* 0x000000ffff038224 */ /* 0x004fe200078e000d */
[----:B------:R-:W-:Y:S01]  /*4b990*/  STL [R1+0x43c0], R20 ;  /* 0x0043c01401007387 */ /* 0x000fe20000100800 */
[----:B------:R-:W2:Y:S03]  /*4b9a0*/  LDL R10, [R1+0xd48] ;  /* 0x000d4800010a7983 */ /* 0x000ea60000100800 */
[----:B------:R0:W3:Y:S04]  /*4b9b0*/  @!P0 LDG.E.U16 R5, [R2.64] ;  /* 0x0000000a02058981 */ /* 0x0000e8000c1e1500 */
[----:B----4-:R-:W-:Y:S01]  /*4b9c0*/  STL [R1+0x43c4], R7 ;  /* 0x0043c40701007387 */ /* 0x010fe20000100800 */
[----:B------:R-:W4:Y:S02]  /*4b9d0*/  LDL R24, [R1+0xd3c] ;  /* 0x000d3c0001187983 */ /* 0x000f240000100800 */
[----:B------:R1:W-:Y:S02]  /*4b9e0*/  STL [R1+0x14], R22 ;  /* 0x0000141601007387 */ /* 0x0003e40000100800 */
[----:B------:R-:W3:Y:S01]  /*4b9f0*/  LDL R15, [R1+0xd34] ;  /* 0x000d3400010f7983 */ /* 0x000ee20000100800 */
[----:B------:R-:W3:Y:S04]  /*4ba00*/  LDL R8, [R1+0xd38] ;  /* 0x000d380001087983 */ /* 0x000ee80000100800 */
[----:B-1----:R-:W3:Y:S04]  /*4ba10*/  LDL R22, [R1+0xd40] ;  /* 0x000d400001167983 */ /* 0x002ee80000100800 */
[----:B------:R1:W-:Y:S01]  /*4ba20*/  STL [R1+0x43c8], R6 ;  /* 0x0043c80601007387 */ /* 0x0003e20000100800 */
[----:B0-----:R-:W3:Y:S01]  /*4ba30*/  LDL R3, [R1+0xd44] ;  /* 0x000d440001037983 */ /* 0x001ee20000100800 */
[----:B------:R-:W-:-:S02]  /*4ba40*/  PRMT R9, RZ, 0x7610, R9 ;  /* 0x00007610ff097816 */ /* 0x000fc40000000009 */
[----:B------:R-:W-:Y:S01]  /*4ba50*/  PRMT R20, RZ, 0x7610, R20 ;  /* 0x00007610ff147816 */ /* 0x000fe20000000014 */
[----:B------:R-:W4:Y:S04]  /*4ba60*/  LDL R14, [R1+0xd04] ;  /* 0x000d0400010e7983 */ /* 0x000f280000100800 */
[----:B------:R-:W4:Y:S01]  /*4ba70*/  LDL R13, [R1+0xd08] ;  /* 0x000d0800010d7983 */ /* 0x000f220000100800 */
[----:B------:R-:W-:-:S03]  /*4ba80*/  PRMT R7, RZ, 0x7610, R7 ;  /* 0x00007610ff077816 */ /* 0x000fc60000000007 */
[----:B------:R-:W4:Y:S04]  /*4ba90*/  LDL R12, [R1+0xcfc] ;  /* 0x000cfc00010c7983 */ /* 0x000f280000100800 */
[----:B-1----:R-:W4:Y:S01]  /*4baa0*/  LDL R6, [R1+0xd00] ;  /* 0x000d000001067983 */ /* 0x002f220000100800 */
[----:B--2---:R-:W-:-:S05]  /*4bab0*/  @!P0 IMAD.MOV.U32 R2, RZ, RZ, R10 ;  /* 0x000000ffff028224 */ /* 0x004fca00078e000a */
[----:B---3--:R0:W2:Y:S02]  /*4bac0*/  @!P0 LDG.E.U16 R9, [R2.64] ;  /* 0x0000000a02098981 */ /* 0x0080a4000c1e1500 */
[----:B0-----:R-:W-:Y:S02]  /*4bad0*/  @!P0 IMAD.MOV.U32 R2, RZ, RZ, R22 ;  /* 0x000000ffff028224 */ /* 0x001fe400078e0016 */
[----:B----4-:R-:W-:-:S05]  /*4bae0*/  @!P0 IMAD.MOV.U32 R3, RZ, RZ, R24 ;  /* 0x000000ffff038224 */ /* 0x010fca00078e0018 */
[----:B------:R0:W3:Y:S02]  /*4baf0*/  @!P0 LDG.E.U16 R20, [R2.64] ;  /* 0x0000000a02148981 */ /* 0x0000e4000c1e1500 */
[----:B0-----:R-:W-:Y:S02]  /*4bb00*/  @!P0 IMAD.MOV.U32 R2, RZ, RZ, R8 ;  /* 0x000000ffff028224 */ /* 0x001fe400078e0008 */
[----:B------:R-:W-:-:S05]  /*4bb10*/  @!P0 IMAD.MOV.U32 R3, RZ, RZ, R15 ;  /* 0x000000ffff038224 */ /* 0x000fca00078e000f */
[----:B------:R0:W4:Y:S04]  /*4bb20*/  @!P0 LDG.E.U16 R7, [R2.64] ;  /* 0x0000000a02078981 */ /* 0x000128000c1e1500 */
[----:B------:R1:W-:Y:S01]  /*4bb30*/  STL [R1+0x43cc], R5 ;  /* 0x0043cc0501007387 */ /* 0x0003e20000100800 */
[----:B------:R-:W3:Y:S01]  /*4bb40*/  LDL R10, [R1+0xcf4] ;  /* 0x000cf400010a7983 */ /* 0x000ee20000100800 */
[----:B------:R-:W-:Y:S01]  /*4bb50*/  PRMT R11, RZ, 0x7610, R11 ;  /* 0x00007610ff0b7816 */ /* 0x000fe2000000000b */
[----:B0-----:R-:W-:Y:S01]  /*4bb60*/  @!P0 IMAD.MOV.U32 R2, RZ, RZ, R13 ;  /* 0x000000ffff028224 */ /* 0x001fe200078e000d */
[----:B-1----:R-:W-:Y:S01]  /*4bb70*/  PRMT R5, RZ, 0x7610, R5 ;  /* 0x00007610ff057816 */ /* 0x002fe20000000005 */
[----:B------:R-:W-:-:S05]  /*4bb80*/  @!P0 IMAD.MOV.U32 R3, RZ, RZ, R14 ;  /* 0x000000ffff038224 */ /* 0x000fca00078e000e */
[----:B------:R0:W3:Y:S02]  /*4bb90*/  @!P0 LDG.E.U16 R5, [R2.64] ;  /* 0x0000000a02058981 */ /* 0x0000e4000c1e1500 */
[----:B0-----:R-:W-:Y:S02]  /*4bba0*/  @!P0 IMAD.MOV.U32 R2, RZ, RZ, R6 ;  /* 0x000000ffff028224 */ /* 0x001fe400078e0006 */
[----:B------:R-:W-:-:S05]  /*4bbb0*/  @!P0 IMAD.MOV.U32 R3, RZ, RZ, R12 ;  /* 0x000000ffff038224 */ /* 0x000fca00078e000c */
[----:B------:R3:W3:Y:S04]  /*4bbc0*/  @!P0 LDG.E.U16 R11, [R2.64] ;  /* 0x0000000a020b8981 */ /* 0x0006e8000c1e1500 */
[----:B--2---:R0:W-:Y:S01]  /*4bbd0*/  STL [R1+0x10], R9 ;  /* 0x0000100901007387 */ /* 0x0041e20000100800 */
[----:B------:R-:W2:Y:S03]  /*4bbe0*/  LDL R8, [R1+0xcc4] ;  /* 0x000cc40001087983 */ /* 0x000ea60000100800 */
[----:B0-----:R-:W2:Y:S04]  /*4bbf0*/  LDL R9, [R1+0xcf8] ;  /* 0x000cf80001097983 */ /* 0x001ea80000100800 */
[----:B----4-:R0:W-:Y:S01]  /*4bc00*/  STL [R1+0x8], R7 ;  /* 0x0000080701007387 */ /* 0x0101e20000100800 */
[----:B------:R-:W-:Y:S01]  /*4bc10*/  PRMT R28, RZ, 0x7610, R28 ;  /* 0x00007610ff1c7816 */ /* 0x000fe2000000001c */
[----:B---3--:R-:W-:-:S02]  /*4bc20*/  @!P0 IMAD.MOV.U32 R3, RZ, RZ, R10 ;  /* 0x000000ffff038224 */ /* 0x008fc400078e000a */
[----:B------:R-:W3:Y:S04]  /*4bc30*/  LDL R6, [R1+0xc84] ;  /* 0x000c840001067983 */ /* 0x000ee80000100800 */
[----:B0-----:R-:W4:Y:S01]  /*4bc40*/  LDL R7, [R1+0xcc8] ;  /* 0x000cc80001077983 */ /* 0x001f220000100800 */
[----:B------:R-:W-:-:S03]  /*4bc50*/  PRMT R26, RZ, 0x7610, R26 ;  /* 0x00007610ff1a7816 */ /* 0x000fc6000000001a */
[----:B------:R0:W-:Y:S01]  /*4bc60*/  STL [R1+0x4], R5 ;  /* 0x0000040501007387 */ /* 0x0001e20000100800 */
[----:B------:R-:W3:Y:S03]  /*4bc70*/  LDL R12, [R1+0xc44] ;  /* 0x000c4400010c7983 */ /* 0x000ee60000100800 */
[----:B0-----:R-:W3:Y:S04]  /*4bc80*/  LDL R5, [R1+0xc88] ;  /* 0x000c880001057983 */ /* 0x001ee80000100800 */
[----:B------:R0:W-:Y:S01]  /*4bc90*/  STL [R1], R11 ;  /* 0x0000000b01007387 */ /* 0x0001e20000100800 */
[----:B------:R-:W3:Y:S03]  /*4bca0*/  LDL R10, [R1+0xc04] ;  /* 0x000c0400010a7983 */ /* 0x000ee60000100800 */
[----:B0-----:R-:W3:Y:S01]  /*4bcb0*/  LDL R11, [R1+0xc48] ;  /* 0x000c4800010b7983 */ /* 0x001ee20000100800 */
[----:B--2---:R-:W-:-:S03]  /*4bcc0*/  @!P0 IMAD.MOV.U32 R2, RZ, RZ, R9 ;  /* 0x000000ffff028224 */ /* 0x004fc600078e0009 */
[----:B------:R-:W2:Y:S04]  /*4bcd0*/  LDL R9, [R1+0xc08] ;  /* 0x000c080001097983 */ /* 0x000ea80000100800 */
[----:B------:R0:W2:Y:S02]  /*4bce0*/  @!P0 LDG.E.U16 R28, [R2.64] ;  /* 0x0000000a021c8981 */ /* 0x0000a4000c1e1500 */
[----:B0-----:R-:W-:Y:S02]  /*4bcf0*/  @!P0 IMAD.MOV.U32 R3, RZ, RZ, R8 ;  /* 0x000000ffff038224 */ /* 0x001fe400078e0008 */
[----:B----4-:R-:W-:-:S05]  /*4bd00*/  @!P0 IMAD.MOV.U32 R2, RZ, RZ, R7 ;  /* 0x000000ffff028224 */ /* 0x010fca00078e0007 */
[----:B------:R0:W4:Y:S01]  /*4bd10*/  @!P0 LDG.E.U16 R26, [R2.64] ;  /* 0x0000000a021a8981 */ /* 0x000122000c1e1500 */
[----:B------:R-:W-:Y:S01]  /*4bd20*/  PRMT R4, RZ, 0x7610, R4 ;  /* 0x00007610ff047816 */ /* 0x000fe20000000004 */
[----:B---3--:R-:W-:Y:S02]  /*4bd30*/  @!P0 IMAD.MOV.U32 R15, RZ, RZ, R12 ;  /* 0x000000ffff0f8224 */ /* 0x008fe400078e000c */
[----:B0-----:R-:W-:Y:S02]  /*4bd40*/  @!P0 IMAD.MOV.U32 R3, RZ, RZ, R6 ;  /* 0x000000ffff038224 */ /* 0x001fe400078e0006 */
[----:B------:R-:W-:-:S05]  /*4bd50*/  @!P0 IMAD.MOV.U32 R2, RZ, RZ, R5 ;  /* 0x000000ffff028224 */ /* 0x000fca00078e0005 */
[----:B------:R0:W3:Y:S02]  /*4bd60*/  @!P0 LDG.E.U16 R4, [R2.64] ;  /* 0x0000000a02048981 */ /* 0x0000e4000c1e1500 */
[----:B0-----:R-:W-:Y:S01]  /*4bd70*/  PRMT R3, RZ, 0x7610, R3 ;  /* 0x00007610ff037816 */ /* 0x001fe20000000003 */
[----:B------:R-:W-:-:S05]  /*4bd80*/  @!P0 IMAD.MOV.U32 R14, RZ, RZ, R11 ;  /* 0x000000ffff0e8224 */ /* 0x000fca00078e000b */
[----:B------:R0:W3:Y:S04]  /*4bd90*/  @!P0 LDG.E.U16 R3, [R14.64] ;  /* 0x0000000a0e038981 */ /* 0x0000e8000c1e1500 */
[----:B--2---:R-:W-:Y:S01]  /*4bda0*/  STL [R1+0x4368], R28 ;  /* 0x0043681c01007387 */ /* 0x004fe20000100800 */
[----:B------:R-:W2:Y:S02]  /*4bdb0*/  LDL R8, [R1+0xbc4] ;  /* 0x000bc40001087983 */ /* 0x000ea40000100800 */
[----:B------:R-:W2:Y:S01]  /*4bdc0*/  LDL R7, [R1+0xbc8] ;  /* 0x000bc80001077983 */ /* 0x000ea20000100800 */
[----:B----4-:R-:W-:Y:S01]  /*4bdd0*/  STL [R1+0x43a0], R26 ;  /* 0x0043a01a01007387 */ /* 0x010fe20000100800 */
[----:B------:R-:W-:Y:S02]  /*4bde0*/  STL [R1+0xc], R20 ;  /* 0x00000c1401007387 */ /* 0x000fe40000100800 */
[----:B------:R-:W4:Y:S02]  /*4bdf0*/  LDL R6, [R1+0xcbc] ;  /* 0x000cbc0001067983 */ /* 0x000f240000100800 */
[----:B------:R-:W4:Y:S01]  /*4be00*/  LDL R5, [R1+0xcc0] ;  /* 0x000cc00001057983 */ /* 0x000f220000100800 */
[----:B------:R-:W-:Y:S01]  /*4be10*/  PRMT R2, RZ, 0x7610, R2 ;  /* 0x00007610ff027816 */ /* 0x000fe20000000002 */
[----:B0-----:R-:W-:-:S02]  /*4be20*/  @!P0 IMAD.MOV.U32 R14, RZ, RZ, R9 ;  /* 0x000000ffff0e8224 */ /* 0x001fc400078e0009 */
[----:B------:R-:W-:Y:S01]  /*4be30*/  @!P0 IMAD.MOV.U32 R15, RZ, RZ, R10 ;  /* 0x000000ffff0f8224 */ /* 0x000fe200078e000a */
[----:B------:R-:W-:-:S04]  /*4be40*/  PRMT R0, RZ, 0x7610, R0 ;  /* 0x00007610ff007816 */ /* 0x000fc80000000000 */
[----:B------:R2:W4:Y:S01]  /*4be50*/  @!P0 LDG.E.U16 R2, [R14.64] ;  /* 0x0000000a0e028981 */ /* 0x000522000c1e1500 */
[----:B------:R-:W-:-:S03]  /*4be60*/  PRMT R18, RZ, 0x7610, R18 ;  /* 0x00007610ff127816 */ /* 0x000fc60000000012 */
[----:B---3--:R0:W-:Y:S04]  /*4be70*/  STL [R1+0x43a4], R4 ;  /* 0x0043a40401007387 */ /* 0x0081e80000100800 */
[----:B------:R1:W-:Y:S04]  /*4be80*/  STL [R1+0x43a8], R3 ;  /* 0x0043a80301007387 */ /* 0x0003e80000100800 */
[----:B0-----:R-:W3:Y:S01]  /*4be90*/  LDL R4, [R1+0xcb8] ;  /* 0x000cb80001047983 */ /* 0x001ee20000100800 */
[----:B------:R-:W3:Y:S02]  /*4bea0*/  LDL R11, [R1+0xcb4] ;  /* 0x000cb400010b7983 */ /* 0x000ee40000100800 */
[----:B--2---:R-:W-:-:S02]  /*4beb0*/  @!P0 IMAD.MOV.U32 R15, RZ, RZ, R8 ;  /* 0x000000ffff0f8224 */ /* 0x004fc400078e0008 */
[----:B------:R-:W-:-:S05]  /*4bec0*/  @!P0 IMAD.MOV.U32 R14, RZ, RZ, R7 ;  /* 0x000000ffff0e8224 */ /* 0x000fca00078e0007 */
[----:B------:R4:W2:Y:S02]  /*4bed0*/  @!P0 LDG.E.U16 R0, [R14.64] ;  /* 0x0000000a0e008981 */ /* 0x0008a4000c1e1500 */
[----:B----4-:R-:W-:Y:S02]  /*4bee0*/  @!P0 IMAD.MOV.U32 R15, RZ, RZ, R6 ;  /* 0x000000ffff0f8224 */ /* 0x010fe400078e0006 */
[----:B------:R-:W-:-:S05]  /*4bef0*/  @!P0 IMAD.MOV.U32 R14, RZ, RZ, R5 ;  /* 0x000000ffff0e8224 */ /* 0x000fca00078e0005 */
[----:B------:R3:W4:Y:S04]  /*4bf00*/  @!P0 LDG.E.U16 R18, [R14.64] ;  /* 0x0000000a0e128981 */ /* 0x000728000c1e1500 */
[----:B------:R0:W-:Y:S01]  /*4bf10*/  STL [R1+0x43ac], R2 ;  /* 0x0043ac0201007387 */ /* 0x0001e20000100800 */
[----:B------:R-:W4:Y:S02]  /*4bf20*/  LDL R10, [R1+0xc7c] ;  /* 0x000c7c00010a7983 */ /* 0x000f240000100800 */
[----:B------:R-:W4:Y:S02]  /*4bf30*/  LDL R9, [R1+0xc80] ;  /* 0x000c800001097983 */ /* 0x000f240000100800 */
[----:B---3--:R-:W-:Y:S01]  /*4bf40*/  @!P0 IMAD.MOV.U32 R14, RZ, RZ, R4 ;  /* 0x000000ffff0e8224 */ /* 0x008fe200078e0004 */
[----:B--2---:R2:W-:Y:S01]  /*4bf50*/  STL [R1+0x43b0], R0 ;  /* 0x0043b00001007387 */ /* 0x0045e20000100800 */
[----:B------:R-:W3:Y:S02]  /*4bf60*/  LDL R8, [R1+0xc74] ;  /* 0x000c740001087983 */ /* 0x000ee40000100800 */
[----:B------:R-:W3:Y:S02]  /*4bf70*/  LDL R7, [R1+0xc78] ;  /* 0x000c780001077983 */ /* 0x000ee40000100800 */
[----:B------:R-:W3:Y:S01]  /*4bf80*/  LDL R6, [R1+0xc3c] ;  /* 0x000c3c0001067983 */ /* 0x000ee20000100800 */
[----:B------:R-:W3:Y:S04]  /*4bf90*/  LDL R5, [R1+0xc40] ;  /* 0x000c400001057983 */ /* 0x000ee80000100800 */
[----:B-1----:R-:W3:Y:S04]  /*4bfa0*/  LDL R3, [R1+0xc38] ;  /* 0x000c380001037983 */ /* 0x002ee80000100800 */
[----:B----4-:R-:W-:Y:S01]  /*4bfb0*/  STL [R1+0x4380], R18 ;  /* 0x0043801201007387 */ /* 0x010fe20000100800 */
[----:B------:R-:W4:Y:S02]  /*4bfc0*/  LDL R4, [R1+0xc34] ;  /* 0x000c340001047983 */ /* 0x000f240000100800 */
[----:B0-----:R-:W4:Y:S02]  /*4bfd0*/  LDL R2, [R1+0xbfc] ;  /* 0x000bfc0001027983 */ /* 0x001f240000100800 */
[----:B--2---:R-:W2:Y:S01]  /*4bfe0*/  LDL R0, [R1+0xc00] ;  /* 0x000c000001007983 */ /* 0x004ea20000100800 */
[----:B------:R-:W-:Y:S01]  /*4bff0*/  PRMT R16, RZ, 0x7610, R16 ;  /* 0x00007610ff107816 */ /* 0x000fe20000000010 */
[----:B------:R-:W-:Y:S01]  /*4c000*/  @!P0 IMAD.MOV.U32 R15, RZ, RZ, R11 ;  /* 0x000000ffff0f8224 */ /* 0x000fe200078e000b */
[----:B------:R-:W-:-:S04]  /*4c010*/  PRMT R17, RZ, 0x7610, R17 ;  /* 0x00007610ff117816 */ /* 0x000fc80000000011 */
[----:B------:R0:W2:Y:S01]  /*4c020*/  @!P0 LDG.E.U16 R16, [R14.64] ;  /* 0x0000000a0e108981 */ /* 0x0000a2000c1e1500 */
[----:B------:R-:W-:Y:S01]  /*4c030*/  PRMT R19, RZ, 0x7610, R19 ;  /* 0x00007610ff137816 */ /* 0x000fe20000000013 */
[----:B0-----:R-:W-:Y:S02]  /*4c040*/  @!P0 IMAD.MOV.U32 R14, RZ, RZ, R9 ;  /* 0x000000ffff0e8224 */ /* 0x001fe400078e0009 */
[----:B------:R-:W-:-:S05]  /*4c050*/  @!P0 IMAD.MOV.U32 R15, RZ, RZ, R10 ;  /* 0x000000ffff0f8224 */ /* 0x000fca00078e000a */
[----:B------:R3:W2:Y:S01]  /*4c060*/  @!P0 LDG.E.U16 R17, [R14.64] ;  /* 0x0000000a0e118981 */ /* 0x0006a2000c1e1500 */
[----:B------:R-:W-:Y:S02]  /*4c070*/  PRMT R21, RZ, 0x7610, R21 ;  /* 0x00007610ff157816 */ /* 0x000fe40000000015 */
[----:B------:R-:W-:Y:S02]  /*4c080*/  PRMT R23, RZ, 0x7610, R23 ;  /* 0x00007610ff177816 */ /* 0x000fe40000000017 */
[----:B------:R-:W-:Y:S01]  /*4c090*/  PRMT R25, RZ, 0x7610, R25 ;  /* 0x00007610ff197816 */ /* 0x000fe20000000019 */
[----:B---3--:R-:W-:Y:S02]  /*4c0a0*/  @!P0 IMAD.MOV.U32 R15, RZ, RZ, R8 ;  /* 0x000000ffff0f8224 */ /* 0x008fe400078e0008 */
[----:B------:R-:W-:-:S05]  /*4c0b0*/  @!P0 IMAD.MOV.U32 R14, RZ, RZ, R7 ;  /* 0x000000ffff0e8224 */ /* 0x000fca00078e0007 */
[----:B------:R0:W3:Y:S02]  /*4c0c0*/  @!P0 LDG.E.U16 R19, [R14.64] ;  /* 0x0000000a0e138981 */ /* 0x0000e4000c1e1500 */
[----:B0-----:R-:W-:Y:S02]  /*4c0d0*/  @!P0 IMAD.MOV.U32 R14, RZ, RZ, R5 ;  /* 0x000000ffff0e8224 */ /* 0x001fe400078e0005 */
[----:B------:R-:W-:-:S05]  /*4c0e0*/  @!P0 IMAD.MOV.U32 R15, RZ, RZ, R6 ;  /* 0x000000ffff0f8224 */ /* 0x000fca00078e0006 */
[----:B------:R0:W3:Y:S02]  /*4c0f0*/  @!P0 LDG.E.U16 R21, [R14.64] ;  /* 0x0000000a0e158981 */ /* 0x0000e4000c1e1500 */
[----:B0-----:R-:W-:Y:S02]  /*4c100*/  @!P0 IMAD.MOV.U32 R14, RZ, RZ, R3 ;  /* 0x000000ffff0e8224 */ /* 0x001fe400078e0003 */
[----:B----4-:R-:W-:-:S05]  /*4c110*/  @!P0 IMAD.MOV.U32 R15, RZ, RZ, R4 ;  /* 0x000000ffff0f8224 */ /* 0x010fca00078e0004 */
[----:B------:R2:W4:Y:S02]  /*4c120*/  @!P0 LDG.E.U16 R23, [R14.64] ;  /* 0x0000000a0e178981 */ /* 0x000524000c1e1500 */
[----:B--2---:R-:W-:Y:S02]  /*4c130*/  @!P0 IMAD.MOV.U32 R14, RZ, RZ, R0 ;  /* 0x000000ffff0e8224 */ /* 0x004fe400078e0000 */
[----:B------:R-:W-:-:S05]  /*4c140*/  @!P0 IMAD.MOV.U32 R15, RZ, RZ, R2 ;  /* 0x000000ffff0f8224 */ /* 0x000fca00078e0002 */
[----:B------:R0:W2:Y:S04]  /*4c150*/  @!P0 LDG.E.U16 R25, [R14.64] ;  /* 0x0000000a0e198981 */ /* 0x0000a8000c1e1500 */
[----:B------:R-:W-:Y:S01]  /*4c160*/  STL [R1+0x436c], R16 ;  /* 0x00436c1001007387 */ /* 0x000fe20000100800 */
[----:B------:R-:W-:Y:S03]  /*4c170*/  STL [R1+0x4384], R17 ;  /* 0x0043841101007387 */ /* 0x000fe60000100800 */
[----:B---3--:R-:W-:Y:S04]  /*4c180*/  STL [R1+0x4370], R19 ;  /* 0x0043701301007387 */ /* 0x008fe80000100800 */
[----:B------:R-:W-:Y:S04]  /*4c190*/  STL [R1+0x4388], R21 ;  /* 0x0043881501007387 */ /* 0x000fe80000100800 */
[----:B----4-:R1:W-:Y:S04]  /*4c1a0*/  STL [R1+0x4374], R23 ;  /* 0x0043741701007387 */ /* 0x0103e80000100800 */
[----:B-1----:R-:W3:Y:S01]  /*4c1b0*/  LDL R23, [R1+0xbc0] ;  /* 0x000bc00001177983 */ /* 0x002ee20000100800 */
[----:B------:R-:W4:Y:S02]  /*4c1c0*/  LDL.LU R21, [R1+0x900] ;  /* 0x0009000001157983 */ /* 0x000f240000300800 */
        /* <DEDUP_REMOVED lines=21> */
[----:B0-----:R-:W3:Y:S01]  /*4c320*/  LDL R14, [R1+0xbf4] ;  /* 0x000bf400010e7983 */ /* 0x001ee20000100800 */
[----:B------:R-:W3:Y:S01]  /*4c330*/  LDL R15, [R1+0xbf8] ;  /* 0x000bf800010f7983 */ /* 0x000ee20000100800 */
[----:B--2---:R0:W-:Y:S03]  /*4c340*/  STL [R1+0x438c], R25 ;  /* 0x00438c1901007387 */ /* 0x0041e60000100800 */
[----:B0-----:R-:W2:Y:S01]  /*4c350*/  LDL R25, [R1+0xbbc] ;  /* 0x000bbc0001197983 */ /* 0x001ea20000100800 */
[----:B------:R-:W-:-:S02]  /*4c360*/  PRMT R27, RZ, 0x7610, R27 ;  /* 0x00007610ff1b7816 */ /* 0x000fc4000000001b */
[----:B------:R-:W-:Y:S01]  /*4c370*/  PRMT R29, RZ, 0x7610, R29 ;  /* 0x00007610ff1d7816 */ /* 0x000fe2000000001d */
[----:B------:R-:W0:Y:S01]  /*4c380*/  S2R R10, SR_TID.X ;  /* 0x00000000000a7919 */ /* 0x000e220000002100 */
[----:B---3--:R-:W-:-:S04]  /*4c390*/  @!P0 LOP3.LUT R15, R15, R14, RZ, 0x3c, !PT ;  /* 0x0000000e0f0f8212 */ /* 0x008fc800078e3cff */
[----:B------:R-:W-:-:S04]  /*4c3a0*/  @!P0 LOP3.LUT R14, R15, R14, RZ, 0x3c, !PT ;  /* 0x0000000e0f0e8212 */ /* 0x000fc800078e3cff */
[----:B------:R-:W-:-:S05]  /*4c3b0*/  @!P0 LOP3.LUT R15, R15, R14, RZ, 0x3c, !PT ;  /* 0x0000000e0f0f8212 */ /* 0x000fca00078e3cff */
[----:B------:R1:W3:Y:S02]  /*4c3c0*/  @!P0 LDG.E.U16 R27, [R14.64] ;  /* 0x0000000a0e1b8981 */ /* 0x0002e4000c1e1500 */
[----:B-1----:R-:W-:Y:S02]  /*4c3d0*/  @!P0 IMAD.MOV.U32 R14, RZ, RZ, R23 ;  /* 0x000000ffff0e8224 */ /* 0x002fe400078e0017 */
[----:B--2---:R-:W-:-:S05]  /*4c3e0*/  @!P0 IMAD.MOV.U32 R15, RZ, RZ, R25 ;  /* 0x000000ffff0f8224 */ /* 0x004fca00078e0019 */
[----:B------:R-:W2:Y:S01]  /*4c3f0*/  @!P0 LDG.E.U16 R29, [R14.64] ;  /* 0x0000000a0e1d8981 */ /* 0x000ea2000c1e1500 */
[----:B0-----:R-:W-:-:S05]  /*4c400*/  LOP3.LUT R10, R10, 0x7f, RZ, 0xc0, !PT ;  /* 0x0000007f0a0a7812 */ /* 0x001fca00078ec0ff */
[----:B------:R-:W-:-:S05]  /*4c410*/  IMAD.SHL.U32 R10, R10, 0x2, RZ ;  /* 0x000000020a0a7824 */ /* 0x000fca00078e00ff */
[----:B------:R-:W-:-:S05]  /*4c420*/  LOP3.LUT R10, R10, 0x20, RZ, 0x3c, !PT ;  /* 0x000000200a0a7812 */ /* 0x000fca00078e3cff */
[----:B----4-:R-:W-:Y:S01]  /*4c430*/  STS.U16 [R10+0x3a00], R21 ;  /* 0x003a00150a007388 */ /* 0x010fe20000000400 */
        /* <DEDUP_REMOVED lines=14> */
[----:B------:R0:W-:Y:S01]  /*4c520*/  STS.U16 [R10+0xb200], R9 ;  /* 0x00b200090a007388 */ /* 0x0001e20000000400 */
[----:B------:R-:W-:Y:S01]  /*4c530*/  STS.U16 [R10+0xba00], R8 ;  /* 0x00ba00080a007388 */ /* 0x000fe20000000400 */
[----:B------:R-:W-:Y:S02]  /*4c540*/  STS.U16 [R10+0xc200], R22 ;  /* 0x00c200160a007388 */ /* 0x000fe40000000400 */
[----:B------:R1:W-:Y:S01]  /*4c550*/  STS.U16 [R10+0xca00], R11 ;  /* 0x00ca000b0a007388 */ /* 0x0003e20000000400 */
[----:B---3--:R-:W-:Y:S04]  /*4c560*/  STL [R1+0x4378], R27 ;  /* 0x0043781b01007387 */ /* 0x008fe80000100800 */
[----:B--2---:R-:W-:Y:S01]  /*4c570*/  STL [R1+0x4390], R29 ;  /* 0x0043901d01007387 */ /* 0x004fe20000100800 */
[----:B0-----:R-:W2:Y:S02]  /*4c580*/  LDL.LU R9, [R1+0x2d4] ;  /* 0x0002d40001097983 */ /* 0x001ea40000300800 */
[----:B-1----:R-:W3:Y:S02]  /*4c590*/  LDL.LU R11, [R1+0x28c] ;  /* 0x00028c00010b7983 */ /* 0x002ee40000300800 */
[----:B---3--:R0:W-:Y:S04]  /*4c5a0*/  STL [R1+0x4410], R11 ;  /* 0x0044100b01007387 */ /* 0x0081e80000100800 */
[----:B0-----:R-:W3:Y:S01]  /*4c5b0*/  LDL.LU R11, [R1+0x2a4] ;  /* 0x0002a400010b7983 */ /* 0x001ee20000300800 */
[----:B------:R-:W-:Y:S02]  /*4c5c0*/  STS.U16 [R10+0xd200], R12 ;  /* 0x00d2000c0a007388 */ /* 0x000fe40000000400 */
[----:B------:R-:W-:Y:S02]  /*4c5d0*/  STS.U16 [R10+0xda00], R13 ;  /* 0x00da000d0a007388 */ /* 0x000fe40000000400 */
[----:B------:R-:W-:Y:S01]  /*4c5e0*/  STS.U16 [R10+0xe200], R24 ;  /* 0x00e200180a007388 */ /* 0x000fe20000000400 */
[----:B---3--:R0:W-:Y:S04]  /*4c5f0*/  STL [R1+0x4414], R11 ;  /* 0x0044140b01007387 */ /* 0x0081e80000100800 */
[----:B0-----:R-:W3:Y:S01]  /*4c600*/  LDL.LU R11, [R1+0x2bc] ;  /* 0x0002bc00010b7983 */ /* 0x001ee20000300800 */
[----:B------:R-:W4:Y:S02]  /*4c610*/  LDL.LU R12, [R1+0x274] ;  /* 0x00027400010c7983 */ /* 0x000f240000300800 */
[----:B------:R-:W4:Y:S02]  /*4c620*/  LDL.LU R13, [R1+0x25c] ;  /* 0x00025c00010d7983 */ /* 0x000f240000300800 */
[----:B------:R-:W4:Y:S01]  /*4c630*/  LDL.LU R24, [R1+0x244] ;  /* 0x0002440001187983 */ /* 0x000f220000300800 */
[----:B------:R-:W4:Y:S01]  /*4c640*/  LDL.LU R29, [R1+0x22c] ;  /* 0x00022c00011d7983 */ /* 0x000f220000300800 */
        /* <DEDUP_REMOVED lines=20> */
[----:B------:R-:W4:Y:S03]  /*4c790*/  LDL.LU R20, [R1+0x40] ;  /* 0x0000400001147983 */ /* 0x000f260000300800 */
[----:B--2---:R0:W-:Y:S01]  /*4c7a0*/  STS.U16 [R10+0xea00], R9 ;  /* 0x00ea00090a007388 */ /* 0x0041e20000000400 */
[----:B------:R-:W3:Y:S03]  /*4c7b0*/  LDL.LU R8, [R1+0x28] ;  /* 0x0000280001087983 */ /* 0x000ee60000300800 */
[----:B0-----:R-:W3:Y:S04]  /*4c7c0*/  LDL.LU R9, [R1+0x1c] ;  /* 0x00001c0001097983 */ /* 0x001ee80000300800 */
[----:B---3--:R0:W-:Y:S04]  /*4c7d0*/  STS.U16 [R10+0xf200], R11 ;  /* 0x00f2000b0a007388 */ /* 0x0081e80000000400 */
[----:B0-----:R-:W3:Y:S04]  /*4c7e0*/  LDL.LU R11, [R1+0x4414] ;  /* 0x00441400010b7983 */ /* 0x001ee80000300800 */
[----:B---3--:R0:W-:Y:S04]  /*4c7f0*/  STS.U16 [R10+0xfa00], R11 ;  /* 0x00fa000b0a007388 */ /* 0x0081e80000000400 */
[----:B0-----:R-:W3:Y:S04]  /*4c800*/  LDL.LU R11, [R1+0x4410] ;  /* 0x00441000010b7983 */ /* 0x001ee80000300800 */
[----:B---3--:R0:W-:Y:S01]  /*4c810*/  STS.U16 [R10+0x10200], R11 ;  /* 0x0102000b0a007388 */ /* 0x0081e20000000400 */
[----:B----4-:R1:W-:Y:S02]  /*4c820*/  STS.U16 [R10+0x10a00], R12 ;  /* 0x010a000c0a007388 */ /* 0x0103e40000000400 */
[----:B------:R3:W-:Y:S02]  /*4c830*/  STS.U16 [R10+0x11200], R13 ;  /* 0x0112000d0a007388 */ /* 0x0007e40000000400 */
[----:B------:R4:W-:Y:S01]  /*4c840*/  STS.U16 [R10+0x11a00], R24 ;  /* 0x011a00180a007388 */ /* 0x0009e20000000400 */
[----:B0-----:R-:W2:Y:S01]  /*4c850*/  LDL.LU R11, [R1+0x440c] ;  /* 0x00440c00010b7983 */ /* 0x001ea20000300800 */
[----:B-1----:R-:W2:Y:S02]  /*4c860*/  LDL.LU R12, [R1+0x4408] ;  /* 0x00440800010c7983 */ /* 0x002ea40000300800 */
[----:B---3--:R-:W3:Y:S02]  /*4c870*/  LDL.LU R13, [R1+0x4404] ;  /* 0x00440400010d7983 */ /* 0x008ee40000300800 */
[----:B----4-:R-:W4:Y:S01]  /*4c880*/  LDL.LU R24, [R1+0x4400] ;  /* 0x0044000001187983 */ /* 0x010f220000300800 */
        /* <DEDUP_REMOVED lines=15> */
[----:B------:R0:W-:Y:S02]  /*4c980*/  STS.U16 [R10+0x19a00], R22 ;  /* 0x019a00160a007388 */ /* 0x0001e40000000400 */
[----:B0-----:R-:W0:Y:S04]  /*4c990*/  S2R R22, SR_TID.X ;  /* 0x0000000000167919 */ /* 0x001e280000002100 */
        /* <DEDUP_REMOVED lines=8> */
[----:B0-----:R-:W-:-:S05]  /*4ca20*/  LOP3.LUT R22, R22, 0x7f, RZ, 0xc0, !PT ;  /* 0x0000007f16167812 */ /* 0x001fca00078ec0ff */
[----:B------:R-:W-:-:S05]  /*4ca30*/  IMAD.SHL.U32 R22, R22, 0x2, RZ ;  /* 0x0000000216167824 */ /* 0x000fca00078e00ff */
[----:B------:R-:W-:-:S05]  /*4ca40*/  LOP3.LUT R0, R22, 0x30, RZ, 0x3c, !PT ;  /* 0x0000003016007812 */ /* 0x000fca00078e3cff */
[----:B------:R-:W-:Y:S04]  /*4ca50*/  STL [R1+0x43fc], R0 ;  /* 0x0043fc0001007387 */ /* 0x000fe80000100800 */
[----:B----4-:R0:W-:Y:S04]  /*4ca60*/  STS.U16 [R10+0x1e200], R24 ;  /* 0x01e200180a007388 */ /* 0x0101e80000000400 */
[----:B0-----:R-:W4:Y:S01]  /*4ca70*/  LDL.LU R24, [R1+0x93c] ;  /* 0x00093c0001187983 */ /* 0x001f220000300800 */
[----:B------:R-:W-:-:S05]  /*4ca80*/  LOP3.LUT R0, R22, 0x20, RZ, 0x3c, !PT ;  /* 0x0000002016007812 */ /* 0x000fca00078e3cff */
[----:B---3--:R-:W-:Y:S01]  /*4ca90*/  STS.U16 [R0+0x1ea00], R13 ;  /* 0x01ea000d00007388 */ /* 0x008fe20000000400 */
[----:B--2---:R-:W-:Y:S02]  /*4caa0*/  STS.U16 [R0+0x1f200], R12 ;  /* 0x01f2000c00007388 */ /* 0x004fe40000000400 */
[----:B------:R-:W-:Y:S01]  /*4cab0*/  STS.U16 [R0+0x1fa00], R11 ;  /* 0x01fa000b00007388 */ /* 0x000fe20000000400 */
[----:B----4-:R0:W-:Y:S04]  /*4cac0*/  STL [R1+0x43f8], R24 ;  /* 0x0043f81801007387 */ /* 0x0101e80000100800 */
[----:B0-----:R-:W2:Y:S01]  /*4cad0*/  LDL.LU R24, [R1+0x98c] ;  /* 0x00098c0001187983 */ /* 0x001ea20000300800 */
[----:B------:R-:W3:Y:S02]  /*4cae0*/  LDL.LU R29, [R1+0x928] ;  /* 0x00092800011d7983 */ /* 0x000ee40000300800 */
[----:B------:R-:W4:Y:S02]  /*4caf0*/  LDL.LU R14, [R1+0x914] ;  /* 0x00091400010e7983 */ /* 0x000f240000300800 */
        /* <DEDUP_REMOVED lines=25> */
[----:B------:R-:W3:Y:S04]  /*4cc90*/  LDL.LU R11, [R1+0x978] ;  /* 0x00097800010b7983 */ /* 0x000ee80000300800 */
[----:B--2---:R0:W-:Y:S04]  /*4cca0*/  STS.U16 [R0+0x300], R24 ;  /* 0x0003001800007388 */ /* 0x0041e80000000400 */
[----:B0-----:R-:W2:Y:S01]  /*4ccb0*/  LDL.LU R24, [R1+0x43f8] ;  /* 0x0043f80001187983 */ /* 0x001ea20000300800 */
[----:B---3--:R-:W-:Y:S02]  /*4ccc0*/  STS.U16 [R0+0xb00], R11 ;  /* 0x000b000b00007388 */ /* 0x008fe40000000400 */
[----:B------:R-:W-:Y:S02]  /*4ccd0*/  STS.U16 [R0+0x1300], R12 ;  /* 0x0013000c00007388 */ /* 0x000fe40000000400 */
[----:B------:R-:W-:Y:S01]  /*4cce0*/  STS.U16 [R0+0x1b00], R13 ;  /* 0x001b000d00007388 */ /* 0x000fe20000000400 */
[----:B--2---:R-:W-:Y:S01]  /*4ccf0*/  STS.U16 [R0+0x2300], R24 ;  /* 0x0023001800007388 */ /* 0x004fe20000000400 */
[----:B------:R-:W-:Y:S02]  /*4cd00*/  STS.U16 [R0+0x2b00], R29 ;  /* 0x002b001d00007388 */ /* 0x000fe40000000400 */
[----:B----4-:R-:W-:Y:S02]  /*4cd10*/  STS.U16 [R0+0x3300], R14 ;  /* 0x0033000e00007388 */ /* 0x010fe40000000400 */
        /* <DEDUP_REMOVED lines=15> */
[----:B------:R0:W-:Y:S02]  /*4ce10*/  STS.U16 [R0+0xb300], R7 ;  /* 0x00b3000700007388 */ /* 0x0001e40000000400 */
[----:B------:R-:W-:Y:S01]  /*4ce20*/  STS.U16 [R0+0xbb00], R6 ;  /* 0x00bb000600007388 */ /* 0x000fe20000000400 */
[----:B------:R-:W-:Y:S01]  /*4ce30*/  STS.U16 [R0+0xc300], R20 ;  /* 0x00c3001400007388 */ /* 0x000fe20000000400 */
[----:B------:R1:W-:Y:S03]  /*4ce40*/  STS.U16 [R0+0xcb00], R8 ;  /* 0x00cb000800007388 */ /* 0x0003e60000000400 */
[----:B0-----:R-:W2:Y:S01]  /*4ce50*/  LDL.LU R7, [R1+0x2d0] ;  /* 0x0002d00001077983 */ /* 0x001ea20000300800 */
[----:B-1----:R-:W3:Y:S03]  /*4ce60*/  LDL.LU R8, [R1+0x288] ;  /* 0x0002880001087983 */ /* 0x002ee60000300800 */
        /* <DEDUP_REMOVED lines=73> */
[----:B------:R-:W-:Y:S01]  /*4d300*/  IMAD.SHL.U32 R20, R20, 0x2, RZ ;  /* 0x0000000214147824 */ /* 0x000fe200078e00ff */
[----:B----4-:R0:W-:Y:S04]  /*4d310*/  STS.U16 [R0+0x1e300], R22 ;  /* 0x01e3001600007388 */ /* 0x0101e80000000400 */
[----:B0-----:R-:W-:-:S05]  /*4d320*/  LOP3.LUT R0, R20, 0x40, RZ, 0x3c, !PT ;  /* 0x0000004014007812 */ /* 0x001fca00078e3cff */
[----:B------:R0:W-:Y:S01]  /*4d330*/  STL [R1+0x43dc], R0 ;  /* 0x0043dc0001007387 */ /* 0x0001e20000100800 */
[----:B------:R-:W4:Y:S01]  /*4d340*/  LDL.LU R22, [R1+0x938] ;  /* 0x0009380001167983 */ /* 0x000f220000300800 */
[----:B0-----:R-:W-:-:S05]  /*4d350*/  LOP3.LUT R0, R20, 0x30, RZ, 0x3c, !PT ;  /* 0x0000003014007812 */ /* 0x001fca00078e3cff */
        /* <DEDUP_REMOVED lines=137> */
[----:B------:R0:W-:Y:S02]  /*4dbf0*/  STL [R1+0x43bc], R8 ;  /* 0x0043bc0801007387 */ /* 0x0001e40000100800 */
[----:B0-----:R-:W-:Y:S02]  /*4dc00*/  LOP3.LUT R8, R28, 0x40, RZ, 0x3c, !PT ;  /* 0x000000401c087812 */ /* 0x001fe400078e3cff */
[----:B----4-:R0:W-:Y:S04]  /*4dc10*/  STS.U16 [R0+0x1e400], R20 ;  /* 0x01e4001400007388 */ /* 0x0101e80000000400 */
[----:B0-----:R-:W4:Y:S01]  /*4dc20*/  LDL.LU R20, [R1+0x948] ;  /* 0x0009480001147983 */ /* 0x001f220000300800 */
        /* <DEDUP_REMOVED lines=23> */
[----:B------:R-:W4:Y:S04]  /*4dda0*/  LDL.LU R28, [R1+0x2f8] ;  /* 0x0002f800011c7983 */ /* 0x000f280000300800 */
[----:B---3--:R0:W-:Y:S01]  /*4ddb0*/  STS.U16 [R8+0x1ec00], R7 ;  /* 0x01ec000708007388 */ /* 0x0081e20000000400 */
[----:B--2---:R1:W-:Y:S02]  /*4ddc0*/  STS.U16 [R8+0x1f400], R6 ;  /* 0x01f4000608007388 */ /* 0x0043e40000000400 */
[----:B------:R2:W-:Y:S01]  /*4ddd0*/  STS.U16 [R8+0x1fc00], R5 ;  /* 0x01fc000508007388 */ /* 0x0005e20000000400 */
[----:B0-----:R-:W3:Y:S01]  /*4dde0*/  LDL.LU R7, [R1+0x95c] ;  /* 0x00095c0001077983 */ /* 0x001ee20000300800 */
[----:B-1----:R-:W3:Y:S02]  /*4ddf0*/  LDL.LU R6, [R1+0x970] ;  /* 0x0009700001067983 */ /* 0x002ee40000300800 */
[----:B--2---:R-:W2:Y:S02]  /*4de00*/  LDL.LU R8, [R1+0x43bc] ;  /* 0x0043bc0001087983 */ /* 0x004ea40000300800 */
[----:B------:R-:W2:Y:S02]  /*4de10*/  LDL.LU R5, [R1+0x984] ;  /* 0x0009840001057983 */ /* 0x000ea40000300800 */
[----:B--2---:R-:W-:Y:S01]  /*4de20*/  STS.U16 [R8+0x500], R5 ;  /* 0x0005000508007388 */ /* 0x004fe20000000400 */
[----:B---3--:R-:W-:Y:S02]  /*4de30*/  STS.U16 [R8+0xd00], R6 ;  /* 0x000d000608007388 */ /* 0x008fe40000000400 */
[----:B------:R-:W-:Y:S02]  /*4de40*/  STS.U16 [R8+0x1500], R7 ;  /* 0x0015000708007388 */ /* 0x000fe40000000400 */
[----:B----4-:R-:W-:Y:S01]  /*4de50*/  STS.U16 [R8+0x1d00], R20 ;  /* 0x001d001408007388 */ /* 0x010fe20000000400 */
        /* <DEDUP_REMOVED lines=17> */
[----:B------:R0:W-:Y:S02]  /*4df70*/  STS.U16 [R8+0xad00], R18 ;  /* 0x00ad001208007388 */ /* 0x0001e40000000400 */
[----:B------:R1:W-:Y:S01]  /*4df80*/  STS.U16 [R8+0xb500], R0 ;  /* 0x00b5000008007388 */ /* 0x0003e20000000400 */
[----:B0-----:R-:W2:Y:S01]  /*4df90*/  LDL.LU R18, [R1+0x2e0] ;  /* 0x0002e00001127983 */ /* 0x001ea20000300800 */
[----:B-1----:R-:W3:Y:S03]  /*4dfa0*/  LDL.LU R0, [R1+0x298] ;  /* 0x0002980001007983 */ /* 0x002ee60000300800 */
[----:B---3--:R0:W-:Y:S04]  /*4dfb0*/  STL [R1+0x43b4], R0 ;  /* 0x0043b40001007387 */ /* 0x0081e80000100800 */
[----:B0-----:R-:W3:Y:S01]  /*4dfc0*/  LDL.LU R0, [R1+0x2b0] ;  /* 0x0002b00001007983 */ /* 0x001ee20000300800 */
[----:B------:R-:W-:Y:S02]  /*4dfd0*/  STS.U16 [R8+0xbd00], R2 ;  /* 0x00bd000208007388 */ /* 0x000fe40000000400 */
[----:B------:R-:W-:Y:S02]  /*4dfe0*/  STS.U16 [R8+0xc500], R3 ;  /* 0x00c5000308007388 */ /* 0x000fe40000000400 */
[----:B------:R-:W-:Y:S01]  /*4dff0*/  STS.U16 [R8+0xcd00], R4 ;  /* 0x00cd000408007388 */ /* 0x000fe20000000400 */
[----:B------:R-:W-:Y:S01]  /*4e000*/  STS.U16 [R8+0xd500], R26 ;  /* 0x00d5001a08007388 */ /* 0x000fe20000000400 */
[----:B------:R-:W-:Y:S03]  /*4e010*/  STS.U16 [R8+0xdd00], R28 ;  /* 0x00dd001c08007388 */ /* 0x000fe60000000400 */
        /* <DEDUP_REMOVED lines=28> */
[----:B------:R-:W4:Y:S03]  /*4e1e0*/  LDL.LU R16, [R1+0x10] ;  /* 0x0000100001107983 */ /* 0x000f260000300800 */
[----:B0-----:R-:W4:Y:S04]  /*4e1f0*/  LDL.LU R18, [R1+0x4] ;  /* 0x0000040001127983 */ /* 0x001f280000300800 */
        /* <DEDUP_REMOVED lines=8> */
[----:B------:R4:W-:Y:S04]  /*4e280*/  STS.U16 [R8+0x11d00], R26 ;  /* 0x011d001a08007388 */ /* 0x0009e80000000400 */
[----:B0-----:R-:W2:Y:S01]  /*4e290*/  LDL.LU R0, [R1+0x43b0] ;  /* 0x0043b00001007983 */ /* 0x001ea20000300800 */
[----:B-1----:R-:W2:Y:S02]  /*4e2a0*/  LDL.LU R2, [R1+0x43ac] ;  /* 0x0043ac0001027983 */ /* 0x002ea40000300800 */
[----:B---3--:R-:W3:Y:S02]  /*4e2b0*/  LDL.LU R3, [R1+0x43a8] ;  /* 0x0043a80001037983 */ /* 0x008ee40000300800 */
[----:B----4-:R-:W4:Y:S01]  /*4e2c0*/  LDL.LU R4, [R1+0x43a4] ;  /* 0x0043a40001047983 */ /* 0x010f220000300800 */
[----:B------:R-:W2:Y:S04]  /*4e2d0*/  LDL.LU R26, [R1+0x43a0] ;  /* 0x0043a000011a7983 */ /* 0x000ea80000300800 */
        /* <DEDUP_REMOVED lines=23> */
[----:B------:R-:W-:Y:S01]  /*4e450*/  STS.U16 [R8+0x1d500], R18 ;  /* 0x01d5001208007388 */ /* 0x000fe20000000400 */
[----:B0-----:R-:W-:-:S05]  /*4e460*/  LOP3.LUT R28, R28, 0x7f, RZ, 0xc0, !PT ;  /* 0x0000007f1c1c7812 */ /* 0x001fca00078ec0ff */
[----:B------:R-:W-:-:S05]  /*4e470*/  IMAD.SHL.U32 R28, R28, 0x2, RZ ;  /* 0x000000021c1c7824 */ /* 0x000fca00078e00ff */
[----:B------:R-:W-:-:S05]  /*4e480*/  LOP3.LUT R5, R28, 0x60, RZ, 0x3c, !PT ;  /* 0x000000601c057812 */ /* 0x000fca00078e3cff */
[----:B------:R0:W-:Y:S02]  /*4e490*/  STL [R1+0x439c], R5 ;  /* 0x00439c0501007387 */ /* 0x0001e40000100800 */
[----:B0-----:R-:W-:Y:S02]  /*4e4a0*/  LOP3.LUT R5, R28, 0x50, RZ, 0x3c, !PT ;  /* 0x000000501c057812 */ /* 0x001fe400078e3cff */
[----:B--2---:R-:W-:Y:S01]  /*4e4b0*/  STS.U16 [R8+0x1dd00], R26 ;  /* 0x01dd001a08007388 */ /* 0x004fe20000000400 */
[----:B----4-:R0:W-:Y:S03]  /*4e4c0*/  STS.U16 [R8+0x1e500], R4 ;  /* 0x01e5000408007388 */ /* 0x0101e60000000400 */
[----:B0-----:R-:W2:Y:S01]  /*4e4d0*/  LDL.LU R4, [R1+0x944] ;  /* 0x0009440001047983 */ /* 0x001ea20000300800 */
[----:B------:R-:W4:Y:S02]  /*4e4e0*/  LDL.LU R26, [R1+0x930] ;  /* 0x00093000011a7983 */ /* 0x000f240000300800 */
        /* <DEDUP_REMOVED lines=22> */
[----:B------:R-:W2:Y:S04]  /*4e650*/  LDL.LU R28, [R1+0x2f4] ;  /* 0x0002f400011c7983 */ /* 0x000ea80000300800 */
[----:B---3--:R0:W-:Y:S01]  /*4e660*/  STS.U16 [R5+0x1ed00], R3 ;  /* 0x01ed000305007388 */ /* 0x0081e20000000400 */
[----:B------:R1:W-:Y:S02]  /*4e670*/  STS.U16 [R5+0x1f500], R2 ;  /* 0x01f5000205007388 */ /* 0x0003e40000000400 */
[----:B------:R3:W-:Y:S01]  /*4e680*/  STS.U16 [R5+0x1fd00], R0 ;  /* 0x01fd000005007388 */ /* 0x0007e20000000400 */
[----:B0-----:R-:W2:Y:S01]  /*4e690*/  LDL.LU R3, [R1+0x958] ;  /* 0x0009580001037983 */ /* 0x001ea20000300800 */
[----:B-1----:R-:W2:Y:S02]  /*4e6a0*/  LDL.LU R2, [R1+0x96c] ;  /* 0x00096c0001027983 */ /* 0x002ea40000300800 */
[----:B---3--:R-:W3:Y:S02]  /*4e6b0*/  LDL.LU R5, [R1+0x439c] ;  /* 0x00439c0001057983 */ /* 0x008ee40000300800 */
[----:B------:R-:W3:Y:S02]  /*4e6c0*/  LDL.LU R0, [R1+0x980] ;  /* 0x0009800001007983 */ /* 0x000ee40000300800 */
[----:B---3--:R-:W-:Y:S01]  /*4e6d0*/  STS.U16 [R5+0x600], R0 ;  /* 0x0006000005007388 */ /* 0x008fe20000000400 */
[----:B--2---:R-:W-:Y:S02]  /*4e6e0*/  STS.U16 [R5+0xe00], R2 ;  /* 0x000e000205007388 */ /* 0x004fe40000000400 */
[----:B------:R-:W-:Y:S02]  /*4e6f0*/  STS.U16 [R5+0x1600], R3 ;  /* 0x0016000305007388 */ /* 0x000fe40000000400 */
[----:B------:R-:W-:Y:S01]  /*4e700*/  STS.U16 [R5+0x1e00], R4 ;  /* 0x001e000405007388 */ /* 0x000fe20000000400 */
        /* <DEDUP_REMOVED lines=19> */
[----:B0-----:R-:W2:Y:S01]  /*4e840*/  LDL.LU R16, [R1+0x2dc] ;  /* 0x0002dc0001107983 */ /* 0x001ea20000300800 */
[----:B------:R-:W3:Y:S03]  /*4e850*/  LDL.LU R29, [R1+0x294] ;  /* 0x00029400011d7983 */ /* 0x000ee60000300800 */
        /* <DEDUP_REMOVED lines=36> */
[----:B0-----:R-:W4:Y:S04]  /*4eaa0*/  LDL.LU R16, [R1] ;  /* 0x0000000001107983 */ /* 0x001f280000300800 */
        /* <DEDUP_REMOVED lines=8> */
[----:B------:R4:W-:Y:S01]  /*4eb30*/  STS.U16 [R5+0x11e00], R18 ;  /* 0x011e001205007388 */ /* 0x0009e20000000400 */
[----:B------:R4:W-:Y:S03]  /*4eb40*/  STS.U16 [R5+0x12600], R0 ;  /* 0x0126000005007388 */ /* 0x0009e60000000400 */
[----:B0-----:R-:W2:Y:S01]  /*4eb50*/  LDL.LU R29, [R1+0x4390] ;  /* 0x00439000011d7983 */ /* 0x001ea20000300800 */
[----:B-1----:R-:W2:Y:S02]  /*4eb60*/  LDL.LU R25, [R1+0x438c] ;  /* 0x00438c0001197983 */ /* 0x002ea40000300800 */
[----:B---3--:R-:W3:Y:S02]  /*4eb70*/  LDL.LU R21, [R1+0x4388] ;  /* 0x0043880001157983 */ /* 0x008ee40000300800 */
[----:B----4-:R-:W4:Y:S01]  /*4eb80*/  LDL.LU R17, [R1+0x4384] ;  /* 0x0043840001117983 */ /* 0x010f220000300800 */
[----:B------:R-:W2:Y:S01]  /*4eb90*/  LDL.LU R18, [R1+0x4380] ;  /* 0x0043800001127983 */ /* 0x000ea20000300800 */
[----:B------:R-:W2:Y:S03]  /*4eba0*/  LDL.LU R0, [R1+0x92c] ;  /* 0x00092c0001007983 */ /* 0x000ea60000300800 */
        /* <DEDUP_REMOVED lines=15> */
[----:B0-----:R-:W0:Y:S01]  /*4eca0*/  S2R R28, SR_TID.X ;  /* 0x00000000001c7919 */ /* 0x001e220000002100 */
        /* <DEDUP_REMOVED lines=9> */
[C---:B------:R-:W-:Y:S01]  /*4ed40*/  LOP3.LUT R4, R28.reuse, 0x70, RZ, 0x3c, !PT ;  /* 0x000000701c047812 */ /* 0x040fe200078e3cff */
[----:B--2---:R0:W-:Y:S01]  /*4ed50*/  STL [R1+0x437c], R0 ;  /* 0x00437c0001007387 */ /* 0x0041e20000100800 */
[----:B------:R-:W2:Y:S01]  /*4ed60*/  LDL.LU R13, [R1+0x918] ;  /* 0x00091800010d7983 */ /* 0x000ea20000300800 */
[----:B0-----:R-:W-:-:S05]  /*4ed70*/  LOP3.LUT R0, R28, 0x60, RZ, 0x3c, !PT ;  /* 0x000000601c007812 */ /* 0x001fca00078e3cff */
[----:B------:R0:W-:Y:S01]  /*4ed80*/  STS.U16 [R0+0x1de00], R18 ;  /* 0x01de001200007388 */ /* 0x0001e20000000400 */
[----:B----4-:R1:W-:Y:S03]  /*4ed90*/  STS.U16 [R0+0x1e600], R17 ;  /* 0x01e6001100007388 */ /* 0x0103e60000000400 */
[----:B0-----:R-:W4:Y:S01]  /*4eda0*/  LDL.LU R18, [R1+0x940] ;  /* 0x0009400001127983 */ /* 0x001f220000300800 */
[----:B-1----:R-:W2:Y:S02]  /*4edb0*/  LDL.LU R17, [R1+0x954] ;  /* 0x0009540001117983 */ /* 0x002ea40000300800 */
        /* <DEDUP_REMOVED lines=20> */
[----:B------:R-:W2:Y:S01]  /*4ef00*/  LDL.LU R28, [R1+0x388] ;  /* 0x00038800011c7983 */ /* 0x000ea20000300800 */
[----:B---3--:R0:W-:Y:S01]  /*4ef10*/  STS.U16 [R0+0x1ee00], R21 ;  /* 0x01ee001500007388 */ /* 0x0081e20000000400 */
[----:B------:R1:W-:Y:S02]  /*4ef20*/  STS.U16 [R0+0x1f600], R25 ;  /* 0x01f6001900007388 */ /* 0x0003e40000000400 */
[----:B------:R3:W-:Y:S01]  /*4ef30*/  STS.U16 [R0+0x1fe00], R29 ;  /* 0x01fe001d00007388 */ /* 0x0007e20000000400 */
[----:B0-----:R-:W2:Y:S01]  /*4ef40*/  LDL.LU R21, [R1+0x968] ;  /* 0x0009680001157983 */ /* 0x001ea20000300800 */
[----:B-1----:R-:W2:Y:S02]  /*4ef50*/  LDL.LU R25, [R1+0x97c] ;  /* 0x00097c0001197983 */ /* 0x002ea40000300800 */
[----:B---3--:R-:W3:Y:S01]  /*4ef60*/  LDL.LU R0, [R1+0x437c] ;  /* 0x00437c0001007983 */ /* 0x008ee20000300800 */
[----:B--2---:R-:W-:Y:S01]  /*4ef70*/  STS.U16 [R4+0x700], R25 ;  /* 0x0007001904007388 */ /* 0x004fe20000000400 */
[----:B------:R-:W-:Y:S02]  /*4ef80*/  STS.U16 [R4+0xf00], R21 ;  /* 0x000f001504007388 */ /* 0x000fe40000000400 */
[----:B------:R-:W-:Y:S02]  /*4ef90*/  STS.U16 [R4+0x1700], R17 ;  /* 0x0017001104007388 */ /* 0x000fe40000000400 */
[----:B----4-:R-:W-:Y:S01]  /*4efa0*/  STS.U16 [R4+0x1f00], R18 ;  /* 0x001f001204007388 */ /* 0x010fe20000000400 */
[----:B---3--:R-:W-:Y:S01]  /*4efb0*/  STS.U16 [R4+0x2700], R0 ;  /* 0x0027000004007388 */ /* 0x008fe20000000400 */
[----:B------:R0:W-:Y:S02]  /*4efc0*/  STS.U16 [R4+0x2f00], R13 ;  /* 0x002f000d04007388 */ /* 0x0001e40000000400 */
        /* <DEDUP_REMOVED lines=12> */
[----:B------:R-:W-:Y:S01]  /*4f090*/  STS.U16 [R4+0x9700], R12 ;  /* 0x0097000c04007388 */ /* 0x000fe20000000400 */
[----:B0-----:R-:W2:Y:S01]  /*4f0a0*/  LDL.LU R13, [R1+0x2f0] ;  /* 0x0002f000010d7983 */ /* 0x001ea20000300800 */
[----:B------:R0:W-:Y:S02]  /*4f0b0*/  STS.U16 [R4+0x9f00], R14 ;  /* 0x009f000e04007388 */ /* 0x0001e40000000400 */
[----:B------:R1:W-:Y:S02]  /*4f0c0*/  STS.U16 [R4+0xa700], R24 ;  /* 0x00a7001804007388 */ /* 0x0003e40000000400 */
[----:B------:R-:W-:Y:S01]  /*4f0d0*/  STS.U16 [R4+0xaf00], R15 ;  /* 0x00af000f04007388 */ /* 0x000fe20000000400 */
[----:B------:R3:W-:Y:S01]  /*4f0e0*/  STS.U16 [R4+0xb700], R27 ;  /* 0x00b7001b04007388 */ /* 0x0007e20000000400 */
[----:B------:R4:W-:Y:S02]  /*4f0f0*/  STS.U16 [R4+0xbf00], R23 ;  /* 0x00bf001704007388 */ /* 0x0009e40000000400 */
[----:B------:R4:W-:Y:S01]  /*4f100*/  STS.U16 [R4+0xc700], R19 ;  /* 0x00c7001304007388 */ /* 0x0009e20000000400 */
[----:B0-----:R-:W2:Y:S01]  /*4f110*/  LDL.LU R14, [R1+0x2d8] ;  /* 0x0002d800010e7983 */ /* 0x001ea20000300800 */
[----:B-1----:R-:W2:Y:S02]  /*4f120*/  LDL.LU R24, [R1+0x2c0] ;  /* 0x0002c00001187983 */ /* 0x002ea40000300800 */
[----:B---3--:R-:W3:Y:S01]  /*4f130*/  LDL.LU R27, [R1+0x2a8] ;  /* 0x0002a800011b7983 */ /* 0x008ee20000300800 */
[----:B------:R0:W-:Y:S04]  /*4f140*/  STS.U16 [R4+0xcf00], R16 ;  /* 0x00cf001004007388 */ /* 0x0001e80000000400 */
[----:B----4-:R-:W4:Y:S01]  /*4f150*/  LDL.LU R23, [R1+0x290] ;  /* 0x0002900001177983 */ /* 0x010f220000300800 */
[----:B------:R-:W4:Y:S03]  /*4f160*/  LDL.LU R19, [R1+0x278] ;  /* 0x0002780001137983 */ /* 0x000f260000300800 */
[----:B------:R1:W-:Y:S04]  /*4f170*/  STS.U16 [R4+0xd700], R28 ;  /* 0x00d7001c04007388 */ /* 0x0003e80000000400 */
[----:B0-----:R-:W4:Y:S01]  /*4f180*/  LDL.LU R16, [R1+0x260] ;  /* 0x0002600001107983 */ /* 0x001f220000300800 */
[----:B-1----:R-:W4:Y:S02]  /*4f190*/  LDL.LU R28, [R1+0x248] ;  /* 0x00024800011c7983 */ /* 0x002f240000300800 */
        /* <DEDUP_REMOVED lines=19> */
[----:B--2---:R-:W-:Y:S04]  /*4f2d0*/  STS.U16 [R4+0xdf00], R13 ;  /* 0x00df000d04007388 */ /* 0x004fe80000000400 */
[----:B------:R0:W-:Y:S01]  /*4f2e0*/  STS.U16 [R4+0xe700], R14 ;  /* 0x00e7000e04007388 */ /* 0x0001e20000000400 */
[----:B------:R1:W-:Y:S02]  /*4f2f0*/  STS.U16 [R4+0xef00], R24 ;  /* 0x00ef001804007388 */ /* 0x0003e40000000400 */
[----:B---3--:R2:W-:Y:S01]  /*4f300*/  STS.U16 [R4+0xf700], R27 ;  /* 0x00f7001b04007388 */ /* 0x0085e20000000400 */
[----:B----4-:R3:W-:Y:S01]  /*4f310*/  STS.U16 [R4+0xff00], R23 ;  /* 0x00ff001704007388 */ /* 0x0107e20000000400 */
[----:B------:R3:W-:Y:S03]  /*4f320*/  STS.U16 [R4+0x10700], R19 ;  /* 0x0107001304007388 */ /* 0x0007e60000000400 */
[----:B0-----:R-:W4:Y:S01]  /*4f330*/  LDL.LU R14, [R1+0x68] ;  /* 0x00006800010e7983 */ /* 0x001f220000300800 */
[----:B------:R-:W4:Y:S02]  /*4f340*/  LDL.LU R12, [R1+0x50] ;  /* 0x00005000010c7983 */ /* 0x000f240000300800 */
[----:B------:R-:W4:Y:S02]  /*4f350*/  LDL.LU R13, [R1+0x30] ;  /* 0x00003000010d7983 */ /* 0x000f240000300800 */
[----:B-1----:R-:W4:Y:S01]  /*4f360*/  LDL.LU R24, [R1+0x8] ;  /* 0x0000080001187983 */ /* 0x002f220000300800 */
[----:B--2---:R-:W2:Y:S04]  /*4f370*/  LDL.LU R27, [R1+0x4378] ;  /* 0x00437800011b7983 */ /* 0x004ea80000300800 */
[----:B---3--:R-:W3:Y:S01]  /*4f380*/  LDL.LU R23, [R1+0x4374] ;  /* 0x0043740001177983 */ /* 0x008ee20000300800 */
[----:B------:R-:W2:Y:S03]  /*4f390*/  LDL.LU R19, [R1+0x4370] ;  /* 0x0043700001137983 */ /* 0x000ea60000300800 */
[----:B------:R0:W-:Y:S01]  /*4f3a0*/  STS.U16 [R4+0x10f00], R16 ;  /* 0x010f001004007388 */ /* 0x0001e20000000400 */
[----:B------:R1:W-:Y:S02]  /*4f3b0*/  STS.U16 [R4+0x11700], R28 ;  /* 0x0117001c04007388 */ /* 0x0003e40000000400 */
[----:B------:R-:W-:Y:S02]  /*4f3c0*/  STS.U16 [R4+0x11f00], R29 ;  /* 0x011f001d04007388 */ /* 0x000fe40000000400 */
[----:B------:R1:W-:Y:S01]  /*4f3d0*/  STS.U16 [R4+0x12700], R15 ;  /* 0x0127000f04007388 */ /* 0x0003e20000000400 */
[----:B0-----:R-:W2:Y:S01]  /*4f3e0*/  LDL.LU R16, [R1+0x436c] ;  /* 0x00436c0001107983 */ /* 0x001ea20000300800 */
[----:B-1----:R-:W2:Y:S02]  /*4f3f0*/  LDL.LU R28, [R1+0x4368] ;  /* 0x00436800011c7983 */ /* 0x002ea40000300800 */
[----:B------:R-:W3:Y:S01]  /*4f400*/  LDL.LU R15, [R1+0x990] ;  /* 0x00099000010f7983 */ /* 0x000ee20000300800 */
[----:B------:R-:W-:Y:S01]  /*4f410*/  STS.U16 [R4+0x12f00], R25 ;  /* 0x012f001904007388 */ /* 0x000fe20000000400 */
[----:B------:R-:W-:Y:S02]  /*4f420*/  STS.U16 [R4+0x13700], R21 ;  /* 0x0137001504007388 */ /* 0x000fe40000000400 */
[----:B------:R-:W-:Y:S02]  /*4f430*/  STS.U16 [R4+0x13f00], R17 ;  /* 0x013f001104007388 */ /* 0x000fe40000000400 */
[----:B------:R-:W-:Y:S01]  /*4f440*/  STS.U16 [R4+0x14700], R18 ;  /* 0x0147001204007388 */ /* 0x000fe20000000400 */
[----:B------:R0:W-:Y:S04]  /*4f450*/  STS.U16 [R4+0x14f00], R0 ;  /* 0x014f000004007388 */ /* 0x0001e80000000400 */
[----:B0-----:R-:W3:Y:S01]  /*4f460*/  LDL R0, [R1+0x4b8] ;  /* 0x0004b80001007983 */ /* 0x001ee20000100800 */
        /* <DEDUP_REMOVED lines=11> */
[----:B------:R-:W-:Y:S04]  /*4f520*/  STS.U16 [R4+0x1af00], R11 ;  /* 0x01af000b04007388 */ /* 0x000fe80000000400 */
[----:B----4-:R0:W-:Y:S01]  /*4f530*/  STS.U16 [R4+0x1b700], R14 ;  /* 0x01b7000e04007388 */ /* 0x0101e20000000400 */
[----:B------:R-:W-:Y:S02]  /*4f540*/  STS.U16 [R4+0x1bf00], R12 ;  /* 0x01bf000c04007388 */ /* 0x000fe40000000400 */
[----:B------:R1:W-:Y:S02]  /*4f550*/  STS.U16 [R4+0x1c700], R13 ;  /* 0x01c7000d04007388 */ /* 0x0003e40000000400 */
[----:B------:R4:W-:Y:S01]  /*4f560*/  STS.U16 [R4+0x1cf00], R24 ;  /* 0x01cf001804007388 */ /* 0x0009e20000000400 */
[----:B--2---:R-:W-:Y:S01]  /*4f570*/  STS.U16 [R4+0x1d700], R28 ;  /* 0x01d7001c04007388 */ /* 0x004fe20000000400 */
[----:B------:R-:W-:Y:S02]  /*4f580*/  STS.U16 [R4+0x1df00], R16 ;  /* 0x01df001004007388 */ /* 0x000fe40000000400 */
[----:B------:R-:W-:Y:S02]  /*4f590*/  STS.U16 [R4+0x1e700], R19 ;  /* 0x01e7001304007388 */ /* 0x000fe40000000400 */
[----:B---3--:R-:W-:Y:S01]  /*4f5a0*/  STS.U16 [R4+0x1ef00], R23 ;  /* 0x01ef001704007388 */ /* 0x008fe20000000400 */
[----:B------:R-:W-:Y:S01]  /*4f5b0*/  STS.U16 [R4+0x1f700], R27 ;  /* 0x01f7001b04007388 */ /* 0x000fe20000000400 */
[----:B------:R-:W-:Y:S02]  /*4f5c0*/  STS.U16 [R4+0x1ff00], R15 ;  /* 0x01ff000f04007388 */ /* 0x000fe40000000400 */
[----:B------:R-:W-:Y:S06]  /*4f5d0*/  BAR.SYNC.DEFER_BLOCKING 0x0 ;  /* 0x0000000000007b1d */ /* 0x000fec0000010000 */
[----:B0-----:R-:W0:Y:S04]  /*4f5e0*/  S2R R14, SR_TID.X ;  /* 0x00000000000e7919 */ /* 0x001e280000002100 */
[----:B-1----:R-:W4:Y:S04]  /*4f5f0*/  S2R R13, SR_TID.X ;  /* 0x00000000000d7919 */ /* 0x002f280000002100 */
[----:B------:R-:W1:Y:S01]  /*4f600*/  LDSM.16.M88.4 R4, [R0] ;  /* 0x000000000004783b */ /* 0x000e620000000200 */
[----:B0-----:R-:W-:Y:S01]  /*4f610*/  LOP3.LUT R14, R14, 0x7, RZ, 0xc0, !PT ;  /* 0x000000070e0e7812 */ /* 0x001fe200078ec0ff */
[----:B----4-:R-:W-:-:S02]  /*4f620*/  IMAD.SHL.U32 R24, R13, 0x2, RZ ;  /* 0x000000020d187824 */ /* 0x010fc400078e00ff */
[----:B------:R-:W-:Y:S02]  /*4f630*/  LDSM.16.M88.4 R8, [R0+0x8000] ;  /* 0x008000000008783b */ /* 0x000fe40000000200 */
[----:B------:R-:W-:Y:S02]  /*4f640*/  IMAD R14, R14, 0x90, RZ ;  /* 0x000000900e0e7824 */ /* 0x000fe400078e02ff */
[----:B------:R-:W-:-:S03]  /*4f650*/  IMAD.SHL.U32 R3, R13, 0x40, RZ ;  /* 0x000000400d037824 */ /* 0x000fc600078e00ff */
[----:B------:R-:W-:Y:S02]  /*4f660*/  LOP3.LUT R2, R14, 0x10, R24, 0x78, !PT ;  /* 0x000000100e027812 */ /* 0x000fe400078e7818 */
[----:B------:R-:W0:Y:S04]  /*4f670*/  LDSM.16.M88.4 R12, [R0+0x6000] ;  /* 0x00600000000c783b */ /* 0x000e280000000200 */
[----:B------:R-:W-:Y:S01]  /*4f680*/  LDSM.16.M88.4 R24, [R0+0x2000] ;  /* 0x002000000018783b */ /* 0x000fe20000000200 */
[----:B------:R-:W-:-:S05]  /*4f690*/  LOP3.LUT R2, R2, 0x400, R3, 0xf8, !PT ;  /* 0x0000040002027812 */ /* 0x000fca00078ef803 */
[----:B------:R2:W-:Y:S04]  /*4f6a0*/  LDSM.16.MT88.4 R16, [R2+0x20000] ;  /* 0x020000000210783b */ /* 0x0005e80000004200 */
[----:B-1----:R-:W-:Y:S01]  /*4f6b0*/  STL.64 [R1+0x20], R4 ;  /* 0x0000200401007387 */ /* 0x002fe20000100a00 */
[----:B------:R-:W-:Y:S02]  /*4f6c0*/  IMAD.MOV.U32 R3, RZ, RZ, R4 ;  /* 0x000000ffff037224 */ /* 0x000fe400078e0004 */
[----:B------:R-:W-:Y:S02]  /*4f6d0*/  STL.64 [R1+0x28], R6 ;  /* 0x0000280601007387 */ /* 0x000fe40000100a00 */
[----:B--2---:R-:W-:Y:S02]  /*4f6e0*/  IMAD.MOV.U32 R2, RZ, RZ, R5 ;  /* 0x000000ffff027224 */ /* 0x004fe400078e0005 */
[----:B------:R-:W1:Y:S04]  /*4f6f0*/  LDSM.16.M88.4 R4, [R0+0x4000] ;  /* 0x004000000004783b */ /* 0x000e680000000200 */
[----:B0-----:R-:W-:Y:S04]  /*4f700*/  STL [R1+0x402c], R14 ;  /* 0x00402c0e01007387 */ /* 0x001fe80000100800 */
[----:B-1----:R-:W-:Y:S01]  /*4f710*/  STL.64 [R1], R4 ;  /* 0x0000000401007387 */ /* 0x002fe20000100a00 */
[----:B------:R-:W-:Y:S02]  /*4f720*/  STL.64 [R1+0x8], R6 ;  /* 0x0000080601007387 */ /* 0x000fe40000100a00 */
[----:B------:R-:W-:Y:S02]  /*4f730*/  STL.64 [R1+0x10], R24 ;  /* 0x0000101801007387 */ /* 0x000fe40000100a00 */
[----:B------:R-:W-:Y:S01]  /*4f740*/  STL.64 [R1+0x18], R26 ;  /* 0x0000181a01007387 */ /* 0x000fe20000100a00 */
[----:B------:R-:W-:Y:S01]  /*4f750*/  STL.64 [R1+0x4358], R24 ;  /* 0x0043581801007387 */ /* 0x000fe20000100a00 */
[----:B------:R-:W-:Y:S02]  /*4f760*/  STL [R1+0x4028], R15 ;  /* 0x0040280f01007387 */ /* 0x000fe40000100800 */
[----:B------:R0:W-:Y:S01]  /*4f770*/  STL.64 [R1+0x4348], R12 ;  /* 0x0043480c01007387 */ /* 0x0001e20000100a00 */
[----:B------:R-:W1:Y:S04]  /*4f780*/  LDSM.16.M88.4 R4, [R0+0xa000] ;  /* 0x00a000000004783b */ /* 0x000e680000000200 */
[----:B0-----:R-:W2:Y:S04]  /*4f790*/  LDL.64 R12, [R1] ;  /* 0x00000000010c7983 */ /* 0x001ea80000100a00 */
[----:B--2---:R-:W-:Y:S01]  /*4f7a0*/  STL.64 [R1+0x4360], R12 ;  /* 0x0043600c01007387 */ /* 0x004fe20000100a00 */
[----:B------:R-:W-:Y:S02]  /*4f7b0*/  STL [R1+0x4034], R10 ;  /* 0x0040340a01007387 */ /* 0x000fe40000100800 */
[----:B------:R-:W-:Y:S02]  /*4f7c0*/  STL [R1+0x4030], R11 ;  /* 0x0040300b01007387 */ /* 0x000fe40000100800 */
[----:B------:R-:W-:Y:S01]  /*4f7d0*/  STL.64 [R1+0x4340], R8 ;  /* 0x0043400801007387 */ /* 0x000fe20000100a00 */
[----:B-1----:R-:W-:Y:S01]  /*4f7e0*/  STL [R1+0x3f1c], R6 ;  /* 0x003f1c0601007387 */ /* 0x002fe20000100800 */
[----:B------:R-:W-:Y:S03]  /*4f7f0*/  STL [R1+0x3f18], R7 ;  /* 0x003f180701007387 */ /* 0x000fe60000100800 */
[----:B------:R-:W0:Y:S01]  /*4f800*/  LDSM.16.M88.4 R8, [R0+0xc000] ;  /* 0x00c000000008783b */ /* 0x000e220000000200 */
[----:B------:R-:W-:Y:S02]  /*4f810*/  STL.64 [R1+0x4350], R4 ;  /* 0x0043500401007387 */ /* 0x000fe40000100a00 */
[----:B------:R-:W1:Y:S01]  /*4f820*/  LDSM.16.M88.4 R4, [R0+0xe000] ;  /* 0x00e000000004783b */ /* 0x000e620000000200 */
[----:B------:R-:W2:Y:S04]  /*4f830*/  LDSM.16.M88.4 R12, [R0+0x10000] ;  /* 0x01000000000c783b */ /* 0x000ea80000000200 */
[----:B0-----:R-:W-:Y:S01]  /*4f840*/  STL.64 [R1+0x30], R8 ;  /* 0x0000300801007387 */ /* 0x001fe20000100a00 */
[----:B------:R-:W-:Y:S02]  /*4f850*/  STL.64 [R1+0x38], R10 ;  /* 0x0000380a01007387 */ /* 0x000fe40000100a00 */
[----:B------:R-:W0:Y:S04]  /*4f860*/  LDSM.16.M88.4 R8, [R0+0x12000] ;  /* 0x012000000008783b */ /* 0x000e280000000200 */
[----:B-1----:R-:W-:Y:S01]  /*4f870*/  STL.64 [R1+0xc0], R4 ;  /* 0x0000c00401007387 */ /* 0x002fe20000100a00 */
[----:B------:R-:W-:Y:S02]  /*4f880*/  STL.64 [R1+0xc8], R6 ;  /* 0x0000c80601007387 */ /* 0x000fe40000100a00 */
[----:B------:R-:W1:Y:S04]  /*4f890*/  LDSM.16.M88.4 R4, [R0+0x14000] ;  /* 0x014000000004783b */ /* 0x000e680000000200 */
[----:B--2---:R2:W-:Y:S02]  /*4f8a0*/  STL.64 [R1+0xb0], R12 ;  /* 0x0000b00c01007387 */ /* 0x0045e40000100a00 */
[----:B------:R3:W-:Y:S01]  /*4f8b0*/  STL.64 [R1+0xb8], R14 ;  /* 0x0000b80e01007387 */ /* 0x0007e20000100a00 */
[----:B--2---:R-:W2:Y:S04]  /*4f8c0*/  LDL.LU.64 R12, [R1+0x7a0] ;  /* 0x0007a000010c7983 */ /* 0x004ea80000300a00 */
[----:B0-----:R-:W-:Y:S01]  /*4f8d0*/  STL.64 [R1+0xa0], R8 ;  /* 0x0000a00801007387 */ /* 0x001fe20000100a00 */
[----:B------:R-:W-:Y:S02]  /*4f8e0*/  STL.64 [R1+0xa8], R10 ;  /* 0x0000a80a01007387 */ /* 0x000fe40000100a00 */
[----:B-1----:R-:W-:Y:S02]  /*4f8f0*/  STL.64 [R1+0x90], R4 ;  /* 0x0000900401007387 */ /* 0x002fe40000100a00 */
[----:B------:R-:W-:Y:S01]  /*4f900*/  STL.64 [R1+0x98], R6 ;  /* 0x0000980601007387 */ /* 0x000fe20000100a00 */
[----:B---3--:R-:W2:Y:S04]  /*4f910*/  LDL.LU.64 R14, [R1+0x7a8] ;  /* 0x0007a800010e7983 */ /* 0x008ea80000300a00 */
[----:B------:R-:W0:Y:S04]  /*4f920*/  LDSM.16.M88.4 R8, [R0+0x16000] ;  /* 0x016000000008783b */ /* 0x000e280000000200 */
[----:B------:R-:W1:Y:S04]  /*4f930*/  LDSM.16.M88.4 R4, [R0+0x18000] ;  /* 0x018000000004783b */ /* 0x000e680000000200 */
[----:B------:R-:W3:Y:S04]  /*4f940*/  S2R R22, SR_TID.X ;  /* 0x0000000000167919 */ /* 0x000ee80000002100 */
[----:B------:R-:W4:Y:S01]  /*4f950*/  S2R R20, SR_TID.X ;  /* 0x0000000000147919 */ /* 0x000f220000002100 */
[----:B------:R-:W-:-:S02]  /*4f960*/  IMAD.MOV.U32 R24, RZ, RZ, R3 ;  /* 0x000000ffff187224 */ /* 0x000fc400078e0003 */
[----:B------:R-:W-:Y:S01]  /*4f970*/  IMAD.MOV.U32 R25, RZ, RZ, R2 ;  /* 0x000000ffff197224 */ /* 0x000fe200078e0002 */
[----:B0-----:R-:W-:Y:S01]  /*4f980*/  STL.64 [R1+0x80], R8 ;  /* 0x0000800801007387 */ /* 0x001fe20000100a00 */
[----:B------:R-:W-:Y:S02]  /*4f990*/  STL.64 [R1+0x88], R10 ;  /* 0x0000880a01007387 */ /* 0x000fe40000100a00 */
[----:B------:R-:W0:Y:S01]  /*4f9a0*/  LDSM.16.M88.4 R8, [R0+0x1a000] ;  /* 0x01a000000008783b */ /* 0x000e220000000200 */
[----:B---3--:R-:W-:-:S03]  /*4f9b0*/  LOP3.LUT R22, R22, 0x7, RZ, 0xc0, !PT ;  /* 0x0000000716167812 */ /* 0x008fc600078ec0ff */
[----:B----4-:R-:W-:Y:S02]  /*4f9c0*/  IMAD.SHL.U32 R3, R20, 0x2, RZ ;  /* 0x0000000214037824 */ /* 0x010fe400078e00ff */
[----:B------:R-:W-:Y:S02]  /*4f9d0*/  IMAD R22, R22, 0x90, RZ ;  /* 0x0000009016167824 */ /* 0x000fe400078e02ff */
[----:B------:R-:W-:Y:S01]  /*4f9e0*/  IMAD.SHL.U32 R20, R20, 0x40, RZ ;  /* 0x0000004014147824 */ /* 0x000fe200078e00ff */
[----:B-1----:R-:W-:Y:S02]  /*4f9f0*/  STL.64 [R1+0x70], R4 ;  /* 0x0000700401007387 */ /* 0x002fe40000100a00 */
[----:B------:R-:W-:Y:S02]  /*4fa00*/  LOP3.LUT R2, R22, 0x10, R3, 0x78, !PT ;  /* 0x0000001016027812 */ /* 0x000fe400078e7803 */
[----:B------:R-:W-:Y:S02]  /*4fa10*/  STL.64 [R1+0x78], R6 ;  /* 0x0000780601007387 */ /* 0x000fe40000100a00 */
[----:B------:R-:W1:Y:S01]  /*4fa20*/  LDSM.16.M88.4 R4, [R0+0x1c000] ;  /* 0x01c000000004783b */ /* 0x000e620000000200 */
[----:B------:R-:W-:-:S04]  /*4fa30*/  LOP3.LUT R2, R2, 0x400, R20, 0xf8, !PT ;  /* 0x0000040002027812 */ /* 0x000fc800078ef814 */
[----:B------:R-:W-:-:S05]  /*4fa40*/  LOP3.LUT R2, R2, 0x20, RZ, 0x3c, !PT ;  /* 0x0000002002027812 */ /* 0x000fca00078e3cff */
[----:B------:R-:W-:Y:S04]  /*4fa50*/  LDSM.16.MT88.4 R20, [R2+0x20000] ;  /* 0x020000000214783b */ /* 0x000fe80000004200 */
[----:B0-----:R-:W-:Y:S01]  /*4fa60*/  STL.64 [R1+0x60], R8 ;  /* 0x0000600801007387 */ /* 0x001fe20000100a00 */
[----:B------:R-:W-:Y:S02]  /*4fa70*/  STL.64 [R1+0x68], R10 ;  /* 0x0000680a01007387 */ /* 0x000fe40000100a00 */
[----:B------:R-:W0:Y:S01]  /*4fa80*/  LDSM.16.M88.4 R8, [R0+0x1e000] ;  /* 0x01e000000008783b */ /* 0x000e220000000200 */
[----:B-1----:R1:W-:Y:S03]  /*4fa90*/  STL.64 [R1+0x50], R4 ;  /* 0x0000500401007387 */ /* 0x0023e60000100a00 */
[----:B------:R3:W-:Y:S01]  /*4faa0*/  STL.64 [R1+0x58], R6 ;  /* 0x0000580601007387 */ /* 0x0007e20000100a00 */
[----:B-1----:R-:W4:Y:S01]  /*4fab0*/  LDL.LU.64 R4, [R1+0x780] ;  /* 0x0007800001047983 */ /* 0x002f220000300a00 */
[----:B---3--:R-:W4:Y:S03]  /*4fac0*/  LDL.LU.64 R6, [R1+0x788] ;  /* 0x0007880001067983 */ /* 0x008f260000300a00 */
[----:B0-----:R0:W-:Y:S01]  /*4fad0*/  STL.64 [R1+0x40], R8 ;  /* 0x0000400801007387 */ /* 0x0011e20000100a00 */
[----:B------:R1:W-:Y:S02]  /*4fae0*/  STL.64 [R1+0x48], R10 ;  /* 0x0000480a01007387 */ /* 0x0003e40000100a00 */
[----:B------:R-:W-:-:S02]  /*4faf0*/  IMAD.MOV.U32 R3, RZ, RZ, R9 ;  /* 0x000000ffff037224 */ /* 0x000fc400078e0009 */
[----:B------:R-:W-:Y:S01]  /*4fb00*/  STL [R1+0x3230], R0 ;  /* 0x0032300001007387 */ /* 0x000fe20000100800 */
[----:B0-----:R-:W3:Y:S01]  /*4fb10*/  LDL.LU.64 R8, [R1+0x770] ;  /* 0x0007700001087983 */ /* 0x001ee20000300a00 */
[----:B-1----:R-:W3:Y:S02]  /*4fb20*/  LDL.LU.64 R10, [R1+0x778] ;  /* 0x00077800010a7983 */ /* 0x002ee40000300a00 */
[----:B------:R-:W-:Y:S02]  /*4fb30*/  STL.64 [R1+0x42c8], R22 ;  /* 0x0042c81601007387 */ /* 0x000fe40000100a00 */
[----:B------:R0:W-:Y:S02]  /*4fb40*/  STL.64 [R1+0x42c0], R20 ;  /* 0x0042c01401007387 */ /* 0x0001e40000100a00 */
[----:B0-----:R-:W3:Y:S01]  /*4fb50*/  LDL.LU.64 R20, [R1+0x790] ;  /* 0x0007900001147983 */ /* 0x001ee20000300a00 */
[----:B------:R-:W3:Y:S01]  /*4fb60*/  LDL.LU.64 R22, [R1+0x798] ;  /* 0x0007980001167983 */ /* 0x000ee20000300a00 */
[C---:B--2---:R-:W-:Y:S02]  /*4fb70*/  HMMA.16816.F32 R24, R16.reuse, R24, R12 ;  /* 0x000000181018723c */ /* 0x044fe4000000180c */
[----:B------:R-:W4:Y:S11]  /*4fb80*/  LDL.LU.64 R12, [R1+0x4360] ;  /* 0x00436000010c7983 */ /* 0x000f360000300a00 */
[----:B------:R-:W-:Y:S10]  /*4fb90*/  @!UPT UIADD3 URZ, URZ, URZ, URZ ;  /* 0x0000003f3f3ff290 */ /* 0x000ff4000fffe03f */
[----:B------:R0:W-:Y:S01]  /*4fba0*/  STL.64 [R1+0x2b0], R24 ;  /* 0x0002b01801007387 */ /* 0x0001e20000100a00 */
[----:B------:R-:W-:Y:S03]  /*4fbb0*/  STL.64 [R1+0x2b8], R26 ;  /* 0x0002b81a01007387 */ /* 0x000fe60000100a00 */
[----:B0-----:R-:W3:Y:S01]  /*4fbc0*/  LDL.LU.64 R24, [R1+0x4358] ;  /* 0x0043580001187983 */ /* 0x001ee20000300a00 */
[C---:B----4-:R-:W-:Y:S08]  /*4fbd0*/  HMMA.16816.F32 R4, R16.reuse, R12, R4 ;  /* 0x0000000c1004723c */ /* 0x050ff00000001804 */
[----:B---3--:R-:W-:Y:S11]  /*4fbe0*/  HMMA.16816.F32 R20, R16, R24, R20 ;  /* 0x000000181014723c */ /* 0x008ff60000001814 */
[----:B------:R-:W-:Y:S11]  /*4fbf0*/  @!UPT UIADD3 URZ, URZ, URZ, URZ ;  /* 0x0000003f3f3ff290 */ /* 0x000ff6000fffe03f */
[----:B------:R-:W-:Y:S01]  /*4fc00*/  @!UPT UIADD3 URZ, URZ, URZ, URZ ;  /* 0x0000003f3f3ff290 */ /* 0x000fe2000fffe03f */
[----:B------:R-:W-:Y:S01]  /*4fc10*/  STL.64 [R1+0x2a0], R20 ;  /* 0x0002a01401007387 */ /* 0x000fe20000100a00 */
[----:B------:R0:W-:Y:S02]  /*4fc20*/  STL.64 [R1+0x2a8], R22 ;  /* 0x0002a81601007387 */ /* 0x0001e40000100a00 */
[----:B0-----:R-:W-:Y:S02]  /*4fc30*/  IMAD.MOV.U32 R23, RZ, RZ, R24 ;  /* 0x000000ffff177224 */ /* 0x001fe400078e0018 */
[----:B------:R-:W-:Y:S02]  /*4fc40*/  IMAD.MOV.U32 R22, RZ, RZ, R25 ;  /* 0x000000ffff167224 */ /* 0x000fe400078e0019 */
[----:B------:R-:W2:Y:S01]  /*4fc50*/  LDL.LU.64 R24, [R1+0x750] ;  /* 0x0007500001187983 */ /* 0x000ea20000300a00 */
[----:B------:R-:W2:Y:S02]  /*4fc60*/  LDL.LU.64 R26, [R1+0x758] ;  /* 0x00075800011a7983 */ /* 0x000ea40000300a00 */
[----:B------:R0:W-:Y:S02]  /*4fc70*/  STL.64 [R1+0x290], R4 ;  /* 0x0002900401007387 */ /* 0x0001e40000100a00 */
[----:B------:R-:W-:Y:S02]  /*4fc80*/  STL.64 [R1+0x298], R6 ;  /* 0x0002980601007387 */ /* 0x000fe40000100a00 */
[----:B------:R-:W-:-:S02]  /*4fc90*/  IMAD.MOV.U32 R21, RZ, RZ, R12 ;  /* 0x000000ffff157224 */ /* 0x000fc400078e000c */
[----:B------:R-:W-:Y:S01]  /*4fca0*/  IMAD.MOV.U32 R20, RZ, RZ, R13 ;  /* 0x000000ffff147224 */ /* 0x000fe200078e000d */
[----:B0-----:R-:W2:Y:S01]  /*4fcb0*/  LDL.LU.64 R4, [R1+0x4350] ;  /* 0x0043500001047983 */ /* 0x001ea20000300a00 */
[----:B------:R-:W3:Y:S02]  /*4fcc0*/  LDL.LU.64 R12, [R1+0x4348] ;  /* 0x00434800010c7983 */ /* 0x000ee40000300a00 */
[----:B------:R-:W-:Y:S02]  /*4fcd0*/  STL.64 [R1+0x4300], R22 ;  /* 0x0043001601007387 */ /* 0x000fe40000100a00 */
[----:B------:R0:W-:Y:S02]  /*4fce0*/  STL.64 [R1+0x42f8], R20 ;  /* 0x0042f81401007387 */ /* 0x0001e40000100a00 */
[----:B0-----:R-:W4:Y:S01]  /*4fcf0*/  LDL.64 R20, [R1+0x30] ;  /* 0x0000300001147983 */ /* 0x001f220000100a00 */
[C---:B---3--:R-:W-:Y:S11]  /*4fd00*/  HMMA.16816.F32 R8, R16.reuse, R12, R8 ;  /* 0x0000000c1008723c */ /* 0x048ff60000001808 */
[----:B------:R-:W-:Y:S11]  /*4fd10*/  @!UPT UIADD3 URZ, URZ, URZ, URZ ;  /* 0x0000003f3f3ff290 */ /* 0x000ff6000fffe03f */
[----:B------:R-:W-:Y:S01]  /*4fd20*/  @!UPT UIADD3 URZ, URZ, URZ, URZ ;  /* 0x0000003f3f3ff290 */ /* 0x000fe2000fffe03f */
[----:B------:R0:W-:Y:S01]  /*4fd30*/  STL.64 [R1+0x280], R8 ;  /* 0x0002800801007387 */ /* 0x0001e20000100a00 */
[----:B------:R-:W-:Y:S03]  /*4fd40*/  STL.64 [R1+0x288], R10 ;  /* 0x0002880a01007387 */ /* 0x000fe60000100a00 */
[----:B0-----:R-:W3:Y:S01]  /*4fd50*/  LDL.LU.64 R8, [R1+0x4340] ;  /* 0x0043400001087983 */ /* 0x001ee20000300a00 */
[----:B------:R0:W-:Y:S03]  /*4fd60*/  STL.64 [R1+0x4310], R12 ;  /* 0x0043100c01007387 */ /* 0x0001e60000100a00 */
[----:B0-----:R-:W3:Y:S01]  /*4fd70*/  LDL.LU.64 R12, [R1+0x760] ;  /* 0x00076000010c7983 */ /* 0x001ee20000300a00 */
[----:B------:R-:W3:Y:S03]  /*4fd80*/  LDL.LU.64 R14, [R1+0x768] ;  /* 0x00076800010e7983 */ /* 0x000ee60000300a00 */
[----:B------:R-:W0:Y:S04]  /*4fd90*/  S2R R2, SR_TID.X ;  /* 0x0000000000027919 */ /* 0x000e280000002100 */
[----:B------:R-:W1:Y:S01]  /*4fda0*/  S2R R29, SR_TID.X ;  /* 0x00000000001d7919 */ /* 0x000e620000002100 */
[C---:B---3--:R-:W-:Y:S03]  /*4fdb0*/  HMMA.16816.F32 R12, R16.reuse, R8, R12 ;  /* 0x00000008100c723c */ /* 0x048fe6000000180c */
[----:B------:R-:W-:Y:S11]  /*4fdc0*/  STL.64 [R1+0x4320], R8 ;  /* 0x0043200801007387 */ /* 0x000ff60000100a00 */
[----:B------:R-:W-:Y:S09]  /*4fdd0*/  @!UPT UIADD3 URZ, URZ, URZ, URZ ;  /* 0x0000003f3f3ff290 */ /* 0x000ff2000fffe03f */
[----:B------:R-:W-:Y:S01]  /*4fde0*/  STL.64 [R1+0x270], R12 ;  /* 0x0002700c01007387 */ /* 0x000fe20000100a00 */
[----:B------:R2:W-:Y:S02]  /*4fdf0*/  STL.64 [R1+0x278], R14 ;  /* 0x0002780e01007387 */ /* 0x0005e40000100a00 */
[----:B--2---:R-:W-:Y:S11]  /*4fe00*/  HMMA.16816.F32 R12, R16, R4, R24 ;  /* 0x00000004100c723c */ /* 0x004ff60000001818 */
[----:B------:R-:W-:Y:S11]  /*4fe10*/  @!UPT UIADD3 URZ, URZ, URZ, URZ ;  /* 0x0000003f3f3ff290 */ /* 0x000ff6000fffe03f */
[----:B------:R-:W-:Y:S01]  /*4fe20*/  @!UPT UIADD3 URZ, URZ, URZ, URZ ;  /* 0x0000003f3f3ff290 */ /* 0x000fe2000fffe03f */
[----:B------:R2:W-:Y:S01]  /*4fe30*/  STL.64 [R1+0x268], R14 ;  /* 0x0002680e01007387 */ /* 0x0005e20000100a00 */
[----:B------:R-:W-:Y:S02]  /*4fe40*/  IMAD.MOV.U32 R6, RZ, RZ, R12 ;  /* 0x000000ffff067224 */ /* 0x000fe400078e000c */
[----:B------:R-:W-:Y:S02]  /*4fe50*/  IMAD.MOV.U32 R7, RZ, RZ, R13 ;  /* 0x000000ffff077224 */ /* 0x000fe400078e000d */
[----:B------:R-:W4:Y:S04]  /*4fe60*/  LDL.LU.64 R12, [R1+0x7c0] ;  /* 0x0007c000010c7983 */ /* 0x000f280000300a00 */
[----:B--2---:R-:W4:Y:S01]  /*4fe70*/  LDL.LU.64 R14, [R1+0x7c8] ;  /* 0x0007c800010e7983 */ /* 0x004f220000300a00 */
[----:B------:R-:W2:Y:S02]  /*4fe80*/  LDL.LU.64 R8, [R1+0x610] ;  /* 0x0006100001087983 */ /* 0x000ea40000300a00 */
[----:B------:R-:W3:Y:S01]  /*4fe90*/  LDL.LU.64 R10, [R1+0x618] ;  /* 0x00061800010a7983 */ /* 0x000ee20000300a00 */
[----:B0-----:R-:W-:Y:S01]  /*4fea0*/  LOP3.LUT R2, R2, 0x7, RZ, 0xc0, !PT ;  /* 0x0000000702027812 */ /* 0x001fe200078ec0ff */
[----:B-1----:R-:W-:-:S04]  /*4feb0*/  IMAD.SHL.U32 R28, R29, 0x2, RZ ;  /* 0x000000021d1c7824 */ /* 0x002fc800078e00ff */
[----:B------:R-:W-:Y:S02]  /*4fec0*/  IMAD R2, R2, 0x90, RZ ;  /* 0x0000009002027824 */ /* 0x000fe400078e02ff */
[----:B------:R-:W-:-:S03]  /*4fed0*/  IMAD.SHL.U32 R29, R29, 0x40, RZ ;  /* 0x000000401d1d7824 */ /* 0x000fc600078e00ff */
[----:B------:R-:W-:-:S04]  /*4fee0*/  LOP3.LUT R28, R2, 0x10, R28, 0x78, !PT ;  /* 0x00000010021c7812 */ /* 0x000fc800078e781c */
[----:B------:R-:W-:-:S04]  /*4fef0*/  LOP3.LUT R28, R28, 0x400, R29, 0xf8, !PT ;  /* 0x000004001c1c7812 */ /* 0x000fc800078ef81d */
[----:B------:R-:W-:-:S05]  /*4ff00*/  LOP3.LUT R28, R28, 0x40, RZ, 0x3c, !PT ;  /* 0x000000401c1c7812 */ /* 0x000fca00078e3cff */
[----:B------:R-:W0:Y:S04]  /*4ff10*/  LDSM.16.MT88.4 R24, [R28+0x20000] ;  /* 0x020000001c18783b */ /* 0x000e280000004200 */
[----:B---3--:R-:W-:Y:S01]  /*4ff20*/  STL.64 [R1+0x4330], R10 ;  /* 0x0043300a01007387 */ /* 0x008fe20000100a00 */
[----:B--2---:R1:W-:Y:S03]  /*4ff30*/  STL.64 [R1+0x4328], R8 ;  /* 0x0043280801007387 */ /* 0x0043e60000100a00 */
[----:B-1----:R-:W2:Y:S01]  /*4ff40*/  LDL.64 R8, [R1+0xc0] ;  /* 0x0000c00001087983 */ /* 0x002ea20000100a00 */
[----:B------:R-:W-:Y:S02]  /*4ff50*/  STL [R1+0x3f94], R7 ;  /* 0x003f940701007387 */ /* 0x000fe40000100800 */
[----:B------:R-:W-:Y:S02]  /*4ff60*/  STL [R1+0x3f90], R6 ;  /* 0x003f900601007387 */ /* 0x000fe40000100800 */
[----:B0-----:R-:W-:Y:S01]  /*4ff70*/  STL.64 [R1+0x4180], R26 ;  /* 0x0041801a01007387 */ /* 0x001fe20000100a00 */
[----:B------:R0:W-:Y:S04]  /*4ff80*/  STL.64 [R1+0x4178], R24 ;  /* 0x0041781801007387 */ /* 0x0001e80000100a00 */
[----:B0-----:R-:W3:Y:S04]  /*4ff90*/  LDL.LU.64 R24, [R1+0x50] ;  /* 0x0000500001187983 */ /* 0x001ee80000300a00 */
[----:B---3--:R0:W-:Y:S04]  /*4ffa0*/  STL.64 [R1+0x4308], R24 ;  /* 0x0043081801007387 */ /* 0x0081e80000100a00 */
[----:B0-----:R-:W3:Y:S04]  /*4ffb0*/  LDL.64 R24, [R1+0xa0] ;  /* 0x0000a00001187983 */ /* 0x001ee80000100a00 */
[----:B---3--:R0:W-:Y:S04]  /*4ffc0*/  STL.64 [R1+0x4318], R24 ;  /* 0x0043181801007387 */ /* 0x0081e80000100a00 */
[----:B0-----:R-:W3:Y:S01]  /*4ffd0*/  LDL.64 R24, [R1+0xb0] ;  /* 0x0000b00001187983 */ /* 0x001ee20000100a00 */
[----:B----4-:R-:W-:Y:S03]  /*4ffe0*/  HMMA.16816.F32 R12, R16, R20, R12 ;  /* 0x00000014100c723c */ /* 0x010fe6000000180c */
[----:B---3--:R0:W-:Y:S04]  /*4fff0*/  STL.64 [R1+0x4338], R24 ;  /* 0x0043381801007387 */ /* 0x0081e80000100a00 */
[----:B0-----:R-:W3:Y:S01]  /*50000*/  LDL.LU.64 R24, [R1+0x7b0] ;  /* 0x0007b00001187983 */ /* 0x001ee20000300a00 */
[----:B------:R-:W3:Y:S02]  /*50010*/  LDL.LU.64 R26, [R1+0x7b8] ;  /* 0x0007b800011a7983 */ /* 0x000ee40000300a00 */
[----:B------:R-:W-:Y:S02]  /*50020*/  STL [R1+0x3f0c], R28 ;  /* 0x003f0c1c01007387 */ /* 0x000fe40000100800 */
[----:B------:R-:W-:-:S11]  /*50030*/  IMAD.MOV.U32 R7, RZ, RZ, R20 ;  /* 0x000000ffff077224 */ /* 0x000fd600078e0014 */
[----:B------:R0:W-:Y:S01]  /*50040*/  STL.64 [R1+0x250], R12 ;  /* 0x0002500c01007387 */ /* 0x0001e20000100a00 */
[----:B------:R-:W-:Y:S02]  /*50050*/  IMAD.MOV.U32 R2, RZ, RZ, R14 ;  /* 0x000000ffff027224 */ /* 0x000fe400078e000e */
[----:B------:R-:W-:Y:S02]  /*50060*/  IMAD.MOV.U32 R0, RZ, RZ, R15 ;  /* 0x000000ffff007224 */ /* 0x000fe400078e000f */
[----:B------:R-:W-:Y:S01]  /*50070*/  IMAD.MOV.U32 R6, RZ, RZ, R21 ;  /* 0x000000ffff067224 */ /* 0x000fe200078e0015 */
[----:B0-----:R-:W4:Y:S01]  /*50080*/  LDL.LU.64 R12, [R1+0x600] ;  /* 0x00060000010c7983 */ /* 0x001f220000300a00 */
[----:B------:R-:W4:Y:S02]  /*50090*/  LDL.LU.64 R14, [R1+0x608] ;  /* 0x00060800010e7983 */ /* 0x000f240000300a00 */
[----:B------:R-:W4:Y:S02]  /*500a0*/  LDL.LU.64 R20, [R1+0x5f0] ;  /* 0x0005f00001147983 */ /* 0x000f240000300a00 */
[----:B------:R-:W4:Y:S01]  /*500b0*/  LDL.LU.64 R22, [R1+0x5f8] ;  /* 0x0005f80001167983 */ /* 0x000f220000300a00 */
[----:B------:R-:W-:Y:S01]  /*500c0*/  STL [R1+0x4248], R7 ;  /* 0x0042480701007387 */ /* 0x000fe20000100800 */
[----:B------:R2:W-:Y:S02]  /*500d0*/  STL [R1+0x403c], R0 ;  /* 0x00403c0001007387 */ /* 0x0005e40000100800 */
[----:B------:R0:W-:Y:S02]  /*500e0*/  STL [R1+0x4038], R2 ;  /* 0x0040380201007387 */ /* 0x0001e40000100800 */
[----:B--2---:R-:W-:-:S02]  /*500f0*/  IMAD.MOV.U32 R0, RZ, RZ, R9 ;  /* 0x000000ffff007224 */ /* 0x004fc400078e0009 */
[----:B0-----:R-:W-:Y:S01]  /*50100*/  IMAD.MOV.U32 R2, RZ, RZ, R8 ;  /* 0x000000ffff027224 */ /* 0x001fe200078e0008 */
[C---:B---3--:R-:W-:Y:S11]  /*50110*/  HMMA.16816.F32 R24, R16.reuse, R8, R24 ;  /* 0x000000081018723c */ /* 0x048ff60000001818 */
[----:B------:R-:W-:Y:S11]  /*50120*/  @!UPT UIADD3 URZ, URZ, URZ, URZ ;  /* 0x0000003f3f3ff290 */ /* 0x000ff6000fffe03f */
[----:B------:R-:W-:Y:S01]  /*50130*/  @!UPT UIADD3 URZ, URZ, URZ, URZ ;  /* 0x0000003f3f3ff290 */ /* 0x000fe2000fffe03f */
[----:B------:R0:W-:Y:S01]  /*50140*/  STL.64 [R1+0x420], R24 ;  /* 0x0004201801007387 */ /* 0x0001e20000100a00 */
[----:B------:R-:W-:Y:S03]  /*50150*/  STL.64 [R1+0x428], R26 ;  /* 0x0004281a01007387 */ /* 0x000fe60000100a00 */
[----:B0-----:R-:W2:Y:S01]  /*50160*/  LDL.LU.64 R24, [R1+0x4338] ;  /* 0x0043380001187983 */ /* 0x001ea20000300a00 */
[----:B------:R-:W2:Y:S02]  /*50170*/  LDL.LU.64 R10, [R1+0x4330] ;  /* 0x00433000010a7983 */ /* 0x000ea40000300a00 */
[----:B------:R-:W2:Y:S02]  /*50180*/  LDL.LU.64 R8, [R1+0x4328] ;  /* 0x0043280001087983 */ /* 0x000ea40000300a00 */
[----:B------:R-:W-:Y:S01]  /*50190*/  STL [R1+0x4260], R2 ;  /* 0x0042600201007387 */ /* 0x000fe20000100800 */
[C---:B--2---:R-:W-:Y:S11]  /*501a0*/  HMMA.16816.F32 R8, R16.reuse, R24, R8 ;  /* 0x000000181008723c */ /* 0x044ff60000001808 */
[----:B------:R-:W-:Y:S11]  /*501b0*/  @!UPT UIADD3 URZ, URZ, URZ, URZ ;  /* 0x0000003f3f3ff290 */ /* 0x000ff6000fffe03f */
[----:B------:R-:W-:Y:S01]  /*501c0*/  @!UPT UIADD3 URZ, URZ, URZ, URZ ;  /* 0x0000003f3f3ff290 */ /* 0x000fe2000fffe03f */
[----:B------:R0:W-:Y:S01]  /*501d0*/  STL.64 [R1+0x410], R8 ;  /* 0x0004100801007387 */ /* 0x0001e20000100a00 */
[----:B------:R1:W-:Y:S03]  /*501e0*/  STL.64 [R1+0x418], R10 ;  /* 0x0004180a01007387 */ /* 0x0003e60000100a00 */
[----:B0-----:R-:W2:Y:S01]  /*501f0*/  LDL.LU.64 R8, [R1+0x4320] ;  /* 0x0043200001087983 */ /* 0x001ea20000300a00 */
[----:B-1----:R-:W-:Y:S02]  /*50200*/  IMAD.MOV.U32 R11, RZ, RZ, R24 ;  /* 0x000000ffff0b7224 */ /* 0x002fe400078e0018 */
[----:B------:R-:W-:Y:S02]  /*50210*/  IMAD.MOV.U32 R10, RZ, RZ, R25 ;  /* 0x000000ffff0a7224 */ /* 0x000fe400078e0019 */
[----:B------:R-:W4:Y:S03]  /*50220*/  LDL.LU.64 R24, [R1+0x4318] ;  /* 0x0043180001187983 */ /* 0x000f260000300a00 */
[----:B------:R-:W-:Y:S01]  /*50230*/  STL.64 [R1+0x4270], R10 ;  /* 0x0042700a01007387 */ /* 0x000fe20000100a00 */
[C---:B----4-:R-:W-:Y:S01]  /*50240*/  HMMA.16816.F32 R12, R16.reuse, R24, R12 ;  /* 0x00000018100c723c */ /* 0x050fe2000000180c */
[----:B--2---:R0:W-:Y:S04]  /*50250*/  STL.64 [R1+0x4268], R8 ;  /* 0x0042680801007387 */ /* 0x0041e80000100a00 */
[----:B0-----:R-:W2:Y:S11]  /*50260*/  LDL.64 R8, [R1+0x80] ;  /* 0x0000800001087983 */ /* 0x001eb60000100a00 */
[----:B------:R-:W-:Y:S07]  /*50270*/  @!UPT UIADD3 URZ, URZ, URZ, URZ ;  /* 0x0000003f3f3ff290 */ /* 0x000fee000fffe03f */
[----:B------:R0:W-:Y:S01]  /*50280*/  STL.64 [R1+0x400], R12 ;  /* 0x0004000c01007387 */ /* 0x0001e20000100a00 */
[----:B------:R1:W-:Y:S03]  /*50290*/  STL.64 [R1+0x408], R14 ;  /* 0x0004080e01007387 */ /* 0x0003e60000100a00 */
[----:B0-----:R-:W3:Y:S01]  /*502a0*/  LDL.LU.64 R12, [R1+0x4310] ;  /* 0x00431000010c7983 */ /* 0x001ee20000300a00 */
[----:B-1----:R-:W-:Y:S02]  /*502b0*/  IMAD.MOV.U32 R15, RZ, RZ, R24 ;  /* 0x000000ffff0f7224 */ /* 0x002fe400078e0018 */
[----:B------:R-:W-:Y:S02]  /*502c0*/  IMAD.MOV.U32 R14, RZ, RZ, R25 ;  /* 0x000000ffff0e7224 */ /* 0x000fe400078e0019 */
[----:B------:R-:W4:Y:S03]  /*502d0*/  LDL.LU.64 R24, [R1+0x4308] ;  /* 0x0043080001187983 */ /* 0x000f260000300a00 */
[----:B------:R-:W-:Y:S01]  /*502e0*/  STL.64 [R1+0x4280], R14 ;  /* 0x0042800e01007387 */ /* 0x000fe20000100a00 */
[----:B---3--:R0:W-:Y:S04]  /*502f0*/  STL.64 [R1+0x4278], R12 ;  /* 0x0042780c01007387 */ /* 0x0081e80000100a00 */
[----:B0-----:R-:W3:Y:S02]  /*50300*/  LDL.64 R12, [R1+0x90] ;  /* 0x00009000010c7983 */ /* 0x001ee40000100a00 */
[----:B---3--:R-:W-:Y:S01]  /*50310*/  HMMA.16816.F32 R20, R16, R12, R20 ;  /* 0x0000000c1014723c */ /* 0x008fe20000001814 */
[----:B------:R-:W-:Y:S11]  /*50320*/  IMAD.MOV.U32 R7, RZ, RZ, R12 ;  /* 0x000000ffff077224 */ /* 0x000ff600078e000c */
[----:B------:R-:W-:Y:S11]  /*50330*/  @!UPT UIADD3 URZ, URZ, URZ, URZ ;  /* 0x0000003f3f3ff290 */ /* 0x000ff6000fffe03f */
[----:B------:R-:W-:Y:S01]  /*50340*/  STL.64 [R1+0x3f0], R20 ;  /* 0x0003f01401007387 */ /* 0x000fe20000100a00 */
[----:B------:R0:W-:Y:S03]  /*50350*/  STL.64 [R1+0x3f8], R22 ;  /* 0x0003f81601007387 */ /* 0x0001e60000100a00 */
[----:B0-----:R-:W3:Y:S01]  /*50360*/  LDL.LU.64 R22, [R1+0x4300] ;  /* 0x0043000001167983 */ /* 0x001ee20000300a00 */
[----:B------:R-:W3:Y:S02]  /*50370*/  LDL.LU.64 R20, [R1+0x42f8] ;  /* 0x0042f80001147983 */ /* 0x000ee40000300a00 */
[----:B------:R-:W-:Y:S02]  /*50380*/  STL.64 [R1+0x4258], R6 ;  /* 0x0042580601007387 */ /* 0x000fe40000100a00 */
[----:B------:R0:W-:Y:S02]  /*50390*/  STL.64 [R1+0x4250], R4 ;  /* 0x0042500401007387 */ /* 0x0001e40000100a00 */
[----:B0-----:R-:W3:Y:S01]  /*503a0*/  LDL.LU.64 R4, [R1+0x370] ;  /* 0x0003700001047983 */ /* 0x001ee20000300a00 */
[----:B------:R-:W3:Y:S02]  /*503b0*/  LDL.LU.64 R6, [R1+0x378] ;  /* 0x0003780001067983 */ /* 0x000ee40000300a00 */
[----:B------:R-:W-:-:S02]  /*503c0*/  IMAD.MOV.U32 R26, RZ, RZ, R13 ;  /* 0x000000ffff1a7224 */ /* 0x000fc400078e000d */
[----:B--2---:R-:W-:Y:S01]  /*503d0*/  IMAD.MOV.U32 R27, RZ, RZ, R8 ;  /* 0x000000ffff1b7224 */ /* 0x004fe200078e0008 */
[----:B---3--:R-:W-:Y:S11]  /*503e0*/  HMMA.16816.F32 R4, R16, R8, R4 ;  /* 0x000000081004723c */ /* 0x008ff60000001804 */
[----:B------:R-:W-:Y:S11]  /*503f0*/  @!UPT UIADD3 URZ, URZ, URZ, URZ ;  /* 0x0000003f3f3ff290 */ /* 0x000ff6000fffe03f */
[----:B------:R-:W-:Y:S01]  /*50400*/  @!UPT UIADD3 URZ, URZ, URZ, URZ ;  /* 0x0000003f3f3ff290 */ /* 0x000fe2000fffe03f */
[----:B------:R-:W-:Y:S01]  /*50410*/  STL.64 [R1+0x3e0], R4 ;  /* 0x0003e00401007387 */ /* 0x000fe20000100a00 */
[----:B------:R-:W-:Y:S02]  /*50420*/  STL.64 [R1+0x3e8], R6 ;  /* 0x0003e80601007387 */ /* 0x000fe40000100a00 */
[----:B------:R-:W-:Y:S02]  /*50430*/  STL.64 [R1+0x42e0], R26 ;  /* 0x0042e01a01007387 */ /* 0x000fe40000100a00 */
[----:B----4-:R0:W-:Y:S02]  /*50440*/  STL.64 [R1+0x42d8], R24 ;  /* 0x0042d81801007387 */ /* 0x0101e40000100a00 */
[----:B0-----:R-:W2:Y:S01]  /*50450*/  LDL.LU.64 R24, [R1+0x360] ;  /* 0x0003600001187983 */ /* 0x001ea20000300a00 */
[----:B------:R-:W2:Y:S02]  /*50460*/  LDL.LU.64 R26, [R1+0x368] ;  /* 0x00036800011a7983 */ /* 0x000ea40000300a00 */
[----:B------:R-:W3:Y:S02]  /*50470*/  LDL.LU.64 R4, [R1+0x350] ;  /* 0x0003500001047983 */ /* 0x000ee40000300a00 */
[----:B------:R-:W4:Y:S02]  /*50480*/  LDL.LU.64 R6, [R1+0x358] ;  /* 0x0003580001067983 */ /* 0x000f240000300a00 */
[----:B----4-:R-:W-:Y:S01]  /*50490*/  STL.64 [R1+0x42f0], R6 ;  /* 0x0042f00601007387 */ /* 0x010fe20000100a00 */
[----:B---3--:R0:W-:Y:S03]  /*504a0*/  STL.64 [R1+0x42e8], R4 ;  /* 0x0042e80401007387 */ /* 0x0081e60000100a00 */
[----:B0-----:R-:W2:Y:S01]  /*504b0*/  LDL.64 R4, [R1+0x70] ;  /* 0x0000700001047983 */ /* 0x001ea20000100a00 */
[----:B------:R-:W-:-:S02]  /*504c0*/  IMAD.MOV.U32 R2, RZ, RZ, R9 ;  /* 0x000000ffff027224 */ /* 0x000fc400078e0009 */
[----:B------:R-:W3:Y:S02]  /*504d0*/  LDL.LU.64 R8, [R1+0x340] ;  /* 0x0003400001087983 */ /* 0x000ee40000300a00 */
[----:B------:R-:W-:Y:S01]  /*504e0*/  IMAD.MOV.U32 R13, RZ, RZ, R20 ;  /* 0x000000ffff0d7224 */ /* 0x000fe200078e0014 */
[----:B------:R-:W3:Y:S01]  /*504f0*/  LDL.LU.64 R10, [R1+0x348] ;  /* 0x00034800010a7983 */ /* 0x000ee20000300a00 */
[----:B------:R-:W4:Y:S02]  /*50500*/  LDL R20, [R1+0x40] ;  /* 0x0000400001147983 */ /* 0x000f240000100800 */
[----:B------:R-:W3:Y:S02]  /*50510*/  LDL.LU.64 R6, [R1+0x42f0] ;  /* 0x0042f00001067983 */ /* 0x000ee40000300a00 */
[----:B------:R-:W-:Y:S02]  /*50520*/  IMAD.MOV.U32 R12, RZ, RZ, R21 ;  /* 0x000000ffff0c7224 */ /* 0x000fe400078e0015 */
[----:B------:R-:W-:Y:S01]  /*50530*/  IMAD.MOV.U32 R21, RZ, RZ, R3 ;  /* 0x000000ffff157224 */ /* 0x000fe200078e0003 */
[----:B--2---:R-:W-:Y:S01]  /*50540*/  HMMA.16816.F32 R24, R16, R4, R24 ;  /* 0x000000041018723c */ /* 0x004fe20000001818 */
[----:B------:R-:W-:-:S02]  /*50550*/  IMAD.MOV.U32 R15, RZ, RZ, R4 ;  /* 0x000000ffff0f7224 */ /* 0x000fc400078e0004 */
[----:B------:R-:W-:Y:S02]  /*50560*/  IMAD.MOV.U32 R14, RZ, RZ, R5 ;  /* 0x000000ffff0e7224 */ /* 0x000fe400078e0005 */
[----:B------:R-:W2:Y:S11]  /*50570*/  LDL.LU.64 R4, [R1+0x42e8] ;  /* 0x0042e80001047983 */ /* 0x000eb60000300a00 */
[----:B------:R-:W-:Y:S07]  /*50580*/  @!UPT UIADD3 URZ, URZ, URZ, URZ ;  /* 0x0000003f3f3ff290 */ /* 0x000fee000fffe03f */
[----:B------:R-:W-:Y:S01]  /*50590*/  STL.64 [R1+0x3d0], R24 ;  /* 0x0003d01801007387 */ /* 0x000fe20000100a00 */
[----:B------:R0:W-:Y:S02]  /*505a0*/  STL [R1+0x3d8], R26 ;  /* 0x0003d81a01007387 */ /* 0x0001e40000100800 */
[----:B------:R-:W-:Y:S02]  /*505b0*/  IMAD.MOV.U32 R3, RZ, RZ, R27 ;  /* 0x000000ffff037224 */ /* 0x000fe400078e001b */
[----:B0-----:R-:W2:Y:S01]  /*505c0*/  LDL.LU.64 R26, [R1+0x42e0] ;  /* 0x0042e000011a7983 */ /* 0x001ea20000300a00 */
[----:B------:R-:W3:Y:S02]  /*505d0*/  LDL.LU.64 R24, [R1+0x42d8] ;  /* 0x0042d80001187983 */ /* 0x000ee40000300a00 */
[----:B------:R-:W-:Y:S02]  /*505e0*/  STL.64 [R1+0x42a0], R14 ;  /* 0x0042a00e01007387 */ /* 0x000fe40000100a00 */
[----:B------:R0:W-:Y:S02]  /*505f0*/  STL.64 [R1+0x4298], R12 ;  /* 0x0042980c01007387 */ /* 0x0001e40000100a00 */
[----:B0-----:R-:W-:-:S02]  /*50600*/  IMAD.MOV.U32 R12, RZ, RZ, R23 ;  /* 0x000000ffff0c7224 */ /* 0x001fc400078e0017 */
[----:B------:R-:W-:-:S05]  /*50610*/  IMAD.MOV.U32 R13, RZ, RZ, R22 ;  /* 0x000000ffff0d7224 */ /* 0x000fca00078e0016 */
[----:B------:R0:W-:Y:S04]  /*50620*/  STL.64 [R1+0x42b8], R12 ;  /* 0x0042b80c01007387 */ /* 0x0001e80000100a00 */
[----:B0-----:R-:W2:Y:S01]  /*50630*/  LDL.64 R12, [R1+0x60] ;  /* 0x00006000010c7983 */ /* 0x001ea20000100a00 */
[----:B------:R0:W-:Y:S01]  /*50640*/  STL [R1+0x3f08], R3 ;  /* 0x003f080301007387 */ /* 0x0001e20000100800 */
[C---:B---3--:R-:W-:Y:S08]  /*50650*/  HMMA.16816.F32 R8, R16.reuse, R24, R8 ;  /* 0x000000181008723c */ /* 0x048ff00000001808 */
[----:B--2---:R-:W-:Y:S11]  /*50660*/  HMMA.16816.F32 R4, R16, R12, R4 ;  /* 0x0000000c1004723c */ /* 0x004ff60000001804 */
[----:B------:R-:W-:Y:S05]  /*50670*/  @!UPT UIADD3 URZ, URZ, URZ, URZ ;  /* 0x0000003f3f3ff290 */ /* 0x000fea000fffe03f */
[----:B------:R-:W-:Y:S02]  /*50680*/  IMAD.MOV.U32 R28, RZ, RZ, R9 ;  /* 0x000000ffff1c7224 */ /* 0x000fe400078e0009 */
[----:B0-----:R-:W-:-:S05]  /*50690*/  IMAD.MOV.U32 R3, RZ, RZ, R11 ;  /* 0x000000ffff037224 */ /* 0x001fca00078e000b */
[----:B------:R0:W-:Y:S01]  /*506a0*/  STL.64 [R1+0x3c0], R4 ;  /* 0x0003c00401007387 */ /* 0x0001e20000100a00 */
[----:B------:R-:W-:Y:S02]  /*506b0*/  STL.64 [R1+0x3c8], R6 ;  /* 0x0003c80601007387 */ /* 0x000fe40000100a00 */
[----:B0-----:R-:W-:Y:S02]  /*506c0*/  IMAD.MOV.U32 R5, RZ, RZ, R12 ;  /* 0x000000ffff057224 */ /* 0x001fe400078e000c */
[----:B------:R-:W-:-:S05]  /*506d0*/  IMAD.MOV.U32 R4, RZ, RZ, R13 ;  /* 0x000000ffff047224 */ /* 0x000fca00078e000d */
[----:B------:R0:W-:Y:S01]  /*506e0*/  STL.64 [R1+0x42d0], R4 ;  /* 0x0042d00401007387 */ /* 0x0001e20000100a00 */
[----:B------:R1:W-:Y:S02]  /*506f0*/  STL [R1+0x3b0], R8 ;  /* 0x0003b00801007387 */ /* 0x0003e40000100800 */
[----:B------:R2:W-:Y:S01]  /*50700*/  STL [R1+0x3b8], R10 ;  /* 0x0003b80a01007387 */ /* 0x0005e20000100800 */
[----:B0-----:R-:W4:Y:S01]  /*50710*/  LDL.LU.64 R4, [R1+0x330] ;  /* 0x0003300001047983 */ /* 0x001f220000300a00 */
[----:B------:R-:W4:Y:S02]  /*50720*/  LDL.LU.64 R6, [R1+0x338] ;  /* 0x0003380001067983 */ /* 0x000f240000300a00 */
[----:B------:R-:W3:Y:S02]  /*50730*/  LDL.LU.64 R12, [R1+0x720] ;  /* 0x00072000010c7983 */ /* 0x000ee40000300a00 */
[----:B------:R-:W3:Y:S01]  /*50740*/  LDL.LU.64 R14, [R1+0x728] ;  /* 0x00072800010e7983 */ /* 0x000ee20000300a00 */
[----:B-1----:R-:W3:Y:S01]  /*50750*/  LDL.LU.64 R8, [R1+0x6f0] ;  /* 0x0006f00001087983 */ /* 0x002ee20000300a00 */
[----:B--2---:R-:W2:Y:S03]  /*50760*/  LDL.LU.64 R10, [R1+0x6f8] ;  /* 0x0006f800010a7983 */ /* 0x004ea60000300a00 */
[----:B--2---:R-:W-:Y:S01]  /*50770*/  STL.64 [R1+0x4290], R10 ;  /* 0x0042900a01007387 */ /* 0x004fe20000100a00 */
[----:B---3--:R0:W-:Y:S03]  /*50780*/  STL.64 [R1+0x4288], R8 ;  /* 0x0042880801007387 */ /* 0x0081e60000100a00 */
[----:B0-----:R-:W2:Y:S01]  /*50790*/  LDL.LU.64 R8, [R1+0x700] ;  /* 0x0007000001087983 */ /* 0x001ea20000300a00 */
[----:B------:R-:W3:Y:S01]  /*507a0*/  LDL.LU.64 R10, [R1+0x708] ;  /* 0x00070800010a7983 */ /* 0x000ee20000300a00 */
[----:B----4-:R-:W-:Y:S02]  /*507b0*/  HMMA.16816.F32 R16, R16, R20, R4 ;  /* 0x000000141010723c */ /* 0x010fe40000001804 */
[----:B---3--:R-:W-:Y:S01]  /*507c0*/  STL.64 [R1+0x42b0], R10 ;  /* 0x0042b00a01007387 */ /* 0x008fe20000100a00 */
[----:B--2---:R0:W-:Y:S03]  /*507d0*/  STL.64 [R1+0x42a8], R8 ;  /* 0x0042a80801007387 */ /* 0x0041e60000100a00 */
[----:B0-----:R-:W2:Y:S01]  /*507e0*/  LDL.LU.64 R8, [R1+0x710] ;  /* 0x0007100001087983 */ /* 0x001ea20000300a00 */
[----:B------:R-:W2:Y:S02]  /*507f0*/  LDL.LU.64 R10, [R1+0x718] ;  /* 0x00071800010a7983 */ /* 0x000ea40000300a00 */
[----:B------:R-:W-:Y:S02]  /*50800*/  STL.64 [R1+0x4188], R24 ;  /* 0x0041881801007387 */ /* 0x000fe40000100a00 */
[----:B------:R-:W-:Y:S01]  /*50810*/  STL [R1+0x4044], R3 ;  /* 0x0040440301007387 */ /* 0x000fe20000100800 */
[----:B------:R-:W-:Y:S01]  /*50820*/  STL [R1+0x4040], R28 ;  /* 0x0040401c01007387 */ /* 0x000fe20000100800 */
[----:B------:R-:W3:Y:S02]  /*50830*/  LDL.LU.64 R4, [R1+0x42d0] ;  /* 0x0042d00001047983 */ /* 0x000ee40000300a00 */
[----:B------:R-:W4:Y:S02]  /*50840*/  LDL.LU.64 R22, [R1+0x42c8] ;  /* 0x0042c80001167983 */ /* 0x000f240000300a00 */
[----:B------:R-:W4:Y:S06]  /*50850*/  LDL.LU.64 R20, [R1+0x42c0] ;  /* 0x0042c00001147983 */ /* 0x000f2c0000300a00 */
[----:B------:R0:W-:Y:S01]  /*50860*/  STL.64 [R1+0x240], R16 ;  /* 0x0002401001007387 */ /* 0x0001e20000100a00 */
[----:B------:R4:W-:Y:S03]  /*50870*/  STL.64 [R1+0x248], R18 ;  /* 0x0002481201007387 */ /* 0x0009e60000100a00 */
[----:B0-----:R-:W4:Y:S04]  /*50880*/  LDL R16, [R1+0x20] ;  /* 0x0000200001107983 */ /* 0x001f280000100800 */
[----:B------:R-:W4:Y:S02]  /*50890*/  LDL R17, [R1+0x24] ;  /* 0x0000240001117983 */ /* 0x000f240000100800 */
[----:B----4-:R-:W-:Y:S02]  /*508a0*/  HMMA.16816.F32 R16, R20, R16, R12 ;  /* 0x000000101410723c */ /* 0x010fe4000000180c */
[----:B------:R-:W2:Y:S01]  /*508b0*/  LDL.LU.64 R12, [R1+0x42b8] ;  /* 0x0042b800010c7983 */ /* 0x000ea20000300a00 */
[----:B---3--:R-:W-:-:S02]  /*508c0*/  IMAD.MOV.U32 R24, RZ, RZ, R5 ;  /* 0x000000ffff187224 */ /* 0x008fc400078e0005 */
[----:B------:R-:W-:Y:S11]  /*508d0*/  IMAD.MOV.U32 R25, RZ, RZ, R4 ;  /* 0x000000ffff197224 */ /* 0x000ff600078e0004 */
[----:B------:R-:W-:Y:S07]  /*508e0*/  @!UPT UIADD3 URZ, URZ, URZ, URZ ;  /* 0x0000003f3f3ff290 */ /* 0x000fee000fffe03f */
[----:B------:R0:W-:Y:S01]  /*508f0*/  STL.64 [R1+0x3a0], R16 ;  /* 0x0003a01001007387 */ /* 0x0001e20000100a00 */
[----:B------:R1:W-:Y:S02]  /*50900*/  STL [R1+0x3a8], R18 ;  /* 0x0003a81201007387 */ /* 0x0003e40000100800 */
[----:B------:R-:W-:Y:S02]  /*50910*/  IMAD.MOV.U32 R29, RZ, RZ, R19 ;  /* 0x000000ffff1d7224 */ /* 0x000fe400078e0013 */
[----:B------:R-:W3:Y:S01]  /*50920*/  LDL.LU.64 R4, [R1+0x6e0] ;  /* 0x0006e00001047983 */ /* 0x000ee20000300a00 */
[----:B------:R-:W3:Y:S04]  /*50930*/  LDL.LU.64 R6, [R1+0x6e8] ;  /* 0x0006e80001067983 */ /* 0x000ee80000300a00 */
[----:B0-----:R-:W4:Y:S01]  /*50940*/  LDL.LU.64 R16, [R1+0x6d0] ;  /* 0x0006d00001107983 */ /* 0x001f220000300a00 */
[----:B-1----:R-:W4:Y:S02]  /*50950*/  LDL.LU.64 R18, [R1+0x6d8] ;  /* 0x0006d80001127983 */ /* 0x002f240000300a00 */
[----:B------:R-:W-:Y:S02]  /*50960*/  STL.64 [R1+0x41a0], R24 ;  /* 0x0041a01801007387 */ /* 0x000fe40000100a00 */
[----:B------:R-:W-:Y:S01]  /*50970*/  STL [R1+0x4108], R29 ;  /* 0x0041081d01007387 */ /* 0x000fe20000100800 */
[C---:B--2---:R-:W-:Y:S01]  /*50980*/  HMMA.16816.F32 R12, R20.reuse, R12, R8 ;  /* 0x0000000c140c723c */ /* 0x044fe20000001808 */
[----:B------:R-:W2:Y:S01]  /*50990*/  LDL.LU.64 R10, [R1+0x42b0] ;  /* 0x0042b000010a7983 */ /* 0x000ea20000300a00 */
[----:B------:R-:W2:Y:S11]  /*509a0*/  LDL.LU.64 R8, [R1+0x42a8] ;  /* 0x0042a80001087983 */ /* 0x000eb60000300a00 */
[----:B------:R-:W-:Y:S10]  /*509b0*/  @!UPT UIADD3 URZ, URZ, URZ, URZ ;  /* 0x0000003f3f3ff290 */ /* 0x000ff4000fffe03f */
[----:B------:R-:W-:Y:S01]  /*509c0*/  STL.64 [R1+0x390], R12 ;  /* 0x0003900c01007387 */ /* 0x000fe20000100a00 */
[----:B------:R0:W-:Y:S03]  /*509d0*/  STL.64 [R1+0x398], R14 ;  /* 0x0003980e01007387 */ /* 0x0001e60000100a00 */
[----:B0-----:R-:W2:Y:S01]  /*509e0*/  LDL.LU.64 R14, [R1+0x42a0] ;  /* 0x0042a000010e7983 */ /* 0x001ea20000300a00 */
[----:B------:R-:W3:Y:S02]  /*509f0*/  LDL.LU.64 R12, [R1+0x4298] ;  /* 0x00429800010c7983 */ /* 0x000ee40000300a00 */
[----:B--2---:R-:W-:Y:S02]  /*50a00*/  IMAD.MOV.U32 R24, RZ, RZ, R15 ;  /* 0x000000ffff187224 */ /* 0x004fe400078e000f */
[----:B------:R-:W-:Y:S02]  /*50a10*/  IMAD.MOV.U32 R25, RZ, RZ, R14 ;  /* 0x000000ffff197224 */ /* 0x000fe400078e000e */
[C---:B---3--:R-:W-:Y:S03]  /*50a20*/  HMMA.16816.F32 R12, R20.reuse, R12, R8 ;  /* 0x0000000c140c723c */ /* 0x048fe60000001808 */
[----:B------:R-:W-:Y:S01]  /*50a30*/  STL.64 [R1+0x41b8], R24 ;  /* 0x0041b81801007387 */ /* 0x000fe20000100a00 */
[----:B------:R-:W2:Y:S02]  /*50a40*/  LDL.LU.64 R10, [R1+0x4290] ;  /* 0x00429000010a7983 */ /* 0x000ea40000300a00 */
[----:B------:R-:W2:Y:S11]  /*50a50*/  LDL.LU.64 R8, [R1+0x4288] ;  /* 0x0042880001087983 */ /* 0x000eb60000300a00 */
[----:B------:R-:W-:Y:S06]  /*50a60*/  @!UPT UIADD3 URZ, URZ, URZ, URZ ;  /* 0x0000003f3f3ff290 */ /* 0x000fec000fffe03f */
[----:B------:R-:W-:Y:S01]  /*50a70*/  STL.64 [R1+0x380], R12 ;  /* 0x0003800c01007387 */ /* 0x000fe20000100a00 */
[----:B------:R0:W-:Y:S03]  /*50a80*/  STL.64 [R1+0x388], R14 ;  /* 0x0003880e01007387 */ /* 0x0001e60000100a00 */
[----:B0-----:R-:W3:Y:S01]  /*50a90*/  LDL.LU.64 R14, [R1+0x4280] ;  /* 0x00428000010e7983 */ /* 0x001ee20000300a00 */
[----:B------:R-:W2:Y:S02]  /*50aa0*/  LDL.LU.64 R12, [R1+0x4278] ;  /* 0x00427800010c7983 */ /* 0x000ea40000300a00 */
[C---:B--2---:R-:W-:Y:S11]  /*50ab0*/  HMMA.16816.F32 R8, R20.reuse, R12, R8 ;  /* 0x0000000c1408723c */ /* 0x044ff60000001808 */
[----:B------:R-:W-:Y:S11]  /*50ac0*/  @!UPT UIADD3 URZ, URZ, URZ, URZ ;  /* 0x0000003f3f3ff290 */ /* 0x000ff6000fffe03f */
[----:B------:R-:W-:Y:S01]  /*50ad0*/  @!UPT UIADD3 URZ, URZ, URZ, URZ ;  /* 0x0000003f3f3ff290 */ /* 0x000fe2000fffe03f */
[----:B------:R-:W-:Y:S01]  /*50ae0*/  STL.64 [R1+0x370], R8 ;  /* 0x0003700801007387 */ /* 0x000fe20000100a00 */
[----:B------:R0:W-:Y:S03]  /*50af0*/  STL.64 [R1+0x378], R10 ;  /* 0x0003780a01007387 */ /* 0x0001e60000100a00 */
[----:B0-----:R-:W2:Y:S01]  /*50b00*/  LDL.LU.64 R10, [R1+0x4270] ;  /* 0x00427000010a7983 */ /* 0x001ea20000300a00 */
[----:B------:R-:W2:Y:S02]  /*50b10*/  LDL.LU.64 R8, [R1+0x4268] ;  /* 0x0042680001087983 */ /* 0x000ea40000300a00 */
[----:B------:R-:W-:Y:S02]  /*50b20*/  IMAD.MOV.U32 R24, RZ, RZ, R27 ;  /* 0x000000ffff187224 */ /* 0x000fe400078e001b */
[----:B------:R-:W-:Y:S02]  /*50b30*/  IMAD.MOV.U32 R25, RZ, RZ, R2 ;  /* 0x000000ffff197224 */ /* 0x000fe400078e0002 */
[----:B------:R-:W3:Y:S03]  /*50b40*/  LDL.LU R2, [R1+0x4260] ;  /* 0x0042600001027983 */ /* 0x000ee60000300800 */
[----:B------:R-:W-:Y:S02]  /*50b50*/  STL.64 [R1+0x41d0], R24 ;  /* 0x0041d01801007387 */ /* 0x000fe40000100a00 */
[----:B------:R-:W-:Y:S01]  /*50b60*/  STL.64 [R1+0x4148], R12 ;  /* 0x0041480c01007387 */ /* 0x000fe20000100a00 */
[C---:B--2---:R-:W-:Y:S11]  /*50b70*/  HMMA.16816.F32 R4, R20.reuse, R8, R4 ;  /* 0x000000081404723c */ /* 0x044ff60000001804 */
[----:B------:R-:W-:Y:S11]  /*50b80*/  @!UPT UIADD3 URZ, URZ, URZ, URZ ;  /* 0x0000003f3f3ff290 */ /* 0x000ff6000fffe03f */
[----:B------:R-:W-:Y:S01]  /*50b90*/  @!UPT UIADD3 URZ, URZ, URZ, URZ ;  /* 0x0000003f3f3ff290 */ /* 0x000fe2000fffe03f */
[----:B------:R-:W-:Y:S01]  /*50ba0*/  STL.64 [R1+0x360], R4 ;  /* 0x0003600401007387 */ /* 0x000fe20000100a00 */
[----:B------:R0:W-:Y:S03]  /*50bb0*/  STL.64 [R1+0x368], R6 ;  /* 0x0003680601007387 */ /* 0x0001e60000100a00 */
[----:B0-----:R-:W2:Y:S01]  /*50bc0*/  LDL.LU.64 R6, [R1+0x4258] ;  /* 0x0042580001067983 */ /* 0x001ea20000300a00 */
[----:B------:R-:W4:Y:S02]  /*50bd0*/  LDL.LU.64 R4, [R1+0x4250] ;  /* 0x0042500001047983 */ /* 0x000f240000300a00 */
[----:B------:R-:W-:Y:S02]  /*50be0*/  IMAD.MOV.U32 R25, RZ, RZ, R26 ;  /* 0x000000ffff197224 */ /* 0x000fe400078e001a */
[----:B------:R-:W-:Y:S01]  /*50bf0*/  STL.64 [R1+0x4140], R8 ;  /* 0x0041400801007387 */ /* 0x000fe20000100a00 */
[----:B----4-:R-:W-:Y:S01]  /*50c00*/  HMMA.16816.F32 R16, R20, R4, R16 ;  /* 0x000000041410723c */ /* 0x010fe20000001810 */
[----:B--2---:R-:W-:-:S02]  /*50c10*/  IMAD.MOV.U32 R24, RZ, RZ, R7 ;  /* 0x000000ffff187224 */ /* 0x004fc400078e0007 */
[----:B------:R-:W2:Y:S11]  /*50c20*/  LDL.LU R7, [R1+0x4248] ;  /* 0x0042480001077983 */ /* 0x000eb60000300800 */
[----:B------:R-:W-:Y:S09]  /*50c30*/  @!UPT UIADD3 URZ, URZ, URZ, URZ ;  /* 0x0000003f3f3ff290 */ /* 0x000ff2000fffe03f */
[----:B------:R-:W-:Y:S01]  /*50c40*/  STL.64 [R1+0x350], R16 ;  /* 0x0003501001007387 */ /* 0x000fe20000100a00 */
[----:B------:R-:W-:Y:S02]  /*50c50*/  STL.64 [R1+0x358], R18 ;  /* 0x0003581201007387 */ /* 0x000fe40000100a00 */
[----:B------:R3:W-:Y:S02]  /*50c60*/  STL.64 [R1+0x41e8], R24 ;  /* 0x0041e81801007387 */ /* 0x0007e40000100a00 */
[----:B------:R-:W-:Y:S02]  /*50c70*/  STL.64 [R1+0x4150], R4 ;  /* 0x0041500401007387 */ /* 0x000fe40000100a00 */
[----:B---3--:R-:W-:Y:S02]  /*50c80*/  IMAD.MOV.U32 R24, RZ, RZ, R15 ;  /* 0x000000ffff187224 */ /* 0x008fe400078e000f */
[----:B------:R-:W-:-:S05]  /*50c90*/  IMAD.MOV.U32 R25, RZ, RZ, R14 ;  /* 0x000000ffff197224 */ /* 0x000fca00078e000e */
[----:B------:R0:W-:Y:S02]  /*50ca0*/  STL.64 [R1+0x4200], R24 ;  /* 0x0042001801007387 */ /* 0x0001e40000100a00 */
[----:B0-----:R-:W-:Y:S02]  /*50cb0*/  IMAD.MOV.U32 R24, RZ, RZ, R11 ;  /* 0x000000ffff187224 */ /* 0x001fe400078e000b */
[----:B------:R-:W-:-:S05]  /*50cc0*/  IMAD.MOV.U32 R25, RZ, RZ, R10 ;  /* 0x000000ffff197224 */ /* 0x000fca00078e000a */
[----:B------:R0:W-:Y:S02]  /*50cd0*/  STL.64 [R1+0x4218], R24 ;  /* 0x0042181801007387 */ /* 0x0001e40000100a00 */
[----:B0-----:R-:W-:Y:S02]  /*50ce0*/  IMAD.MOV.U32 R24, RZ, RZ, R2 ;  /* 0x000000ffff187224 */ /* 0x001fe400078e0002 */
[----:B------:R-:W-:-:S05]  /*50cf0*/  IMAD.MOV.U32 R25, RZ, RZ, R0 ;  /* 0x000000ffff197224 */ /* 0x000fca00078e0000 */
[----:B------:R-:W-:Y:S01]  /*50d00*/  STL.64 [R1+0x4230], R24 ;  /* 0x0042301801007387 */ /* 0x000fe20000100a00 */
[----:B------:R-:W3:Y:S02]  /*50d10*/  LDL.LU.64 R8, [R1+0x570] ;  /* 0x0005700001087983 */ /* 0x000ee40000300a00 */
[----:B------:R-:W4:Y:S02]  /*50d20*/  LDL.LU.64 R10, [R1+0x578] ;  /* 0x00057800010a7983 */ /* 0x000f240000300a00 */
[----:B----4-:R-:W-:Y:S01]  /*50d30*/  STL.64 [R1+0x4198], R10 ;  /* 0x0041980a01007387 */ /* 0x010fe20000100a00 */
[----:B---3--:R0:W-:Y:S03]  /*50d40*/  STL.64 [R1+0x4190], R8 ;  /* 0x0041900801007387 */ /* 0x0081e60000100a00 */
[----:B0-----:R-:W3:Y:S01]  /*50d50*/  LDL.LU.64 R8, [R1+0x580] ;  /* 0x0005800001087983 */ /* 0x001ee20000300a00 */
[----:B------:R-:W4:Y:S03]  /*50d60*/  LDL.LU.64 R10, [R1+0x588] ;  /* 0x00058800010a7983 */ /* 0x000f260000300a00 */
        /* <DEDUP_REMOVED lines=23> */
[----:B------:R-:W4:Y:S02]  /*50ee0*/  LDL.LU.64 R10, [R1+0x738] ;  /* 0x00073800010a7983 */ /* 0x000f240000300a00 */
[----:B--2---:R-:W-:-:S02]  /*50ef0*/  IMAD.MOV.U32 R24, RZ, RZ, R7 ;  /* 0x000000ffff187224 */ /* 0x004fc400078e0007 */
[----:B------:R-:W-:Y:S01]  /*50f00*/  IMAD.MOV.U32 R25, RZ, RZ, R6 ;  /* 0x000000ffff197224 */ /* 0x000fe200078e0006 */
[----:B----4-:R-:W-:Y:S01]  /*50f10*/  STL.64 [R1+0x4240], R10 ;  /* 0x0042400a01007387 */ /* 0x010fe20000100a00 */
[----:B---3--:R0:W-:Y:S03]  /*50f20*/  STL.64 [R1+0x4238], R8 ;  /* 0x0042380801007387 */ /* 0x0081e60000100a00 */
[----:B0-----:R-:W2:Y:S01]  /*50f30*/  LDL.LU.64 R8, [R1+0x740] ;  /* 0x0007400001087983 */ /* 0x001ea20000300a00 */
[----:B------:R-:W2:Y:S02]  /*50f40*/  LDL.LU.64 R10, [R1+0x748] ;  /* 0x00074800010a7983 */ /* 0x000ea40000300a00 */
[----:B------:R-:W3:Y:S02]  /*50f50*/  LDL.LU.64 R4, [R1+0x550] ;  /* 0x0005500001047983 */ /* 0x000ee40000300a00 */
[----:B------:R-:W3:Y:S01]  /*50f60*/  LDL.LU.64 R6, [R1+0x558] ;  /* 0x0005580001067983 */ /* 0x000ee20000300a00 */
[----:B------:R-:W4:Y:S04]  /*50f70*/  LDL.LU.64 R12, [R1] ;  /* 0x00000000010c7983 */ /* 0x000f280000300a00 */
[----:B------:R-:W0:Y:S04]  /*50f80*/  S2R R27, SR_TID.X ;  /* 0x00000000001b7919 */ /* 0x000e280000002100 */
[----:B------:R-:W1:Y:S01]  /*50f90*/  S2R R28, SR_TID.X ;  /* 0x00000000001c7919 */ /* 0x000e620000002100 */
[----:B0-----:R-:W-:Y:S01]  /*50fa0*/  LOP3.LUT R27, R27, 0x7, RZ, 0xc0, !PT ;  /* 0x000000071b1b7812 */ /* 0x001fe200078ec0ff */
[----:B-1----:R-:W-:-:S04]  /*50fb0*/  IMAD.SHL.U32 R3, R28, 0x2, RZ ;  /* 0x000000021c037824 */ /* 0x002fc800078e00ff */
[----:B------:R-:W-:Y:S02]  /*50fc0*/  IMAD R27, R27, 0x90, RZ ;  /* 0x000000901b1b7824 */ /* 0x000fe400078e02ff */
[----:B------:R-:W-:-:S03]  /*50fd0*/  IMAD.SHL.U32 R16, R28, 0x40, RZ ;  /* 0x000000401c107824 */ /* 0x000fc600078e00ff */
[----:B------:R-:W-:-:S04]  /*50fe0*/  LOP3.LUT R3, R27, 0x10, R3, 0x78, !PT ;  /* 0x000000101b037812 */ /* 0x000fc800078e7803 */
[----:B------:R-:W-:Y:S01]  /*50ff0*/  LOP3.LUT R3, R3, 0x400, R16, 0xf8, !PT ;  /* 0x0000040003037812 */ /* 0x000fe200078ef810 */
[----:B----4-:R0:W-:Y:S04]  /*51000*/  STL.64 [R1+0x4158], R12 ;  /* 0x0041580c01007387 */ /* 0x0101e80000100a00 */
[----:B0-----:R-:W4:Y:S01]  /*51010*/  LDL.64 R12, [R1+0x10] ;  /* 0x00001000010c7983 */ /* 0x001f220000100a00 */
[----:B------:R-:W-:-:S05]  /*51020*/  LOP3.LUT R3, R3, 0x60, RZ, 0x3c, !PT ;  /* 0x0000006003037812 */ /* 0x000fca00078e3cff */
[----:B------:R-:W0:Y:S01]  /*51030*/  LDSM.16.MT88.4 R16, [R3+0x20000] ;  /* 0x020000000310783b */ /* 0x000e220000004200 */
[C---:B--2---:R-:W-:Y:S03]  /*51040*/  HMMA.16816.F32 R24, R20.reuse, R24, R8 ;  /* 0x000000181418723c */ /* 0x044fe60000001808 */
[----:B----4-:R1:W-:Y:S04]  /*51050*/  STL.64 [R1+0x4170], R12 ;  /* 0x0041700c01007387 */ /* 0x0103e80000100a00 */
[----:B-1----:R-:W2:Y:S01]  /*51060*/  LDL.LU.64 R12, [R1+0x20] ;  /* 0x00002000010c7983 */ /* 0x002ea20000300a00 */
[----:B0-----:R-:W-:Y:S02]  /*51070*/  STL.64 [R1+0x40c8], R18 ;  /* 0x0040c81201007387 */ /* 0x001fe40000100a00 */
[----:B------:R0:W-:Y:S02]  /*51080*/  STL.64 [R1+0x40c0], R16 ;  /* 0x0040c01001007387 */ /* 0x0001e40000100a00 */
[----:B0-----:R-:W3:Y:S01]  /*51090*/  LDL.LU.64 R16, [R1+0x40] ;  /* 0x0000400001107983 */ /* 0x001ee20000300a00 */
[----:B------:R-:W4:Y:S02]  /*510a0*/  LDL.LU.64 R10, [R1+0x4240] ;  /* 0x00424000010a7983 */ /* 0x000f240000300a00 */
[----:B------:R-:W4:Y:S08]  /*510b0*/  LDL.LU.64 R8, [R1+0x4238] ;  /* 0x0042380001087983 */ /* 0x000f300000300a00 */
[----:B------:R0:W-:Y:S01]  /*510c0*/  STL.64 [R1+0x340], R24 ;  /* 0x0003401801007387 */ /* 0x0001e20000100a00 */
[----:B------:R4:W-:Y:S04]  /*510d0*/  STL.64 [R1+0x348], R26 ;  /* 0x0003481a01007387 */ /* 0x0009e80000100a00 */
[----:B0-----:R-:W4:Y:S02]  /*510e0*/  LDL.LU.64 R24, [R1+0x4230] ;  /* 0x0042300001187983 */ /* 0x001f240000300a00 */
[C---:B----4-:R-:W-:Y:S02]  /*510f0*/  HMMA.16816.F32 R24, R20.reuse, R24, R8 ;  /* 0x000000181418723c */ /* 0x050fe40000001808 */
[----:B------:R-:W4:Y:S01]  /*51100*/  LDL.LU.64 R10, [R1+0x4228] ;  /* 0x00422800010a7983 */ /* 0x000f220000300a00 */
[----:B------:R-:W4:Y:S11]  /*51110*/  LDL.LU.64 R8, [R1+0x4220] ;  /* 0x0042200001087983 */ /* 0x000f360000300a00 */
[----:B------:R-:W-:Y:S09]  /*51120*/  @!UPT UIADD3 URZ, URZ, URZ, URZ ;  /* 0x0000003f3f3ff290 */ /* 0x000ff2000fffe03f */
[----:B------:R0:W-:Y:S01]  /*51130*/  STL.64 [R1+0x330], R24 ;  /* 0x0003301801007387 */ /* 0x0001e20000100a00 */
[----:B------:R4:W-:Y:S03]  /*51140*/  STL.64 [R1+0x338], R26 ;  /* 0x0003381a01007387 */ /* 0x0009e60000100a00 */
        /* <DEDUP_REMOVED lines=35> */
[----:B0-----:R-:W4:Y:S01]  /*51380*/  LDL.LU.64 R24, [R1+0x41a0] ;  /* 0x0041a00001187983 */ /* 0x001f220000300a00 */
[----:B------:R-:W2:Y:S01]  /*51390*/  LDL R3, [R1+0x694] ;  /* 0x0006940001037983 */ /* 0x000ea20000100800 */
[C---:B----4-:R-:W-:Y:S02]  /*513a0*/  HMMA.16816.F32 R24, R20.reuse, R24, R8 ;  /* 0x000000181418723c */ /* 0x050fe40000001808 */
[----:B------:R-:W4:Y:S01]  /*513b0*/  LDL.LU.64 R10, [R1+0x4198] ;  /* 0x00419800010a7983 */ /* 0x000f220000300a00 */
[----:B------:R-:W4:Y:S11]  /*513c0*/  LDL.LU.64 R8, [R1+0x4190] ;  /* 0x0041900001087983 */ /* 0x000f360000300a00 */
[----:B------:R-:W-:Y:S09]  /*513d0*/  @!UPT UIADD3 URZ, URZ, URZ, URZ ;  /* 0x0000003f3f3ff290 */ /* 0x000ff2000fffe03f */
[----:B------:R0:W-:Y:S01]  /*513e0*/  STL.64 [R1+0x2d0], R24 ;  /* 0x0002d01801007387 */ /* 0x0001e20000100a00 */
[----:B------:R1:W-:Y:S03]  /*513f0*/  STL.64 [R1+0x2d8], R26 ;  /* 0x0002d81a01007387 */ /* 0x0003e60000100a00 */
[----:B0-----:R-:W4:Y:S02]  /*51400*/  LDL.LU.64 R24, [R1+0x4188] ;  /* 0x0041880001187983 */ /* 0x001f240000300a00 */
[C---:B----4-:R-:W-:Y:S01]  /*51410*/  HMMA.16816.F32 R8, R20.reuse, R24, R8 ;  /* 0x000000181408723c */ /* 0x050fe20000001808 */
[----:B------:R-:W-:Y:S02]  /*51420*/  IMAD.MOV.U32 R2, RZ, RZ, R24 ;  /* 0x000000ffff027224 */ /* 0x000fe400078e0018 */
[----:B------:R-:W-:Y:S11]  /*51430*/  IMAD.MOV.U32 R0, RZ, RZ, R25 ;  /* 0x000000ffff007224 */ /* 0x000ff600078e0019 */
[----:B------:R-:W-:Y:S09]  /*51440*/  @!UPT UIADD3 URZ, URZ, URZ, URZ ;  /* 0x0000003f3f3ff290 */ /* 0x000ff2000fffe03f */
[----:B------:R-:W-:Y:S01]  /*51450*/  STL.64 [R1+0x2c0], R8 ;  /* 0x0002c00801007387 */ /* 0x000fe20000100a00 */
[----:B------:R3:W-:Y:S02]  /*51460*/  STL.64 [R1+0x2c8], R10 ;  /* 0x0002c80a01007387 */ /* 0x0007e40000100a00 */
[----:B-1----:R-:W2:Y:S02]  /*51470*/  LDL.LU.64 R26, [R1+0x4180] ;  /* 0x00418000011a7983 */ /* 0x002ea40000300a00 */
[----:B------:R-:W2:Y:S01]  /*51480*/  LDL.LU.64 R24, [R1+0x4178] ;  /* 0x0041780001187983 */ /* 0x000ea20000300a00 */
[----:B---3--:R-:W-:Y:S01]  /*51490*/  HMMA.16816.F32 R8, R20, R16, R4 ;  /* 0x000000101408723c */ /* 0x008fe20000001804 */
[----:B------:R-:W3:Y:S01]  /*514a0*/  LDL.LU.64 R4, [R1+0x680] ;  /* 0x0006800001047983 */ /* 0x000ee20000300a00 */
[----:B------:R-:W4:Y:S11]  /*514b0*/  LDL.LU.64 R6, [R1+0x688] ;  /* 0x0006880001067983 */ /* 0x000f360000300a00 */
[----:B------:R-:W-:Y:S10]  /*514c0*/  @!UPT UIADD3 URZ, URZ, URZ, URZ ;  /* 0x0000003f3f3ff290 */ /* 0x000ff4000fffe03f */
[----:B------:R-:W-:Y:S01]  /*514d0*/  STL.64 [R1+0x230], R8 ;  /* 0x0002300801007387 */ /* 0x000fe20000100a00 */
[----:B------:R-:W-:Y:S03]  /*514e0*/  STL.64 [R1+0x238], R10 ;  /* 0x0002380a01007387 */ /* 0x000fe60000100a00 */
[----:B----4-:R-:W-:Y:S01]  /*514f0*/  STL.64 [R1+0x4168], R6 ;  /* 0x0041680601007387 */ /* 0x010fe20000100a00 */
[----:B---3--:R0:W-:Y:S03]  /*51500*/  STL.64 [R1+0x4160], R4 ;  /* 0x0041600401007387 */ /* 0x0081e60000100a00 */
[----:B0-----:R-:W3:Y:S01]  /*51510*/  LDL.LU.64 R4, [R1+0x6a0] ;  /* 0x0006a00001047983 */ /* 0x001ee20000300a00 */
[----:B------:R-:W3:Y:S02]  /*51520*/  LDL.LU.64 R6, [R1+0x6a8] ;  /* 0x0006a80001067983 */ /* 0x000ee40000300a00 */
[----:B------:R-:W4:Y:S02]  /*51530*/  LDL.LU.64 R8, [R1+0x670] ;  /* 0x0006700001087983 */ /* 0x000f240000300a00 */
[----:B------:R-:W4:Y:S01]  /*51540*/  LDL.LU.64 R10, [R1+0x678] ;  /* 0x00067800010a7983 */ /* 0x000f220000300a00 */
[----:B------:R-:W2:Y:S04]  /*51550*/  LDL.LU.64 R20, [R1+0x30] ;  /* 0x0000300001147983 */ /* 0x000ea80000300a00 */
[----:B--2---:R0:W-:Y:S04]  /*51560*/  STL.64 [R1+0x4128], R20 ;  /* 0x0041281401007387 */ /* 0x0041e80000100a00 */
[----:B0-----:R-:W2:Y:S01]  /*51570*/  LDL.LU.64 R20, [R1+0x650] ;  /* 0x0006500001147983 */ /* 0x001ea20000300a00 */
[----:B------:R-:W2:Y:S03]  /*51580*/  LDL.LU.64 R22, [R1+0x658] ;  /* 0x0006580001167983 */ /* 0x000ea60000300a00 */
[----:B--2---:R-:W-:Y:S01]  /*51590*/  STL.64 [R1+0x4138], R22 ;  /* 0x0041381601007387 */ /* 0x004fe20000100a00 */
[----:B------:R0:W-:Y:S03]  /*515a0*/  STL.64 [R1+0x4130], R20 ;  /* 0x0041301401007387 */ /* 0x0001e60000100a00 */
[----:B0-----:R-:W2:Y:S01]  /*515b0*/  LDL.LU.64 R20, [R1+0x660] ;  /* 0x0006600001147983 */ /* 0x001ea20000300a00 */
[----:B------:R-:W2:Y:S02]  /*515c0*/  LDL.LU.64 R22, [R1+0x668] ;  /* 0x0006680001167983 */ /* 0x000ea40000300a00 */
[----:B------:R0:W-:Y:S02]  /*515d0*/  STL.64 [R1+0x40d8], R16 ;  /* 0x0040d81001007387 */ /* 0x0001e40000100a00 */
[----:B0-----:R-:W2:Y:S01]  /*515e0*/  LDL.LU.64 R16, [R1+0x6b0] ;  /* 0x0006b00001107983 */ /* 0x001ea20000300a00 */
[----:B------:R-:W2:Y:S02]  /*515f0*/  LDL.LU.64 R18, [R1+0x6b8] ;  /* 0x0006b80001127983 */ /* 0x000ea40000300a00 */
[C---:B--2---:R-:W-:Y:S11]  /*51600*/  HMMA.16816.F32 R16, R24.reuse, R12, R16 ;  /* 0x0000000c1810723c */ /* 0x044ff60000001810 */
[----:B------:R-:W-:Y:S11]  /*51610*/  @!UPT UIADD3 URZ, URZ, URZ, URZ ;  /* 0x0000003f3f3ff290 */ /* 0x000ff6000fffe03f */
[----:B------:R-:W-:Y:S01]  /*51620*/  @!UPT UIADD3 URZ, URZ, URZ, URZ ;  /* 0x0000003f3f3ff290 */ /* 0x000fe2000fffe03f */
[----:B------:R-:W-:Y:S01]  /*51630*/  STL.64 [R1+0x220], R16 ;  /* 0x0002201001007387 */ /* 0x000fe20000100a00 */
[----:B------:R0:W-:Y:S02]  /*51640*/  STL.64 [R1+0x228], R18 ;  /* 0x0002281201007387 */ /* 0x0001e40000100a00 */
[----:B0-----:R-:W-:Y:S02]  /*51650*/  IMAD.MOV.U32 R19, RZ, RZ, R12 ;  /* 0x000000ffff137224 */ /* 0x001fe400078e000c */
[----:B------:R-:W-:Y:S02]  /*51660*/  IMAD.MOV.U32 R18, RZ, RZ, R13 ;  /* 0x000000ffff127224 */ /* 0x000fe400078e000d */
[----:B------:R-:W3:Y:S02]  /*51670*/  LDL.LU.64 R12, [R1+0x4170] ;  /* 0x00417000010c7983 */ /* 0x000ee40000300a00 */
[C---:B---3--:R-:W-:Y:S01]  /*51680*/  HMMA.16816.F32 R4, R24.reuse, R12, R4 ;  /* 0x0000000c1804723c */ /* 0x048fe20000001804 */
[----:B------:R-:W-:Y:S11]  /*51690*/  IMAD.MOV.U32 R29, RZ, RZ, R13 ;  /* 0x000000ffff1d7224 */ /* 0x000ff600078e000d */
[----:B------:R-:W-:Y:S11]  /*516a0*/  @!UPT UIADD3 URZ, URZ, URZ, URZ ;  /* 0x0000003f3f3ff290 */ /* 0x000ff6000fffe03f */
[----:B------:R-:W-:Y:S01]  /*516b0*/  STL.64 [R1+0x210], R4 ;  /* 0x0002100401007387 */ /* 0x000fe20000100a00 */
[----:B------:R0:W-:Y:S03]  /*516c0*/  STL.64 [R1+0x218], R6 ;  /* 0x0002180601007387 */ /* 0x0001e60000100a00 */
[----:B0-----:R-:W2:Y:S01]  /*516d0*/  LDL.LU.64 R6, [R1+0x4168] ;  /* 0x0041680001067983 */ /* 0x001ea20000300a00 */
[----:B------:R-:W2:Y:S02]  /*516e0*/  LDL.LU.64 R4, [R1+0x4160] ;  /* 0x0041600001047983 */ /* 0x000ea40000300a00 */
[----:B------:R-:W2:Y:S02]  /*516f0*/  LDL.LU.64 R12, [R1+0x4158] ;  /* 0x00415800010c7983 */ /* 0x000ea40000300a00 */
        /* <DEDUP_REMOVED lines=8> */
[----:B------:R-:W4:Y:S02]  /*51780*/  LDL.LU.64 R12, [R1+0x4148] ;  /* 0x00414800010c7983 */ /* 0x000f240000300a00 */
[C---:B----4-:R-:W-:Y:S11]  /*51790*/  HMMA.16816.F32 R8, R24.reuse, R12, R8 ;  /* 0x0000000c1808723c */ /* 0x050ff60000001808 */
[----:B------:R-:W-:Y:S11]  /*517a0*/  @!UPT UIADD3 URZ, URZ, URZ, URZ ;  /* 0x0000003f3f3ff290 */ /* 0x000ff6000fffe03f */
[----:B------:R-:W-:Y:S01]  /*517b0*/  @!UPT UIADD3 URZ, URZ, URZ, URZ ;  /* 0x0000003f3f3ff290 */ /* 0x000fe2000fffe03f */
[----:B------:R0:W-:Y:S01]  /*517c0*/  STL.64 [R1+0x1f0], R8 ;  /* 0x0001f00801007387 */ /* 0x0001e20000100a00 */
[----:B------:R-:W-:Y:S03]  /*517d0*/  STL.64 [R1+0x1f8], R10 ;  /* 0x0001f80a01007387 */ /* 0x000fe60000100a00 */
[----:B0-----:R-:W3:Y:S02]  /*517e0*/  LDL.LU.64 R8, [R1+0x4140] ;  /* 0x0041400001087983 */ /* 0x001ee40000300a00 */
[C---:B---3--:R-:W-:Y:S11]  /*517f0*/  HMMA.16816.F32 R20, R24.reuse, R8, R20 ;  /* 0x000000081814723c */ /* 0x048ff60000001814 */
[----:B------:R-:W-:Y:S11]  /*51800*/  @!UPT UIADD3 URZ, URZ, URZ, URZ ;  /* 0x0000003f3f3ff290 */ /* 0x000ff6000fffe03f */
[----:B------:R-:W-:Y:S01]  /*51810*/  @!UPT UIADD3 URZ, URZ, URZ, URZ ;  /* 0x0000003f3f3ff290 */ /* 0x000fe2000fffe03f */
[----:B------:R-:W-:Y:S01]  /*51820*/  STL.64 [R1+0x1e0], R20 ;  /* 0x0001e01401007387 */ /* 0x000fe20000100a00 */
[----:B------:R0:W-:Y:S03]  /*51830*/  STL.64 [R1+0x1e8], R22 ;  /* 0x0001e81601007387 */ /* 0x0001e60000100a00 */
[----:B0-----:R-:W2:Y:S01]  /*51840*/  LDL.LU.64 R22, [R1+0x4138] ;  /* 0x0041380001167983 */ /* 0x001ea20000300a00 */
[----:B------:R-:W2:Y:S02]  /*51850*/  LDL.LU.64 R20, [R1+0x4130] ;  /* 0x0041300001147983 */ /* 0x000ea40000300a00 */
[----:B------:R0:W-:Y:S02]  /*51860*/  STL.64 [R1+0x4120], R8 ;  /* 0x0041200801007387 */ /* 0x0001e40000100a00 */
[----:B0-----:R-:W3:Y:S01]  /*51870*/  LDL.LU.64 R8, [R1+0x640] ;  /* 0x0006400001087983 */ /* 0x001ee20000300a00 */
[----:B------:R-:W3:Y:S01]  /*51880*/  LDL.LU.64 R10, [R1+0x648] ;  /* 0x00064800010a7983 */ /* 0x000ee20000300a00 */
[C---:B--2---:R-:W-:Y:S11]  /*51890*/  HMMA.16816.F32 R20, R24.reuse, R4, R20 ;  /* 0x000000041814723c */ /* 0x044ff60000001814 */
[----:B------:R-:W-:Y:S11]  /*518a0*/  @!UPT UIADD3 URZ, URZ, URZ, URZ ;  /* 0x0000003f3f3ff290 */ /* 0x000ff6000fffe03f */
[----:B------:R-:W-:Y:S01]  /*518b0*/  @!UPT UIADD3 URZ, URZ, URZ, URZ ;  /* 0x0000003f3f3ff290 */ /* 0x000fe2000fffe03f */
[----:B------:R0:W-:Y:S01]  /*518c0*/  STL.64 [R1+0x1d0], R20 ;  /* 0x0001d01401007387 */ /* 0x0001e20000100a00 */
[----:B------:R-:W-:Y:S03]  /*518d0*/  STL.64 [R1+0x1d8], R22 ;  /* 0x0001d81601007387 */ /* 0x000fe60000100a00 */
[----:B0-----:R-:W3:Y:S01]  /*518e0*/  LDL.LU.64 R20, [R1+0x4128] ;  /* 0x0041280001147983 */ /* 0x001ee20000300a00 */
[----:B------:R-:W-:Y:S01]  /*518f0*/  STL.64 [R1+0x40d0], R4 ;  /* 0x0040d00401007387 */ /* 0x000fe20000100a00 */
[----:B---3--:R-:W-:Y:S11]  /*51900*/  HMMA.16816.F32 R8, R24, R20, R8 ;  /* 0x000000141808723c */ /* 0x008ff60000001808 */
[----:B------:R-:W-:Y:S11]  /*51910*/  @!UPT UIADD3 URZ, URZ, URZ, URZ ;  /* 0x0000003f3f3ff290 */ /* 0x000ff6000fffe03f */
[----:B------:R-:W-:Y:S01]  /*51920*/  @!UPT UIADD3 URZ, URZ, URZ, URZ ;  /* 0x0000003f3f3ff290 */ /* 0x000fe2000fffe03f */
[----:B------:R0:W-:Y:S01]  /*51930*/  STL.64 [R1+0x1c0], R8 ;  /* 0x0001c00801007387 */ /* 0x0001e20000100a00 */
[----:B------:R1:W-:Y:S03]  /*51940*/  STL.64 [R1+0x1c8], R10 ;  /* 0x0001c80a01007387 */ /* 0x0003e60000100a00 */
[----:B0-----:R-:W2:Y:S01]  /*51950*/  LDL.LU.64 R8, [R1+0x6c0] ;  /* 0x0006c00001087983 */ /* 0x001ea20000300a00 */
[----:B-1----:R-:W2:Y:S02]  /*51960*/  LDL.LU.64 R10, [R1+0x6c8] ;  /* 0x0006c800010a7983 */ /* 0x002ea40000300a00 */
[----:B------:R-:W3:Y:S02]  /*51970*/  LDL.LU.64 R4, [R1+0x90] ;  /* 0x0000900001047983 */ /* 0x000ee40000300a00 */
[----:B------:R-:W-:Y:S02]  /*51980*/  IMAD.MOV.U32 R14, RZ, RZ, R20 ;  /* 0x000000ffff0e7224 */ /* 0x000fe400078e0014 */
[----:B------:R-:W-:-:S02]  /*51990*/  IMAD.MOV.U32 R15, RZ, RZ, R21 ;  /* 0x000000ffff0f7224 */ /* 0x000fc400078e0015 */
[----:B------:R-:W0:Y:S04]  /*519a0*/  LDSM.16.MT88.4 R20, [R3+0x20800] ;  /* 0x020800000314783b */ /* 0x000e280000004200 */
[----:B------:R-:W-:Y:S04]  /*519b0*/  STL.64 [R1+0x4118], R6 ;  /* 0x0041180601007387 */ /* 0x000fe80000100a00 */
[----:B---3--:R-:W-:Y:S01]  /*519c0*/  STL.64 [R1+0x4110], R4 ;  /* 0x0041100401007387 */ /* 0x008fe20000100a00 */
[----:B------:R-:W-:Y:S02]  /*519d0*/  STL.64 [R1+0x4070], R14 ;  /* 0x0040700e01007387 */ /* 0x000fe40000100a00 */
[----:B------:R1:W-:Y:S02]  /*519e0*/  STL.64 [R1+0x4068], R12 ;  /* 0x0040680c01007387 */ /* 0x0003e40000100a00 */
[----:B-1----:R-:W3:Y:S01]  /*519f0*/  LDL.LU.64 R12, [R1+0xa0] ;  /* 0x0000a000010c7983 */ /* 0x002ee20000300a00 */
[----:B------:R-:W4:Y:S02]  /*51a00*/  LDL.LU.64 R4, [R1+0x530] ;  /* 0x0005300001047983 */ /* 0x000f240000300a00 */
[----:B------:R-:W4:Y:S02]  /*51a10*/  LDL.LU.64 R6, [R1+0x538] ;  /* 0x0005380001067983 */ /* 0x000f240000300a00 */
[----:B0-----:R-:W-:Y:S01]  /*51a20*/  STL.64 [R1+0x3f88], R22 ;  /* 0x003f881601007387 */ /* 0x001fe20000100a00 */
[----:B------:R0:W-:Y:S02]  /*51a30*/  STL.64 [R1+0x3f80], R20 ;  /* 0x003f801401007387 */ /* 0x0001e40000100a00 */
[----:B0-----:R-:W-:-:S02]  /*51a40*/  IMAD.MOV.U32 R20, RZ, RZ, R2 ;  /* 0x000000ffff147224 */ /* 0x001fc400078e0002 */
[----:B------:R-:W-:-:S05]  /*51a50*/  IMAD.MOV.U32 R21, RZ, RZ, R0 ;  /* 0x000000ffff157224 */ /* 0x000fca00078e0000 */
[----:B------:R0:W-:Y:S04]  /*51a60*/  STL.64 [R1+0x40e0], R20 ;  /* 0x0040e01401007387 */ /* 0x0001e80000100a00 */
[----:B0-----:R-:W2:Y:S01]  /*51a70*/  LDL.LU.64 R20, [R1+0xc0] ;  /* 0x0000c00001147983 */ /* 0x001ea20000300a00 */
[----:B------:R-:W3:Y:S02]  /*51a80*/  LDL.LU.64 R16, [R1+0x60] ;  /* 0x0000600001107983 */ /* 0x000ee40000300a00 */
[----:B------:R-:W-:Y:S01]  /*51a90*/  STL.64 [R1+0x40f0], R18 ;  /* 0x0040f01201007387 */ /* 0x000fe20000100a00 */
[C---:B--2---:R-:W-:Y:S01]  /*51aa0*/  HMMA.16816.F32 R8, R24.reuse, R20, R8 ;  /* 0x000000141808723c */ /* 0x044fe20000001808 */
[----:B---3--:R0:W-:Y:S04]  /*51ab0*/  STL.64 [R1+0x40e8], R16 ;  /* 0x0040e81001007387 */ /* 0x0081e80000100a00 */
[----:B0-----:R-:W2:Y:S01]  /*51ac0*/  LDL.LU.64 R16, [R1+0x520] ;  /* 0x0005200001107983 */ /* 0x001ea20000300a00 */
[----:B------:R-:W2:Y:S11]  /*51ad0*/  LDL.LU.64 R18, [R1+0x528] ;  /* 0x0005280001127983 */ /* 0x000eb60000300a00 */
[----:B------:R-:W-:Y:S06]  /*51ae0*/  @!UPT UIADD3 URZ, URZ, URZ, URZ ;  /* 0x0000003f3f3ff290 */ /* 0x000fec000fffe03f */
[----:B------:R0:W-:Y:S01]  /*51af0*/  STL.64 [R1+0x1b0], R8 ;  /* 0x0001b00801007387 */ /* 0x0001e20000100a00 */
[----:B------:R1:W-:Y:S03]  /*51b00*/  STL.64 [R1+0x1b8], R10 ;  /* 0x0001b80a01007387 */ /* 0x0003e60000100a00 */
[----:B0-----:R-:W3:Y:S01]  /*51b10*/  LDL.LU.64 R8, [R1+0x4120] ;  /* 0x0041200001087983 */ /* 0x001ee20000300a00 */
[----:B-1----:R-:W-:Y:S02]  /*51b20*/  IMAD.MOV.U32 R10, RZ, RZ, R20 ;  /* 0x000000ffff0a7224 */ /* 0x002fe400078e0014 */
[----:B------:R-:W-:Y:S02]  /*51b30*/  IMAD.MOV.U32 R11, RZ, RZ, R21 ;  /* 0x000000ffff0b7224 */ /* 0x000fe400078e0015 */
[----:B------:R-:W2:Y:S01]  /*51b40*/  LDL.LU.64 R20, [R1+0x510] ;  /* 0x0005100001147983 */ /* 0x000ea20000300a00 */
[----:B------:R-:W2:Y:S02]  /*51b50*/  LDL.LU.64 R22, [R1+0x518] ;  /* 0x0005180001167983 */ /* 0x000ea40000300a00 */
[----:B------:R-:W-:Y:S01]  /*51b60*/  STL.64 [R1+0x4060], R10 ;  /* 0x0040600a01007387 */ /* 0x000fe20000100a00 */
[----:B---3--:R0:W-:Y:S04]  /*51b70*/  STL.64 [R1+0x4058], R8 ;  /* 0x0040580801007387 */ /* 0x0081e80000100a00 */
[----:B0-----:R-:W4:Y:S02]  /*51b80*/  LDL.LU.64 R8, [R1+0xb0] ;  /* 0x0000b00001087983 */ /* 0x001f240000300a00 */
[----:B----4-:R-:W-:Y:S01]  /*51b90*/  HMMA.16816.F32 R4, R24, R8, R4 ;  /* 0x000000081804723c */ /* 0x010fe20000001804 */
[----:B------:R-:W-:-:S02]  /*51ba0*/  IMAD.MOV.U32 R0, RZ, RZ, R8 ;  /* 0x000000ffff007224 */ /* 0x000fc400078e0008 */
[----:B------:R-:W-:-:S05]  /*51bb0*/  IMAD.MOV.U32 R2, RZ, RZ, R9 ;  /* 0x000000ffff027224 */ /* 0x000fca00078e0009 */
[----:B--2---:R-:W-:Y:S11]  /*51bc0*/  HMMA.16816.F32 R8, R24, R12, R16 ;  /* 0x0000000c1808723c */ /* 0x004ff60000001810 */
[----:B------:R-:W-:Y:S04]  /*51bd0*/  @!UPT UIADD3 URZ, URZ, URZ, URZ ;  /* 0x0000003f3f3ff290 */ /* 0x000fe8000fffe03f */
[----:B------:R-:W-:Y:S01]  /*51be0*/  STL.64 [R1+0x1a0], R4 ;  /* 0x0001a00401007387 */ /* 0x000fe20000100a00 */
[----:B------:R0:W-:Y:S03]  /*51bf0*/  STL.64 [R1+0x1a8], R6 ;  /* 0x0001a80601007387 */ /* 0x0001e60000100a00 */
[----:B0-----:R-:W2:Y:S01]  /*51c00*/  LDL.LU.64 R6, [R1+0x4118] ;  /* 0x0041180001067983 */ /* 0x001ea20000300a00 */
[----:B------:R-:W3:Y:S03]  /*51c10*/  LDL.LU.64 R4, [R1+0x4110] ;  /* 0x0041100001047983 */ /* 0x000ee60000300a00 */
[----:B------:R0:W-:Y:S02]  /*51c20*/  STL.64 [R1+0x190], R8 ;  /* 0x0001900801007387 */ /* 0x0001e40000100a00 */
[----:B------:R1:W-:Y:S01]  /*51c30*/  STL.64 [R1+0x198], R10 ;  /* 0x0001980a01007387 */ /* 0x0003e20000100a00 */
[----:B0-----:R-:W4:Y:S01]  /*51c40*/  LDL.LU.64 R8, [R1+0x500] ;  /* 0x0005000001087983 */ /* 0x001f220000300a00 */
[----:B-1----:R-:W4:Y:S02]  /*51c50*/  LDL.LU.64 R10, [R1+0x508] ;  /* 0x00050800010a7983 */ /* 0x002f240000300a00 */
[----:B------:R-:W2:Y:S02]  /*51c60*/  LDL.LU.64 R16, [R1+0x4f0] ;  /* 0x0004f00001107983 */ /* 0x000ea40000300a00 */
[----:B------:R-:W2:Y:S02]  /*51c70*/  LDL.LU.64 R18, [R1+0x4f8] ;  /* 0x0004f80001127983 */ /* 0x000ea40000300a00 */
[----:B------:R-:W-:-:S02]  /*51c80*/  IMAD.MOV.U32 R3, RZ, RZ, R12 ;  /* 0x000000ffff037224 */ /* 0x000fc400078e000c */
[----:B------:R-:W-:Y:S01]  /*51c90*/  IMAD.MOV.U32 R28, RZ, RZ, R13 ;  /* 0x000000ffff1c7224 */ /* 0x000fe200078e000d */
[----:B---3--:R-:W-:Y:S01]  /*51ca0*/  HMMA.16816.F32 R20, R24, R4, R20 ;  /* 0x000000041814723c */ /* 0x008fe20000001814 */
[----:B--2---:R-:W-:Y:S01]  /*51cb0*/  STL.64 [R1+0x4100], R18 ;  /* 0x0041001201007387 */ /* 0x004fe20000100a00 */
[----:B------:R0:W-:Y:S03]  /*51cc0*/  STL.64 [R1+0x40f8], R16 ;  /* 0x0040f81001007387 */ /* 0x0001e60000100a00 */
[----:B0-----:R-:W4:Y:S11]  /*51cd0*/  LDL.LU.64 R16, [R1+0x80] ;  /* 0x0000800001107983 */ /* 0x001f360000300a00 */
[----:B------:R-:W-:Y:S07]  /*51ce0*/  @!UPT UIADD3 URZ, URZ, URZ, URZ ;  /* 0x0000003f3f3ff290 */ /* 0x000fee000fffe03f */
[----:B------:R0:W-:Y:S02]  /*51cf0*/  STL.64 [R1+0x180], R20 ;  /* 0x0001801401007387 */ /* 0x0001e40000100a00 */
[----:B------:R-:W-:Y:S02]  /*51d00*/  IMAD.MOV.U32 R15, RZ, RZ, R4 ;  /* 0x000000ffff0f7224 */ /* 0x000fe400078e0004 */
[----:B------:R-:W-:Y:S01]  /*51d10*/  IMAD.MOV.U32 R14, RZ, RZ, R5 ;  /* 0x000000ffff0e7224 */ /* 0x000fe200078e0005 */
[----:B------:R1:W-:Y:S01]  /*51d20*/  STL.64 [R1+0x188], R22 ;  /* 0x0001881601007387 */ /* 0x0003e20000100a00 */
[----:B------:R-:W-:Y:S02]  /*51d30*/  IMAD.MOV.U32 R12, RZ, RZ, R7 ;  /* 0x000000ffff0c7224 */ /* 0x000fe400078e0007 */
[----:B------:R-:W-:Y:S01]  /*51d40*/  IMAD.MOV.U32 R13, RZ, RZ, R6 ;  /* 0x000000ffff0d7224 */ /* 0x000fe200078e0006 */
[----:B0-----:R-:W2:Y:S01]  /*51d50*/  LDL.LU.64 R20, [R1+0x4e0] ;  /* 0x0004e00001147983 */ /* 0x001ea20000300a00 */
[----:B-1----:R-:W2:Y:S03]  /*51d60*/  LDL.LU.64 R22, [R1+0x4e8] ;  /* 0x0004e80001167983 */ /* 0x002ea60000300a00 */
[----:B------:R-:W3:Y:S01]  /*51d70*/  LDL.LU.64 R4, [R1+0x440] ;  /* 0x0004400001047983 */ /* 0x000ee20000300a00 */
[----:B------:R-:W3:Y:S03]  /*51d80*/  LDL.LU.64 R6, [R1+0x448] ;  /* 0x0004480001067983 */ /* 0x000ee60000300a00 */
[----:B------:R-:W-:Y:S01]  /*51d90*/  STL.64 [R1+0x4090], R14 ;  /* 0x0040900e01007387 */ /* 0x000fe20000100a00 */
[----:B------:R0:W-:Y:S03]  /*51da0*/  STL.64 [R1+0x4088], R12 ;  /* 0x0040880c01007387 */ /* 0x0001e60000100a00 */
[----:B0-----:R-:W2:Y:S01]  /*51db0*/  LDL.LU R12, [R1+0x10] ;  /* 0x00001000010c7983 */ /* 0x001ea20000300800 */
[----:B------:R-:W-:-:S02]  /*51dc0*/  IMAD.MOV.U32 R13, RZ, RZ, R29 ;  /* 0x000000ffff0d7224 */ /* 0x000fc400078e001d */
[----:B------:R-:W3:Y:S01]  /*51dd0*/  LDL.LU R29, [R1+0x4108] ;  /* 0x00410800011d7983 */ /* 0x000ee20000300800 */
[C---:B----4-:R-:W-:Y:S02]  /*51de0*/  HMMA.16816.F32 R8, R24.reuse, R16, R8 ;  /* 0x000000101808723c */ /* 0x050fe40000001808 */
[----:B--2---:R0:W-:Y:S04]  /*51df0*/  STL.64 [R1+0x40a8], R12 ;  /* 0x0040a80c01007387 */ /* 0x0041e80000100a00 */
[----:B0-----:R-:W2:Y:S11]  /*51e00*/  LDL.LU.64 R12, [R1+0x70] ;  /* 0x00007000010c7983 */ /* 0x001eb60000300a00 */
[----:B------:R-:W-:Y:S06]  /*51e10*/  @!UPT UIADD3 URZ, URZ, URZ, URZ ;  /* 0x0000003f3f3ff290 */ /* 0x000fec000fffe03f */
[----:B------:R0:W-:Y:S02]  /*51e20*/  STL.64 [R1+0x170], R8 ;  /* 0x0001700801007387 */ /* 0x0001e40000100a00 */
[----:B------:R-:W-:Y:S02]  /*51e30*/  STL.64 [R1+0x178], R10 ;  /* 0x0001780a01007387 */ /* 0x000fe40000100a00 */
[----:B------:R-:W2:Y:S02]  /*51e40*/  LDL.LU.64 R18, [R1+0x4100] ;  /* 0x0041000001127983 */ /* 0x000ea40000300a00 */
[----:B0-----:R-:W-:Y:S02]  /*51e50*/  IMAD.MOV.U32 R9, RZ, RZ, R16 ;  /* 0x000000ffff097224 */ /* 0x001fe400078e0010 */
[----:B------:R-:W-:Y:S02]  /*51e60*/  IMAD.MOV.U32 R8, RZ, RZ, R17 ;  /* 0x000000ffff087224 */ /* 0x000fe400078e0011 */
[----:B------:R-:W2:Y:S02]  /*51e70*/  LDL.LU.64 R16, [R1+0x40f8] ;  /* 0x0040f80001107983 */ /* 0x000ea40000300a00 */
[C---:B--2---:R-:W-:Y:S11]  /*51e80*/  HMMA.16816.F32 R16, R24.reuse, R12, R16 ;  /* 0x0000000c1810723c */ /* 0x044ff60000001810 */
[----:B------:R-:W-:Y:S11]  /*51e90*/  @!UPT UIADD3 URZ, URZ, URZ, URZ ;  /* 0x0000003f3f3ff290 */ /* 0x000ff6000fffe03f */
[----:B------:R-:W-:Y:S01]  /*51ea0*/  @!UPT UIADD3 URZ, URZ, URZ, URZ ;  /* 0x0000003f3f3ff290 */ /* 0x000fe2000fffe03f */
[----:B------:R-:W-:Y:S01]  /*51eb0*/  STL.64 [R1+0x160], R16 ;  /* 0x0001601001007387 */ /* 0x000fe20000100a00 */
[----:B------:R0:W-:Y:S03]  /*51ec0*/  STL.64 [R1+0x168], R18 ;  /* 0x0001681201007387 */ /* 0x0001e60000100a00 */
[----:B0-----:R-:W2:Y:S01]  /*51ed0*/  LDL.LU.64 R18, [R1+0x40f0] ;  /* 0x0040f00001127983 */ /* 0x001ea20000300a00 */
[----:B------:R-:W4:Y:S02]  /*51ee0*/  LDL.LU.64 R16, [R1+0x40e8] ;  /* 0x0040e80001107983 */ /* 0x000f240000300a00 */
[----:B----4-:R-:W-:Y:S11]  /*51ef0*/  HMMA.16816.F32 R20, R24, R16, R20 ;  /* 0x000000101814723c */ /* 0x010ff60000001814 */
[----:B------:R-:W-:Y:S11]  /*51f00*/  @!UPT UIADD3 URZ, URZ, URZ, URZ ;  /* 0x0000003f3f3ff290 */ /* 0x000ff6000fffe03f */
[----:B------:R-:W-:Y:S01]  /*51f10*/  @!UPT UIADD3 URZ, URZ, URZ, URZ ;  /* 0x0000003f3f3ff290 */ /* 0x000fe2000fffe03f */
[----:B------:R0:W-:Y:S01]  /*51f20*/  STL.64 [R1+0x150], R20 ;  /* 0x0001501401007387 */ /* 0x0001e20000100a00 */
[----:B------:R1:W-:Y:S03]  /*51f30*/  STL.64 [R1+0x158], R22 ;  /* 0x0001581601007387 */ /* 0x0003e60000100a00 */
[----:B0-----:R-:W3:Y:S01]  /*51f40*/  LDL.LU.64 R20, [R1+0x40e0] ;  /* 0x0040e00001147983 */ /* 0x001ee20000300a00 */
[----:B-1----:R-:W-:Y:S02]  /*51f50*/  IMAD.MOV.U32 R23, RZ, RZ, R16 ;  /* 0x000000ffff177224 */ /* 0x002fe400078e0010 */
[----:B------:R-:W-:Y:S02]  /*51f60*/  IMAD.MOV.U32 R22, RZ, RZ, R17 ;  /* 0x000000ffff167224 */ /* 0x000fe400078e0011 */
[----:B------:R-:W4:Y:S01]  /*51f70*/  LDL.LU.64 R16, [R1+0x40d8] ;  /* 0x0040d80001107983 */ /* 0x000f220000300a00 */
[----:B------:R-:W-:-:S02]  /*51f80*/  IMAD.MOV.U32 R11, RZ, RZ, R12 ;  /* 0x000000ffff0b7224 */ /* 0x000fc400078e000c */
[----:B------:R-:W-:Y:S01]  /*51f90*/  IMAD.MOV.U32 R10, RZ, RZ, R13 ;  /* 0x000000ffff0a7224 */ /* 0x000fe200078e000d */
[----:B---3--:R-:W-:Y:S11]  /*51fa0*/  HMMA.16816.F32 R4, R24, R20, R4 ;  /* 0x000000141804723c */ /* 0x008ff60000001804 */
[----:B------:R-:W-:Y:S11]  /*51fb0*/  @!UPT UIADD3 URZ, URZ, URZ, URZ ;  /* 0x0000003f3f3ff290 */ /* 0x000ff6000fffe03f */
[----:B------:R-:W-:Y:S01]  /*51fc0*/  @!UPT UIADD3 URZ, URZ, URZ, URZ ;  /* 0x0000003f3f3ff290 */ /* 0x000fe2000fffe03f */
[----:B------:R0:W-:Y:S01]  /*51fd0*/  STL.64 [R1+0x140], R4 ;  /* 0x0001400401007387 */ /* 0x0001e20000100a00 */
[----:B------:R1:W-:Y:S03]  /*51fe0*/  STL.64 [R1+0x148], R6 ;  /* 0x0001480601007387 */ /* 0x0003e60000100a00 */
[----:B0-----:R-:W4:Y:S01]  /*51ff0*/  LDL.LU.64 R4, [R1+0x430] ;  /* 0x0004300001047983 */ /* 0x001f220000300a00 */
[----:B-1----:R-:W4:Y:S02]  /*52000*/  LDL.LU.64 R6, [R1+0x438] ;  /* 0x0004380001067983 */ /* 0x002f240000300a00 */
[----:B------:R0:W-:Y:S02]  /*52010*/  STL.64 [R1+0x3f98], R20 ;  /* 0x003f981401007387 */ /* 0x0001e40000100a00 */
[----:B0-----:R-:W-:Y:S02]  /*52020*/  IMAD.MOV.U32 R20, RZ, RZ, R11 ;  /* 0x000000ffff147224 */ /* 0x001fe400078e000b */
[----:B------:R-:W-:-:S05]  /*52030*/  IMAD.MOV.U32 R21, RZ, RZ, R10 ;  /* 0x000000ffff157224 */ /* 0x000fca00078e000a */
[----:B------:R0:W-:Y:S02]  /*52040*/  STL.64 [R1+0x3fb0], R20 ;  /* 0x003fb01401007387 */ /* 0x0001e40000100a00 */
[----:B0-----:R-:W-:Y:S02]  /*52050*/  IMAD.MOV.U32 R20, RZ, RZ, R9 ;  /* 0x000000ffff147224 */ /* 0x001fe400078e0009 */
[----:B------:R-:W-:Y:S02]  /*52060*/  IMAD.MOV.U32 R21, RZ, RZ, R8 ;  /* 0x000000ffff157224 */ /* 0x000fe400078e0008 */
[----:B------:R-:W3:Y:S01]  /*52070*/  LDL.LU.64 R8, [R1+0x5d0] ;  /* 0x0005d00001087983 */ /* 0x000ee20000300a00 */
[----:B------:R-:W2:Y:S03]  /*52080*/  LDL.LU.64 R10, [R1+0x5d8] ;  /* 0x0005d800010a7983 */ /* 0x000ea60000300a00 */
        /* <DEDUP_REMOVED lines=8> */
[----:B------:R-:W3:Y:S02]  /*52110*/  LDL.LU.64 R10, [R1+0x628] ;  /* 0x00062800010a7983 */ /* 0x000ee40000300a00 */
[----:B------:R-:W-:-:S02]  /*52120*/  IMAD.MOV.U32 R12, RZ, RZ, R19 ;  /* 0x000000ffff0c7224 */ /* 0x000fc400078e0013 */
[----:B------:R-:W-:Y:S02]  /*52130*/  IMAD.MOV.U32 R13, RZ, RZ, R18 ;  /* 0x000000ffff0d7224 */ /* 0x000fe400078e0012 */
[----:B------:R-:W-:Y:S02]  /*52140*/  IMAD.MOV.U32 R7, RZ, RZ, R16 ;  /* 0x000000ffff077224 */ /* 0x000fe400078e0010 */
[----:B------:R-:W-:Y:S01]  /*52150*/  IMAD.MOV.U32 R6, RZ, RZ, R17 ;  /* 0x000000ffff067224 */ /* 0x000fe200078e0011 */
[----:B---3--:R-:W-:Y:S01]  /*52160*/  STL.64 [R1+0x40b8], R10 ;  /* 0x0040b80a01007387 */ /* 0x008fe20000100a00 */
[----:B--2---:R0:W-:Y:S03]  /*52170*/  STL.64 [R1+0x40b0], R8 ;  /* 0x0040b00801007387 */ /* 0x0041e60000100a00 */
[----:B0-----:R-:W2:Y:S01]  /*52180*/  LDL.LU.64 R8, [R1+0x630] ;  /* 0x0006300001087983 */ /* 0x001ea20000300a00 */
[----:B------:R-:W2:Y:S02]  /*52190*/  LDL.LU.64 R10, [R1+0x638] ;  /* 0x00063800010a7983 */ /* 0x000ea40000300a00 */
[----:B------:R-:W-:Y:S02]  /*521a0*/  STL.64 [R1+0x3fc8], R20 ;  /* 0x003fc81401007387 */ /* 0x000fe40000100a00 */
[----:B------:R-:W3:Y:S01]  /*521b0*/  LDL.LU.64 R4, [R1+0x40d0] ;  /* 0x0040d00001047983 */ /* 0x000ee20000300a00 */
[----:B------:R-:W-:Y:S01]  /*521c0*/  STL.64 [R1+0x130], R24 ;  /* 0x0001301801007387 */ /* 0x000fe20000100a00 */
[----:B------:R-:W-:Y:S02]  /*521d0*/  STL.64 [R1+0x138], R26 ;  /* 0x0001381a01007387 */ /* 0x000fe40000100a00 */
[----:B------:R-:W2:Y:S02]  /*521e0*/  LDL.LU.64 R18, [R1+0x40c8] ;  /* 0x0040c80001127983 */ /* 0x000ea40000300a00 */
[----:B------:R-:W2:Y:S01]  /*521f0*/  LDL.LU.64 R16, [R1+0x40c0] ;  /* 0x0040c00001107983 */ /* 0x000ea20000300a00 */
[----:B------:R-:W-:Y:S01]  /*52200*/  STL.64 [R1+0x4050], R6 ;  /* 0x0040500601007387 */ /* 0x000fe20000100a00 */
[C---:B--2---:R-:W-:Y:S03]  /*52210*/  HMMA.16816.F32 R12, R16.reuse, R12, R8 ;  /* 0x0000000c100c723c */ /* 0x044fe60000001808 */
[----:B---3--:R0:W-:Y:S04]  /*52220*/  STL.64 [R1+0x4048], R4 ;  /* 0x0040480401007387 */ /* 0x0081e80000100a00 */
[----:B0-----:R-:W2:Y:S01]  /*52230*/  LDL.LU.64 R4, [R1+0x5c0] ;  /* 0x0005c00001047983 */ /* 0x001ea20000300a00 */
[----:B------:R-:W2:Y:S02]  /*52240*/  LDL.LU.64 R6, [R1+0x5c8] ;  /* 0x0005c80001067983 */ /* 0x000ea40000300a00 */
[----:B------:R-:W3:Y:S02]  /*52250*/  LDL.LU.64 R24, [R1+0x5b0] ;  /* 0x0005b00001187983 */ /* 0x000ee40000300a00 */
[----:B------:R-:W3:Y:S01]  /*52260*/  LDL.LU.64 R26, [R1+0x5b8] ;  /* 0x0005b800011a7983 */ /* 0x000ee20000300a00 */
[----:B------:R-:W4:Y:S01]  /*52270*/  LDL.LU.64 R10, [R1+0x40b8] ;  /* 0x0040b800010a7983 */ /* 0x000f220000300a00 */
[----:B------:R-:W4:Y:S09]  /*52280*/  LDL.LU.64 R8, [R1+0x40b0] ;  /* 0x0040b00001087983 */ /* 0x000f320000300a00 */
[----:B------:R0:W-:Y:S01]  /*52290*/  STL.64 [R1+0x120], R12 ;  /* 0x0001200c01007387 */ /* 0x0001e20000100a00 */
[----:B------:R4:W-:Y:S03]  /*522a0*/  STL.64 [R1+0x128], R14 ;  /* 0x0001280e01007387 */ /* 0x0009e60000100a00 */
[----:B0-----:R-:W4:Y:S02]  /*522b0*/  LDL.LU.64 R12, [R1+0x40a8] ;  /* 0x0040a800010c7983 */ /* 0x001f240000300a00 */
[C---:B----4-:R-:W-:Y:S02]  /*522c0*/  HMMA.16816.F32 R12, R16.reuse, R12, R8 ;  /* 0x0000000c100c723c */ /* 0x050fe40000001808 */
[----:B------:R-:W4:Y:S01]  /*522d0*/  LDL.LU.64 R10, [R1+0x40a0] ;  /* 0x0040a000010a7983 */ /* 0x000f220000300a00 */
[----:B------:R-:W4:Y:S11]  /*522e0*/  LDL.LU.64 R8, [R1+0x4098] ;  /* 0x0040980001087983 */ /* 0x000f360000300a00 */
[----:B------:R-:W-:Y:S09]  /*522f0*/  @!UPT UIADD3 URZ, URZ, URZ, URZ ;  /* 0x0000003f3f3ff290 */ /* 0x000ff2000fffe03f */
[----:B------:R-:W-:Y:S01]  /*52300*/  STL.64 [R1+0x110], R12 ;  /* 0x0001100c01007387 */ /* 0x000fe20000100a00 */
[----:B------:R0:W-:Y:S03]  /*52310*/  STL.64 [R1+0x118], R14 ;  /* 0x0001180e01007387 */ /* 0x0001e60000100a00 */
[----:B0-----:R-:W2:Y:S01]  /*52320*/  LDL.LU.64 R14, [R1+0x4090] ;  /* 0x00409000010e7983 */ /* 0x001ea20000300a00 */
[----:B------:R-:W4:Y:S02]  /*52330*/  LDL.LU.64 R12, [R1+0x4088] ;  /* 0x00408800010c7983 */ /* 0x000f240000300a00 */
[----:B--2---:R-:W-:Y:S02]  /*52340*/  IMAD.MOV.U32 R20, RZ, RZ, R15 ;  /* 0x000000ffff147224 */ /* 0x004fe400078e000f */
[----:B------:R-:W-:Y:S02]  /*52350*/  IMAD.MOV.U32 R21, RZ, RZ, R14 ;  /* 0x000000ffff157224 */ /* 0x000fe400078e000e */
[C---:B----4-:R-:W-:Y:S03]  /*52360*/  HMMA.16816.F32 R12, R16.reuse, R12, R8 ;  /* 0x0000000c100c723c */ /* 0x050fe60000001808 */
[----:B------:R-:W-:Y:S01]  /*52370*/  STL.64 [R1+0x3fe0], R20 ;  /* 0x003fe01401007387 */ /* 0x000fe20000100a00 */
[----:B------:R-:W2:Y:S02]  /*52380*/  LDL.LU.64 R10, [R1+0x4080] ;  /* 0x00408000010a7983 */ /* 0x000ea40000300a00 */
[----:B------:R-:W2:Y:S11]  /*52390*/  LDL.LU.64 R8, [R1+0x4078] ;  /* 0x0040780001087983 */ /* 0x000eb60000300a00 */
[----:B------:R-:W-:Y:S06]  /*523a0*/  @!UPT UIADD3 URZ, URZ, URZ, URZ ;  /* 0x0000003f3f3ff290 */ /* 0x000fec000fffe03f */
[----:B------:R-:W-:Y:S01]  /*523b0*/  STL.64 [R1+0x100], R12 ;  /* 0x0001000c01007387 */ /* 0x000fe20000100a00 */
[----:B------:R0:W-:Y:S03]  /*523c0*/  STL.64 [R1+0x108], R14 ;  /* 0x0001080e01007387 */ /* 0x0001e60000100a00 */
[----:B0-----:R-:W4:Y:S01]  /*523d0*/  LDL.LU.64 R14, [R1+0x4070] ;  /* 0x00407000010e7983 */ /* 0x001f220000300a00 */
        /* <DEDUP_REMOVED lines=8> */
[----:B--2---:R-:W-:Y:S11]  /*52460*/  HMMA.16816.F32 R4, R16, R8, R4 ;  /* 0x000000081004723c */ /* 0x004ff60000001804 */
[----:B------:R-:W-:Y:S11]  /*52470*/  @!UPT UIADD3 URZ, URZ, URZ, URZ ;  /* 0x0000003f3f3ff290 */ /* 0x000ff6000fffe03f */
[----:B------:R-:W-:Y:S01]  /*52480*/  @!UPT UIADD3 URZ, URZ, URZ, URZ ;  /* 0x0000003f3f3ff290 */ /* 0x000fe2000fffe03f */
[----:B------:R-:W-:Y:S01]  /*52490*/  STL.64 [R1+0xe0], R4 ;  /* 0x0000e00401007387 */ /* 0x000fe20000100a00 */
[----:B------:R0:W-:Y:S03]  /*524a0*/  STL.64 [R1+0xe8], R6 ;  /* 0x0000e80601007387 */ /* 0x0001e60000100a00 */
[----:B0-----:R-:W2:Y:S01]  /*524b0*/  LDL.LU.64 R6, [R1+0x4050] ;  /* 0x0040500001067983 */ /* 0x001ea20000300a00 */
[----:B------:R-:W3:Y:S02]  /*524c0*/  LDL.LU.64 R4, [R1+0x4048] ;  /* 0x0040480001047983 */ /* 0x000ee40000300a00 */
[----:B------:R-:W-:Y:S02]  /*524d0*/  IMAD.MOV.U32 R20, RZ, RZ, R3 ;  /* 0x000000ffff147224 */ /* 0x000fe400078e0003 */
[----:B------:R-:W-:Y:S01]  /*524e0*/  IMAD.MOV.U32 R21, RZ, RZ, R28 ;  /* 0x000000ffff157224 */ /* 0x000fe200078e001c */
[----:B------:R-:W2:Y:S01]  /*524f0*/  LDL.LU R3, [R1+0x4044] ;  /* 0x0040440001037983 */ /* 0x000ea20000300800 */
[----:B------:R-:W2:Y:S03]  /*52500*/  LDL.LU R28, [R1+0x4040] ;  /* 0x00404000011c7983 */ /* 0x000ea60000300800 */
[----:B------:R0:W-:Y:S02]  /*52510*/  STL.64 [R1+0x3ff8], R20 ;  /* 0x003ff81401007387 */ /* 0x0001e40000100a00 */
[----:B0-----:R-:W-:-:S02]  /*52520*/  IMAD.MOV.U32 R20, RZ, RZ, R0 ;  /* 0x000000ffff147224 */ /* 0x001fc400078e0000 */
[----:B------:R-:W-:Y:S01]  /*52530*/  IMAD.MOV.U32 R21, RZ, RZ, R2 ;  /* 0x000000ffff157224 */ /* 0x000fe200078e0002 */
[----:B------:R-:W2:Y:S01]  /*52540*/  LDL.LU R0, [R1+0x403c] ;  /* 0x00403c0001007983 */ /* 0x000ea20000300800 */
[----:B---3--:R-:W-:Y:S11]  /*52550*/  HMMA.16816.F32 R24, R16, R4, R24 ;  /* 0x000000041018723c */ /* 0x008ff60000001818 */
[----:B------:R-:W-:Y:S11]  /*52560*/  @!UPT UIADD3 URZ, URZ, URZ, URZ ;  /* 0x0000003f3f3ff290 */ /* 0x000ff6000fffe03f */
[----:B------:R-:W-:Y:S01]  /*52570*/  @!UPT UIADD3 URZ, URZ, URZ, URZ ;  /* 0x0000003f3f3ff290 */ /* 0x000fe2000fffe03f */
[----:B------:R-:W-:Y:S01]  /*52580*/  STL.64 [R1+0xd0], R24 ;  /* 0x0000d01801007387 */ /* 0x000fe20000100a00 */
[----:B------:R-:W-:Y:S02]  /*52590*/  STL.64 [R1+0xd8], R26 ;  /* 0x0000d81a01007387 */ /* 0x000fe40000100a00 */
[----:B------:R-:W3:Y:S02]  /*525a0*/  LDL.LU R2, [R1+0x4038] ;  /* 0x0040380001027983 */ /* 0x000ee40000300800 */
[----:B------:R0:W-:Y:S02]  /*525b0*/  STL.64 [R1+0x4010], R20 ;  /* 0x0040101401007387 */ /* 0x0001e40000100a00 */
[----:B0-----:R-:W-:Y:S02]  /*525c0*/  IMAD.MOV.U32 R20, RZ, RZ, R10 ;  /* 0x000000ffff147224 */ /* 0x001fe400078e000a */
[----:B------:R-:W-:Y:S01]  /*525d0*/  IMAD.MOV.U32 R21, RZ, RZ, R11 ;  /* 0x000000ffff157224 */ /* 0x000fe200078e000b */
[----:B------:R-:W2:Y:S01]  /*525e0*/  LDL.LU R10, [R1+0x4034] ;  /* 0x00403400010a7983 */ /* 0x000ea20000300800 */
[----:B------:R-:W2:Y:S02]  /*525f0*/  LDL.LU R11, [R1+0x4030] ;  /* 0x00403000010b7983 */ /* 0x000ea40000300800 */
[----:B------:R-:W2:Y:S02]  /*52600*/  LDL.LU.64 R24, [R1+0x490] ;  /* 0x0004900001187983 */ /* 0x000ea40000300a00 */
[----:B------:R-:W2:Y:S02]  /*52610*/  LDL.LU.64 R26, [R1+0x498] ;  /* 0x00049800011a7983 */ /* 0x000ea40000300a00 */
[----:B--2---:R-:W-:Y:S01]  /*52620*/  STL.64 [R1+0x3fa8], R26 ;  /* 0x003fa81a01007387 */ /* 0x004fe20000100a00 */
[----:B------:R4:W-:Y:S02]  /*52630*/  STL.64 [R1+0x3fa0], R24 ;  /* 0x003fa01801007387 */ /* 0x0009e40000100a00 */
[----:B----4-:R-:W-:-:S02]  /*52640*/  IMAD.MOV.U32 R24, RZ, RZ, R14 ;  /* 0x000000ffff187224 */ /* 0x010fc400078e000e */
[----:B------:R-:W-:Y:S01]  /*52650*/  IMAD.MOV.U32 R25, RZ, RZ, R15 ;  /* 0x000000ffff197224 */ /* 0x000fe200078e000f */
[----:B------:R-:W2:Y:S01]  /*52660*/  LDL.LU R14, [R1+0x402c] ;  /* 0x00402c00010e7983 */ /* 0x000ea20000300800 */
[----:B------:R-:W2:Y:S02]  /*52670*/  LDL.LU R15, [R1+0x4028] ;  /* 0x00402800010f7983 */ /* 0x000ea40000300800 */
[----:B------:R-:W4:Y:S02]  /*52680*/  LDL R5, [R1+0x1bc8] ;  /* 0x001bc80001057983 */ /* 0x000f240000100800 */
[----:B------:R-:W-:Y:S01]  /*52690*/  STL.64 [R1+0x3fc0], R6 ;  /* 0x003fc00601007387 */ /* 0x000fe20000100a00 */
[----:B----4-:R0:W-:Y:S04]  /*526a0*/  STL [R1+0x3fb8], R5 ;  /* 0x003fb80501007387 */ /* 0x0101e80000100800 */
[----:B0-----:R-:W4:Y:S01]  /*526b0*/  LDL.LU.64 R4, [R1+0x560] ;  /* 0x0005600001047983 */ /* 0x001f220000300a00 */
[----:B------:R-:W4:Y:S02]  /*526c0*/  LDL.LU.64 R6, [R1+0x568] ;  /* 0x0005680001067983 */ /* 0x000f240000300a00 */
[----:B----4-:R-:W-:Y:S11]  /*526d0*/  HMMA.16816.F32 R24, R16, R24, R4 ;  /* 0x000000181018723c */ /* 0x010ff60000001804 */
[----:B------:R-:W-:Y:S11]  /*526e0*/  @!UPT UIADD3 URZ, URZ, URZ, URZ ;  /* 0x0000003f3f3ff290 */ /* 0x000ff6000fffe03f */
[----:B------:R-:W-:Y:S01]  /*526f0*/  @!UPT UIADD3 URZ, URZ, URZ, URZ ;  /* 0x0000003f3f3ff290 */ /* 0x000fe2000fffe03f */
[----:B------:R-:W-:Y:S01]  /*52700*/  STL [R1+0x430], R24 ;  /* 0x0004301801007387 */ /* 0x000fe20000100800 */
[----:B------:R-:W4:Y:S02]  /*52710*/  LDL.LU.64 R4, [R1+0x4d0] ;  /* 0x0004d00001047983 */ /* 0x000f240000300a00 */
[----:B------:R-:W2:Y:S02]  /*52720*/  LDL.LU.64 R6, [R1+0x4d8] ;  /* 0x0004d80001067983 */ /* 0x000ea40000300a00 */
[----:B--2---:R-:W-:Y:S01]  /*52730*/  STL.64 [R1+0x3fd8], R6 ;  /* 0x003fd80601007387 */ /* 0x004fe20000100a00 */
[----:B----4-:R0:W-:Y:S03]  /*52740*/  STL.64 [R1+0x3fd0], R4 ;  /* 0x003fd00401007387 */ /* 0x0101e60000100a00 */
[----:B0-----:R-:W2:Y:S01]  /*52750*/  LDL.LU.64 R4, [R1+0x470] ;  /* 0x0004700001047983 */ /* 0x001ea20000300a00 */
[----:B------:R-:W4:Y:S03]  /*52760*/  LDL.LU.64 R6, [R1+0x478] ;  /* 0x0004780001067983 */ /* 0x000f260000300a00 */
[----:B----4-:R-:W-:Y:S01]  /*52770*/  STL.64 [R1+0x3ff0], R6 ;  /* 0x003ff00601007387 */ /* 0x010fe20000100a00 */
[----:B--2---:R0:W-:Y:S03]  /*52780*/  STL.64 [R1+0x3fe8], R4 ;  /* 0x003fe80401007387 */ /* 0x0041e60000100a00 */
[----:B0-----:R-:W2:Y:S01]  /*52790*/  LDL.LU.64 R4, [R1+0x460] ;  /* 0x0004600001047983 */ /* 0x001ea20000300a00 */
[----:B------:R-:W4:Y:S03]  /*527a0*/  LDL.LU.64 R6, [R1+0x468] ;  /* 0x0004680001067983 */ /* 0x000f260000300a00 */
[----:B----4-:R-:W-:Y:S01]  /*527b0*/  STL.64 [R1+0x4008], R6 ;  /* 0x0040080601007387 */ /* 0x010fe20000100a00 */
[----:B--2---:R0:W-:Y:S03]  /*527c0*/  STL.64 [R1+0x4000], R4 ;  /* 0x0040000401007387 */ /* 0x0041e60000100a00 */
[----:B0-----:R-:W2:Y:S01]  /*527d0*/  LDL.LU.64 R4, [R1+0x450] ;  /* 0x0004500001047983 */ /* 0x001ea20000300a00 */
[----:B------:R-:W4:Y:S02]  /*527e0*/  LDL.LU.64 R6, [R1+0x458] ;  /* 0x0004580001067983 */ /* 0x000f240000300a00 */
[----:B------:R-:W-:-:S02]  /*527f0*/  IMAD.MOV.U32 R13, RZ, RZ, R25 ;  /* 0x000000ffff0d7224 */ /* 0x000fc400078e0019 */
[----:B------:R-:W-:Y:S01]  /*52800*/  IMAD.MOV.U32 R12, RZ, RZ, R26 ;  /* 0x000000ffff0c7224 */ /* 0x000fe200078e001a */
[----:B----4-:R-:W-:Y:S01]  /*52810*/  STL.64 [R1+0x4020], R6 ;  /* 0x0040200601007387 */ /* 0x010fe20000100a00 */
[----:B--2---:R0:W-:Y:S03]  /*52820*/  STL.64 [R1+0x4018], R4 ;  /* 0x0040180401007387 */ /* 0x0041e60000100a00 */
[----:B0-----:R-:W2:Y:S01]  /*52830*/  LDL.LU.64 R4, [R1+0x540] ;  /* 0x0005400001047983 */ /* 0x001ea20000300a00 */
[----:B------:R-:W2:Y:S02]  /*52840*/  LDL.LU.64 R6, [R1+0x548] ;  /* 0x0005480001067983 */ /* 0x000ea40000300a00 */
[----:B------:R-:W-:Y:S02]  /*52850*/  IMAD.MOV.U32 R9, RZ, RZ, R27 ;  /* 0x000000ffff097224 */ /* 0x000fe400078e001b */
[----:B------:R-:W4:Y:S01]  /*52860*/  LDL.LU.64 R24, [R1+0x4c0] ;  /* 0x0004c00001187983 */ /* 0x000f220000300a00 */
[----:B------:R-:W4:Y:S01]  /*52870*/  LDL.LU.64 R26, [R1+0x4c8] ;  /* 0x0004c800011a7983 */ /* 0x000f220000300a00 */
[----:B------:R-:W-:Y:S02]  /*52880*/  STL.64 [R1+0x3f38], R14 ;  /* 0x003f380e01007387 */ /* 0x000fe40000100a00 */
[----:B------:R0:W-:Y:S02]  /*52890*/  STL.64 [R1+0x3f30], R12 ;  /* 0x003f300c01007387 */ /* 0x0001e40000100a00 */
[----:B0-----:R-:W-:-:S02]  /*528a0*/  IMAD.MOV.U32 R12, RZ, RZ, R23 ;  /* 0x000000ffff0c7224 */ /* 0x001fc400078e0017 */
[----:B------:R-:W-:Y:S01]  /*528b0*/  IMAD.MOV.U32 R13, RZ, RZ, R22 ;  /* 0x000000ffff0d7224 */ /* 0x000fe200078e0016 */
[----:B------:R0:W-:Y:S01]  /*528c0*/  STL [R1+0x3b70], R9 ;  /* 0x003b700901007387 */ /* 0x0001e20000100800 */
[----:B------:R1:W-:Y:S03]  /*528d0*/  STL.64 [R1+0x3f50], R10 ;  /* 0x003f500a01007387 */ /* 0x0003e60000100a00 */
[----:B0-----:R-:W3:Y:S01]  /*528e0*/  LDL.LU.64 R8, [R1+0x4a0] ;  /* 0x0004a00001087983 */ /* 0x001ee20000300a00 */
[----:B-1----:R-:W3:Y:S01]  /*528f0*/  LDL.LU.64 R10, [R1+0x4a8] ;  /* 0x0004a800010a7983 */ /* 0x002ee20000300a00 */
[C---:B--2---:R-:W-:Y:S02]  /*52900*/  HMMA.16816.F32 R20, R16.reuse, R20, R4 ;  /* 0x000000141014723c */ /* 0x044fe40000001804 */
[----:B------:R-:W2:Y:S01]  /*52910*/  LDL.LU.64 R6, [R1+0x4020] ;  /* 0x0040200001067983 */ /* 0x000ea20000300a00 */
[----:B------:R-:W2:Y:S11]  /*52920*/  LDL.LU.64 R4, [R1+0x4018] ;  /* 0x0040180001047983 */ /* 0x000eb60000300a00 */
[----:B------:R-:W-:Y:S09]  /*52930*/  @!UPT UIADD3 URZ, URZ, URZ, URZ ;  /* 0x0000003f3f3ff290 */ /* 0x000ff2000fffe03f */
[----:B------:R0:W-:Y:S01]  /*52940*/  STL.64 [R1+0x440], R20 ;  /* 0x0004401401007387 */ /* 0x0001e20000100a00 */
[----:B------:R2:W-:Y:S03]  /*52950*/  STL.64 [R1+0x448], R22 ;  /* 0x0004481601007387 */ /* 0x0005e60000100a00 */
[----:B0-----:R-:W2:Y:S02]  /*52960*/  LDL.LU.64 R20, [R1+0x4010] ;  /* 0x0040100001147983 */ /* 0x001ea40000300a00 */
        /* <DEDUP_REMOVED lines=23> */
[----:B------:R-:W2:Y:S11]  /*52ae0*/  LDL.LU R5, [R1+0x3fb8] ;  /* 0x003fb80001057983 */ /* 0x000eb60000300800 */
        /* <DEDUP_REMOVED lines=11> */
[C---:B---3--:R-:W-:Y:S08]  /*52ba0*/  HMMA.16816.F32 R12, R16.reuse, R12, R8 ;  /* 0x0000000c100c723c */ /* 0x048ff00000001808 */
[----:B----4-:R-:W-:Y:S01]  /*52bb0*/  HMMA.16816.F32 R8, R16, R20, R24 ;  /* 0x000000141008723c */ /* 0x010fe20000001818 */
[----:B------:R-:W3:Y:S11]  /*52bc0*/  LDL.LU.64 R20, [R1+0x480] ;  /* 0x0004800001147983 */ /* 0x000ef60000300a00 */
[----:B------:R-:W-:Y:S03]  /*52bd0*/  @!UPT UIADD3 URZ, URZ, URZ, URZ ;  /* 0x0000003f3f3ff290 */ /* 0x000fe6000fffe03f */
[----:B------:R0:W-:Y:S02]  /*52be0*/  STL.64 [R1+0x560], R12 ;  /* 0x0005600c01007387 */ /* 0x0001e40000100a00 */
[----:B------:R4:W-:Y:S02]  /*52bf0*/  STL.64 [R1+0x568], R14 ;  /* 0x0005680e01007387 */ /* 0x0009e40000100a00 */
[----:B-1----:R-:W3:Y:S01]  /*52c00*/  LDL.LU.64 R22, [R1+0x488] ;  /* 0x0004880001167983 */ /* 0x002ee20000300a00 */
[----:B--2---:R-:W1:Y:S04]  /*52c10*/  LDSM.16.MT88.4 R24, [R5+0x20800] ;  /* 0x020800000518783b */ /* 0x004e680000004200 */
[----:B------:R-:W-:Y:S01]  /*52c20*/  STL.64 [R1+0x590], R8 ;  /* 0x0005900801007387 */ /* 0x000fe20000100a00 */
[----:B------:R-:W-:Y:S02]  /*52c30*/  STL.64 [R1+0x598], R10 ;  /* 0x0005980a01007387 */ /* 0x000fe40000100a00 */
[----:B0-----:R-:W2:Y:S02]  /*52c40*/  LDL.LU R12, [R1+0x290] ;  /* 0x00029000010c7983 */ /* 0x001ea40000300800 */
[----:B------:R-:W2:Y:S01]  /*52c50*/  LDL.LU R13, [R1+0x294] ;  /* 0x00029400010d7983 */ /* 0x000ea20000300800 */
[----:B----4-:R-:W4:Y:S01]  /*52c60*/  LDL.LU R14, [R1+0x298] ;  /* 0x00029800010e7983 */ /* 0x010f220000300800 */
[----:B------:R-:W4:Y:S03]  /*52c70*/  LDL.LU R15, [R1+0x29c] ;  /* 0x00029c00010f7983 */ /* 0x000f260000300800 */
[----:B----4-:R-:W-:Y:S01]  /*52c80*/  STL.64 [R1+0x3f60], R14 ;  /* 0x003f600e01007387 */ /* 0x010fe20000100a00 */
[----:B--2---:R0:W-:Y:S03]  /*52c90*/  STL.64 [R1+0x3f58], R12 ;  /* 0x003f580c01007387 */ /* 0x0041e60000100a00 */
[----:B0-----:R-:W2:Y:S01]  /*52ca0*/  LDL.LU R12, [R1+0x2a0] ;  /* 0x0002a000010c7983 */ /* 0x001ea20000300800 */
[----:B------:R-:W2:Y:S02]  /*52cb0*/  LDL.LU R13, [R1+0x2a4] ;  /* 0x0002a400010d7983 */ /* 0x000ea40000300800 */
[----:B------:R-:W4:Y:S02]  /*52cc0*/  LDL.LU R14, [R1+0x2a8] ;  /* 0x0002a800010e7983 */ /* 0x000f240000300800 */
[----:B------:R-:W4:Y:S02]  /*52cd0*/  LDL.LU R15, [R1+0x2ac] ;  /* 0x0002ac00010f7983 */ /* 0x000f240000300800 */
[----:B----4-:R0:W-:Y:S01]  /*52ce0*/  STL.64 [R1+0x3f70], R14 ;  /* 0x003f700e01007387 */ /* 0x0101e20000100a00 */
[----:B--2---:R-:W-:Y:S02]  /*52cf0*/  STL.64 [R1+0x3f68], R12 ;  /* 0x003f680c01007387 */ /* 0x004fe40000100a00 */
[----:B------:R-:W2:Y:S01]  /*52d00*/  LDL.64 R10, [R1+0x18] ;  /* 0x00001800010a7983 */ /* 0x000ea20000100a00 */
[----:B0-----:R-:W4:Y:S04]  /*52d10*/  LDL.64 R14, [R1+0x28] ;  /* 0x00002800010e7983 */ /* 0x001f280000100a00 */
[----:B--2---:R0:W-:Y:S01]  /*52d20*/  STL.64 [R1+0x3f78], R10 ;  /* 0x003f780a01007387 */ /* 0x0041e20000100a00 */
[----:B------:R-:W4:Y:S02]  /*52d30*/  LDL.LU R8, [R1+0x2b0] ;  /* 0x0002b00001087983 */ /* 0x000f240000300800 */
[----:B------:R-:W4:Y:S01]  /*52d40*/  LDL.LU R9, [R1+0x2b4] ;  /* 0x0002b40001097983 */ /* 0x000f220000300800 */
[----:B0-----:R-:W4:Y:S01]  /*52d50*/  LDL.LU R10, [R1+0x2b8] ;  /* 0x0002b800010a7983 */ /* 0x001f220000300800 */
[----:B------:R-:W4:Y:S02]  /*52d60*/  LDL.LU R11, [R1+0x2bc] ;  /* 0x0002bc00010b7983 */ /* 0x000f240000300800 */
[----:B-1----:R-:W-:Y:S02]  /*52d70*/  STL.64 [R1+0x3e40], R26 ;  /* 0x003e401a01007387 */ /* 0x002fe40000100a00 */
[----:B------:R0:W-:Y:S02]  /*52d80*/  STL.64 [R1+0x3e38], R24 ;  /* 0x003e381801007387 */ /* 0x0001e40000100a00 */
[----:B0-----:R-:W-:-:S02]  /*52d90*/  IMAD.MOV.U32 R24, RZ, RZ, R7 ;  /* 0x000000ffff187224 */ /* 0x001fc400078e0007 */
[----:B------:R-:W-:Y:S01]  /*52da0*/  IMAD.MOV.U32 R25, RZ, RZ, R6 ;  /* 0x000000ffff197224 */ /* 0x000fe200078e0006 */
[----:B------:R-:W2:Y:S01]  /*52db0*/  LDL.LU R7, [R1+0x3f94] ;  /* 0x003f940001077983 */ /* 0x000ea20000300800 */
[----:B------:R-:W2:Y:S02]  /*52dc0*/  LDL.LU R6, [R1+0x3f90] ;  /* 0x003f900001067983 */ /* 0x000ea40000300800 */
[----:B------:R-:W2:Y:S02]  /*52dd0*/  LDL R26, [R1+0x48] ;  /* 0x00004800011a7983 */ /* 0x000ea40000100800 */
[----:B------:R-:W2:Y:S01]  /*52de0*/  LDL R27, [R1+0x4c] ;  /* 0x00004c00011b7983 */ /* 0x000ea20000100800 */
[----:B---3--:R-:W-:Y:S01]  /*52df0*/  HMMA.16816.F32 R16, R16, R24, R20 ;  /* 0x000000181010723c */ /* 0x008fe20000001814 */
[----:B------:R-:W4:Y:S01]  /*52e00*/  LDL.LU.64 R22, [R1+0x3f88] ;  /* 0x003f880001167983 */ /* 0x000f220000300a00 */
[----:B------:R-:W4:Y:S11]  /*52e10*/  LDL.LU.64 R20, [R1+0x3f80] ;  /* 0x003f800001147983 */ /* 0x000f360000300a00 */
[----:B------:R-:W-:Y:S10]  /*52e20*/  @!UPT UIADD3 URZ, URZ, URZ, URZ ;  /* 0x0000003f3f3ff290 */ /* 0x000ff4000fffe03f */
[----:B------:R-:W-:Y:S01]  /*52e30*/  STL.64 [R1+0x580], R16 ;  /* 0x0005801001007387 */ /* 0x000fe20000100a00 */
[----:B------:R0:W-:Y:S03]  /*52e40*/  STL.64 [R1+0x588], R18 ;  /* 0x0005881201007387 */ /* 0x0001e60000100a00 */
[----:B0-----:R-:W3:Y:S04]  /*52e50*/  LDL.64 R18, [R1+0x38] ;  /* 0x0000380001127983 */ /* 0x001ee80000100a00 */
[----:B---3--:R0:W-:Y:S01]  /*52e60*/  STL.64 [R1+0x3f10], R18 ;  /* 0x003f101201007387 */ /* 0x0081e20000100a00 */
[----:B------:R-:W3:Y:S02]  /*52e70*/  LDL.LU R16, [R1+0x270] ;  /* 0x0002700001107983 */ /* 0x000ee40000300800 */
[----:B------:R-:W3:Y:S01]  /*52e80*/  LDL.LU R17, [R1+0x274] ;  /* 0x0002740001117983 */ /* 0x000ee20000300800 */
[----:B0-----:R-:W2:Y:S01]  /*52e90*/  LDL.LU R18, [R1+0x278] ;  /* 0x0002780001127983 */ /* 0x001ea20000300800 */
[----:B------:R-:W2:Y:S01]  /*52ea0*/  LDL.LU R19, [R1+0x27c] ;  /* 0x00027c0001137983 */ /* 0x000ea20000300800 */
[----:B----4-:R-:W-:Y:S02]  /*52eb0*/  HMMA.16816.F32 R8, R20, R14, R8 ;  /* 0x0000000e1408723c */ /* 0x010fe40000001808 */
[----:B--2---:R-:W-:Y:S01]  /*52ec0*/  STL.64 [R1+0x3f28], R18 ;  /* 0x003f281201007387 */ /* 0x004fe20000100a00 */
[----:B---3--:R0:W-:Y:S03]  /*52ed0*/  STL.64 [R1+0x3f20], R16 ;  /* 0x003f201001007387 */ /* 0x0081e60000100a00 */
[----:B0-----:R-:W2:Y:S01]  /*52ee0*/  LDL.LU R16, [R1+0x280] ;  /* 0x0002800001107983 */ /* 0x001ea20000300800 */
[----:B------:R-:W2:Y:S02]  /*52ef0*/  LDL.LU R17, [R1+0x284] ;  /* 0x0002840001117983 */ /* 0x000ea40000300800 */
[----:B------:R-:W3:Y:S02]  /*52f00*/  LDL.LU R18, [R1+0x288] ;  /* 0x0002880001127983 */ /* 0x000ee40000300800 */
[----:B------:R-:W3:Y:S02]  /*52f10*/  LDL.LU R19, [R1+0x28c] ;  /* 0x00028c0001137983 */ /* 0x000ee40000300800 */
[----:B------:R-:W-:-:S02]  /*52f20*/  IMAD.MOV.U32 R25, RZ, RZ, R14 ;  /* 0x000000ffff197224 */ /* 0x000fc400078e000e */
[----:B------:R-:W-:Y:S01]  /*52f30*/  IMAD.MOV.U32 R24, RZ, RZ, R15 ;  /* 0x000000ffff187224 */ /* 0x000fe200078e000f */
[----:B---3--:R0:W-:Y:S01]  /*52f40*/  STL.64 [R1+0x3f48], R18 ;  /* 0x003f481201007387 */ /* 0x0081e20000100a00 */
[----:B--2---:R-:W-:Y:S03]  /*52f50*/  STL.64 [R1+0x3f40], R16 ;  /* 0x003f401001007387 */ /* 0x004fe60000100a00 */
[----:B0-----:R-:W2:Y:S03]  /*52f60*/  LDL.64 R18, [R1+0x8] ;  /* 0x0000080001127983 */ /* 0x001ea60000100a00 */
[----:B------:R-:W-:Y:S02]  /*52f70*/  STL.64 [R1+0x2b0], R8 ;  /* 0x0002b00801007387 */ /* 0x000fe40000100a00 */
[----:B------:R0:W-:Y:S02]  /*52f80*/  STL.64 [R1+0x2b8], R10 ;  /* 0x0002b80a01007387 */ /* 0x0001e40000100a00 */
[----:B0-----:R-:W3:Y:S01]  /*52f90*/  LDL.LU.64 R10, [R1+0x3f78] ;  /* 0x003f7800010a7983 */ /* 0x001ee20000300a00 */
[----:B------:R-:W3:Y:S02]  /*52fa0*/  LDL.LU.64 R14, [R1+0x3f70] ;  /* 0x003f7000010e7983 */ /* 0x000ee40000300a00 */
[----:B------:R-:W3:Y:S02]  /*52fb0*/  LDL.LU.64 R12, [R1+0x3f68] ;  /* 0x003f6800010c7983 */ /* 0x000ee40000300a00 */
[----:B------:R-:W-:Y:S01]  /*52fc0*/  STL.64 [R1+0x3e60], R26 ;  /* 0x003e601a01007387 */ /* 0x000fe20000100a00 */
[----:B------:R0:W-:Y:S04]  /*52fd0*/  STL.64 [R1+0x3e58], R24 ;  /* 0x003e581801007387 */ /* 0x0001e80000100a00 */
[----:B0-----:R-:W4:Y:S01]  /*52fe0*/  LDL.LU R24, [R1+0x250] ;  /* 0x0002500001187983 */ /* 0x001f220000300800 */
[----:B------:R-:W4:Y:S01]  /*52ff0*/  LDL.LU R25, [R1+0x254] ;  /* 0x0002540001197983 */ /* 0x000f220000300800 */
[----:B---3--:R-:W-:Y:S11]  /*53000*/  HMMA.16816.F32 R12, R20, R10, R12 ;  /* 0x0000000a140c723c */ /* 0x008ff6000000180c */
[----:B------:R-:W-:Y:S11]  /*53010*/  @!UPT UIADD3 URZ, URZ, URZ, URZ ;  /* 0x0000003f3f3ff290 */ /* 0x000ff6000fffe03f */
[----:B------:R-:W-:Y:S01]  /*53020*/  @!UPT UIADD3 URZ, URZ, URZ, URZ ;  /* 0x0000003f3f3ff290 */ /* 0x000fe2000fffe03f */
[----:B------:R-:W-:Y:S01]  /*53030*/  STL.64 [R1+0x2a0], R12 ;  /* 0x0002a00c01007387 */ /* 0x000fe20000100a00 */
[----:B------:R0:W-:Y:S03]  /*53040*/  STL.64 [R1+0x2a8], R14 ;  /* 0x0002a80e01007387 */ /* 0x0001e60000100a00 */
[----:B0-----:R-:W3:Y:S01]  /*53050*/  LDL.LU.64 R14, [R1+0x3f60] ;  /* 0x003f6000010e7983 */ /* 0x001ee20000300a00 */
[----:B------:R-:W3:Y:S02]  /*53060*/  LDL.LU.64 R12, [R1+0x3f58] ;  /* 0x003f5800010c7983 */ /* 0x000ee40000300a00 */
[----:B------:R-:W-:Y:S02]  /*53070*/  IMAD.MOV.U32 R4, RZ, RZ, R11 ;  /* 0x000000ffff047224 */ /* 0x000fe400078e000b */
[----:B--2---:R-:W-:Y:S01]  /*53080*/  IMAD.MOV.U32 R9, RZ, RZ, R18 ;  /* 0x000000ffff097224 */ /* 0x004fe200078e0012 */
[----:B------:R-:W2:Y:S01]  /*53090*/  LDL.LU.64 R10, [R1+0x3f50] ;  /* 0x003f5000010a7983 */ /* 0x000ea20000300a00 */
[----:B------:R-:W-:-:S02]  /*530a0*/  IMAD.MOV.U32 R8, RZ, RZ, R19 ;  /* 0x000000ffff087224 */ /* 0x000fc400078e0013 */
[----:B------:R-:W-:Y:S02]  /*530b0*/  IMAD.MOV.U32 R26, RZ, RZ, R2 ;  /* 0x000000ffff1a7224 */ /* 0x000fe400078e0002 */
[----:B------:R-:W-:Y:S01]  /*530c0*/  IMAD.MOV.U32 R27, RZ, RZ, R0 ;  /* 0x000000ffff1b7224 */ /* 0x000fe200078e0000 */
[C---:B---3--:R-:W-:Y:S01]  /*530d0*/  HMMA.16816.F32 R12, R20.reuse, R18, R12 ;  /* 0x00000012140c723c */ /* 0x048fe2000000180c */
[----:B------:R-:W3:Y:S01]  /*530e0*/  LDL.LU.64 R18, [R1+0x3f48] ;  /* 0x003f480001127983 */ /* 0x000ee20000300a00 */
[----:B------:R-:W3:Y:S11]  /*530f0*/  LDL.LU.64 R16, [R1+0x3f40] ;  /* 0x003f400001107983 */ /* 0x000ef60000300a00 */
[----:B------:R-:W-:Y:S10]  /*53100*/  @!UPT UIADD3 URZ, URZ, URZ, URZ ;  /* 0x0000003f3f3ff290 */ /* 0x000ff4000fffe03f */
[----:B------:R0:W-:Y:S01]  /*53110*/  STL.64 [R1+0x290], R12 ;  /* 0x0002900c01007387 */ /* 0x0001e20000100a00 */
[----:B------:R-:W-:Y:S02]  /*53120*/  IMAD.MOV.U32 R2, RZ, RZ, R14 ;  /* 0x000000ffff027224 */ /* 0x000fe400078e000e */
[----:B------:R-:W-:Y:S02]  /*53130*/  IMAD.MOV.U32 R0, RZ, RZ, R15 ;  /* 0x000000ffff007224 */ /* 0x000fe400078e000f */
[----:B------:R-:W3:Y:S04]  /*53140*/  LDL.LU.64 R14, [R1+0x3f38] ;  /* 0x003f3800010e7983 */ /* 0x000ee80000300a00 */
[----:B0-----:R-:W2:Y:S01]  /*53150*/  LDL.LU.64 R12, [R1+0x3f30] ;  /* 0x003f3000010c7983 */ /* 0x001ea20000300a00 */
[----:B------:R-:W-:Y:S02]  /*53160*/  STL [R1+0x3b1c], R0 ;  /* 0x003b1c0001007387 */ /* 0x000fe40000100800 */
[----:B------:R-:W-:Y:S01]  /*53170*/  STL [R1+0x3b18], R2 ;  /* 0x003b180201007387 */ /* 0x000fe20000100800 */
[----:B---3--:R-:W-:Y:S11]  /*53180*/  HMMA.16816.F32 R16, R20, R14, R16 ;  /* 0x0000000e1410723c */ /* 0x008ff60000001810 */
[----:B------:R-:W-:Y:S11]  /*53190*/  @!UPT UIADD3 URZ, URZ, URZ, URZ ;  /* 0x0000003f3f3ff290 */ /* 0x000ff6000fffe03f */
[----:B------:R-:W-:Y:S01]  /*531a0*/  @!UPT UIADD3 URZ, URZ, URZ, URZ ;  /* 0x0000003f3f3ff290 */ /* 0x000fe2000fffe03f */
[----:B------:R-:W-:Y:S01]  /*531b0*/  STL.64 [R1+0x280], R16 ;  /* 0x0002801001007387 */ /* 0x000fe20000100a00 */
[----:B------:R0:W-:Y:S03]  /*531c0*/  STL.64 [R1+0x288], R18 ;  /* 0x0002881201007387 */ /* 0x0001e60000100a00 */
[----:B0-----:R-:W3:Y:S01]  /*531d0*/  LDL.LU.64 R18, [R1+0x3f28] ;  /* 0x003f280001127983 */ /* 0x001ee20000300a00 */
[----:B------:R-:W3:Y:S02]  /*531e0*/  LDL.LU.64 R16, [R1+0x3f20] ;  /* 0x003f200001107983 */ /* 0x000ee40000300a00 */
[----:B------:R-:W-:Y:S02]  /*531f0*/  STL.64 [R1+0x3e08], R14 ;  /* 0x003e080e01007387 */ /* 0x000fe40000100a00 */
[----:B--2---:R0:W-:Y:S02]  /*53200*/  STL.64 [R1+0x3e00], R12 ;  /* 0x003e000c01007387 */ /* 0x0041e40000100a00 */
[----:B0-----:R-:W-:-:S02]  /*53210*/  IMAD.MOV.U32 R12, RZ, RZ, R6 ;  /* 0x000000ffff0c7224 */ /* 0x001fc400078e0006 */
[----:B------:R-:W-:Y:S01]  /*53220*/  IMAD.MOV.U32 R13, RZ, RZ, R7 ;  /* 0x000000ffff0d7224 */ /* 0x000fe200078e0007 */
[----:B------:R-:W2:Y:S01]  /*53230*/  LDL.LU R6, [R1+0x3f1c] ;  /* 0x003f1c0001067983 */ /* 0x000ea20000300800 */
[----:B------:R-:W2:Y:S02]  /*53240*/  LDL.LU R7, [R1+0x3f18] ;  /* 0x003f180001077983 */ /* 0x000ea40000300800 */
[----:B------:R-:W2:Y:S02]  /*53250*/  LDL.LU R14, [R1+0x268] ;  /* 0x00026800010e7983 */ /* 0x000ea40000300800 */
[----:B------:R-:W2:Y:S01]  /*53260*/  LDL.LU R15, [R1+0x26c] ;  /* 0x00026c00010f7983 */ /* 0x000ea20000300800 */
[C---:B---3--:R-:W-:Y:S11]  /*53270*/  HMMA.16816.F32 R16, R20.reuse, R10, R16 ;  /* 0x0000000a1410723c */ /* 0x048ff60000001810 */
[----:B------:R-:W-:Y:S11]  /*53280*/  @!UPT UIADD3 URZ, URZ, URZ, URZ ;  /* 0x0000003f3f3ff290 */ /* 0x000ff6000fffe03f */
[----:B------:R-:W-:Y:S01]  /*53290*/  @!UPT UIADD3 URZ, URZ, URZ, URZ ;  /* 0x0000003f3f3ff290 */ /* 0x000fe2000fffe03f */
[----:B------:R-:W-:Y:S01]  /*532a0*/  STL.64 [R1+0x270], R16 ;  /* 0x0002701001007387 */ /* 0x000fe20000100a00 */
[----:B------:R0:W-:Y:S03]  /*532b0*/  STL.64 [R1+0x278], R18 ;  /* 0x0002781201007387 */ /* 0x0001e60000100a00 */
[----:B0-----:R-:W4:Y:S01]  /*532c0*/  LDL.LU.64 R18, [R1+0x3f10] ;  /* 0x003f100001127983 */ /* 0x001f220000300a00 */
[----:B------:R-:W-:Y:S02]  /*532d0*/  STL.64 [R1+0x3df8], R10 ;  /* 0x003df80a01007387 */ /* 0x000fe40000100a00 */
[----:B------:R2:W-:Y:S02]  /*532e0*/  STL.64 [R1+0x3ee0], R8 ;  /* 0x003ee00801007387 */ /* 0x0005e40000100a00 */
[C---:B--2---:R-:W-:Y:S01]  /*532f0*/  HMMA.16816.F32 R8, R20.reuse, R6, R12 ;  /* 0x000000061408723c */ /* 0x044fe2000000180c */
[----:B------:R-:W-:Y:S01]  /*53300*/  STL.64 [R1+0x3df0], R6 ;  /* 0x003df00601007387 */ /* 0x000fe20000100a00 */
[----:B------:R-:W-:Y:S11]  /*53310*/  STL [R1+0x3de8], R5 ;  /* 0x003de80501007387 */ /* 0x000ff60000100800 */
[----:B------:R-:W-:Y:S10]  /*53320*/  @!UPT UIADD3 URZ, URZ, URZ, URZ ;  /* 0x0000003f3f3ff290 */ /* 0x000ff4000fffe03f */
[----:B------:R-:W-:Y:S01]  /*53330*/  STL.64 [R1+0x260], R8 ;  /* 0x0002600801007387 */ /* 0x000fe20000100a00 */
[----:B------:R-:W-:Y:S02]  /*53340*/  STL.64 [R1+0x268], R10 ;  /* 0x0002680a01007387 */ /* 0x000fe40000100a00 */
[----:B------:R4:W-:Y:S02]  /*53350*/  STL [R1+0x3ee8], R4 ;  /* 0x003ee80401007387 */ /* 0x0009e40000100800 */
[----:B----4-:R-:W-:Y:S07]  /*53360*/  HMMA.16816.F32 R4, R20, R18, R24 ;  /* 0x000000121404723c */ /* 0x010fee0000001818 */
[----:B------:R-:W-:Y:S11]  /*53370*/  IMAD.MOV.U32 R25, RZ, RZ, R28 ;  /* 0x000000ffff197224 */ /* 0x000ff600078e001c */
[----:B------:R-:W-:Y:S05]  /*53380*/  @!UPT UIADD3 URZ, URZ, URZ, URZ ;  /* 0x0000003f3f3ff290 */ /* 0x000fea000fffe03f */
[----:B------:R-:W-:Y:S01]  /*53390*/  STL.64 [R1+0x250], R4 ;  /* 0x0002500401007387 */ /* 0x000fe20000100a00 */
[----:B------:R-:W-:Y:S02]  /*533a0*/  STL.64 [R1+0x258], R6 ;  /* 0x0002580601007387 */ /* 0x000fe40000100a00 */
[----:B------:R-:W2:Y:S02]  /*533b0*/  LDL.LU R24, [R1+0x3b0] ;  /* 0x0003b00001187983 */ /* 0x000ea40000300800 */
[----:B------:R-:W3:Y:S01]  /*533c0*/  LDL.LU R28, [R1+0x3f0c] ;  /* 0x003f0c00011c7983 */ /* 0x000ee20000300800 */
[----:B------:R-:W4:Y:S01]  /*533d0*/  LDL.LU R26, [R1+0x3b8] ;  /* 0x0003b800011a7983 */ /* 0x000f220000300800 */
[----:B------:R-:W-:Y:S02]  /*533e0*/  IMAD.MOV.U32 R27, RZ, RZ, R3 ;  /* 0x000000ffff1b7224 */ /* 0x000fe400078e0003 */
[----:B------:R-:W2:Y:S02]  /*533f0*/  LDL.LU R3, [R1+0x3f08] ;  /* 0x003f080001037983 */ /* 0x000ea40000300800 */
[----:B------:R-:W-:-:S02]  /*53400*/  IMAD.MOV.U32 R2, RZ, RZ, R18 ;  /* 0x000000ffff027224 */ /* 0x000fc400078e0012 */
[----:B------:R-:W-:Y:S02]  /*53410*/  IMAD.MOV.U32 R0, RZ, RZ, R19 ;  /* 0x000000ffff007224 */ /* 0x000fe400078e0013 */
[----:B---3--:R-:W0:Y:S04]  /*53420*/  LDSM.16.MT88.4 R16, [R28+0x20800] ;  /* 0x020800001c10783b */ /* 0x008e280000004200 */
[----:B----4-:R1:W-:Y:S01]  /*53430*/  STL.64 [R1+0x3e70], R26 ;  /* 0x003e701a01007387 */ /* 0x0103e20000100a00 */
[----:B--2---:R-:W-:Y:S03]  /*53440*/  STL.64 [R1+0x3e68], R24 ;  /* 0x003e681801007387 */ /* 0x004fe60000100a00 */
[----:B-1----:R-:W2:Y:S04]  /*53450*/  LDL R26, [R1+0x68] ;  /* 0x00006800011a7983 */ /* 0x002ea80000100800 */
[----:B------:R-:W2:Y:S04]  /*53460*/  LDL R27, [R1+0x6c] ;  /* 0x00006c00011b7983 */ /* 0x000ea80000100800 */
[----:B--2---:R1:W-:Y:S01]  /*53470*/  STL.64 [R1+0x3e88], R26 ;  /* 0x003e881a01007387 */ /* 0x0043e20000100a00 */
[----:B0-----:R-:W-:Y:S02]  /*53480*/  STL.64 [R1+0x3d10], R18 ;  /* 0x003d101201007387 */ /* 0x001fe40000100a00 */
[----:B------:R0:W-:Y:S01]  /*53490*/  STL.64 [R1+0x3d08], R16 ;  /* 0x003d081001007387 */ /* 0x0001e20000100a00 */
[----:B-1----:R-:W2:Y:S04]  /*534a0*/  LDL.64 R26, [R1+0x78] ;  /* 0x00007800011a7983 */ /* 0x002ea80000100a00 */
[----:B0-----:R-:W3:Y:S04]  /*534b0*/  LDL R17, [R1+0x1bc0] ;  /* 0x001bc00001117983 */ /* 0x001ee80000100800 */
[----:B------:R-:W4:Y:S04]  /*534c0*/  LDL R18, [R1+0x58] ;  /* 0x0000580001127983 */ /* 0x000f280000100800 */
[----:B------:R-:W4:Y:S04]  /*534d0*/  LDL R19, [R1+0x5c] ;  /* 0x00005c0001137983 */ /* 0x000f280000100800 */
[----:B--2---:R0:W-:Y:S01]  /*534e0*/  STL.64 [R1+0x3ea0], R26 ;  /* 0x003ea01a01007387 */ /* 0x0041e20000100a00 */
[----:B------:R-:W2:Y:S02]  /*534f0*/  LDL.LU R24, [R1+0x3e0] ;  /* 0x0003e00001187983 */ /* 0x000ea40000300800 */
[----:B------:R-:W2:Y:S01]  /*53500*/  LDL.LU R25, [R1+0x3e4] ;  /* 0x0003e40001197983 */ /* 0x000ea20000300800 */
[----:B0-----:R-:W2:Y:S01]  /*53510*/  LDL.LU R26, [R1+0x3e8] ;  /* 0x0003e800011a7983 */ /* 0x001ea20000300800 */
[----:B------:R-:W2:Y:S02]  /*53520*/  LDL.LU R27, [R1+0x3ec] ;  /* 0x0003ec00011b7983 */ /* 0x000ea40000300800 */
[----:B------:R-:W2:Y:S02]  /*53530*/  LDL.LU R4, [R1+0x410] ;  /* 0x0004100001047983 */ /* 0x000ea40000300800 */
[----:B------:R-:W2:Y:S01]  /*53540*/  LDL.LU R5, [R1+0x414] ;  /* 0x0004140001057983 */ /* 0x000ea20000300800 */
[----:B------:R-:W2:Y:S01]  /*53550*/  LDL.LU R6, [R1+0x418] ;  /* 0x0004180001067983 */ /* 0x000ea20000300800 */
[----:B------:R-:W2:Y:S03]  /*53560*/  LDL.LU R7, [R1+0x41c] ;  /* 0x00041c0001077983 */ /* 0x000ea60000300800 */
[----:B--2---:R0:W-:Y:S01]  /*53570*/  STL.64 [R1+0x3ef8], R6 ;  /* 0x003ef80601007387 */ /* 0x0041e20000100a00 */
[----:B------:R-:W-:Y:S02]  /*53580*/  STL.64 [R1+0x3ef0], R4 ;  /* 0x003ef00401007387 */ /* 0x000fe40000100a00 */
[----:B------:R-:W2:Y:S01]  /*53590*/  LDL.64 R10, [R1+0xb8] ;  /* 0x0000b800010a7983 */ /* 0x000ea20000100a00 */
[----:B0-----:R-:W3:Y:S04]  /*535a0*/  LDL R6, [R1+0xc8] ;  /* 0x0000c80001067983 */ /* 0x001ee80000100800 */
[----:B------:R-:W3:Y:S04]  /*535b0*/  LDL R7, [R1+0xcc] ;  /* 0x0000cc0001077983 */ /* 0x000ee80000100800 */
        /* <DEDUP_REMOVED lines=9> */
[----:B--2---:R-:W-:Y:S01]  /*53650*/  STL.64 [R1+0x3ed0], R14 ;  /* 0x003ed00e01007387 */ /* 0x004fe20000100a00 */
[----:B------:R0:W-:Y:S03]  /*53660*/  STL.64 [R1+0x3ec8], R12 ;  /* 0x003ec80c01007387 */ /* 0x0001e60000100a00 */
[----:B0-----:R-:W2:Y:S01]  /*53670*/  LDL.LU R12, [R1+0x400] ;  /* 0x00040000010c7983 */ /* 0x001ea20000300800 */
[----:B------:R-:W2:Y:S02]  /*53680*/  LDL.LU R13, [R1+0x404] ;  /* 0x00040400010d7983 */ /* 0x000ea40000300800 */
[----:B------:R-:W2:Y:S02]  /*53690*/  LDL.LU R14, [R1+0x408] ;  /* 0x00040800010e7983 */ /* 0x000ea40000300800 */
[----:B------:R-:W2:Y:S01]  /*536a0*/  LDL.LU R15, [R1+0x40c] ;  /* 0x00040c00010f7983 */ /* 0x000ea20000300800 */
[----:B------:R0:W-:Y:S01]  /*536b0*/  STL.64 [R1+0x3ec0], R26 ;  /* 0x003ec01a01007387 */ /* 0x0001e20000100a00 */
[----:B------:R-:W-:Y:S03]  /*536c0*/  STL.64 [R1+0x3eb8], R24 ;  /* 0x003eb81801007387 */ /* 0x000fe60000100a00 */
[----:B0-----:R-:W2:Y:S04]  /*536d0*/  LDL.64 R26, [R1+0x98] ;  /* 0x00009800011a7983 */ /* 0x001ea80000100a00 */
[----:B--2---:R0:W-:Y:S04]  /*536e0*/  STL.64 [R1+0x3ed8], R26 ;  /* 0x003ed81a01007387 */ /* 0x0041e80000100a00 */
[----:B0-----:R-:W2:Y:S01]  /*536f0*/  LDL.64 R26, [R1+0xa8] ;  /* 0x0000a800011a7983 */ /* 0x001ea20000100a00 */
[----:B----4-:R-:W-:Y:S02]  /*53700*/  STL.64 [R1+0x3e80], R18 ;  /* 0x003e801201007387 */ /* 0x010fe40000100a00 */
[----:B---3--:R0:W-:Y:S02]  /*53710*/  STL [R1+0x3e78], R17 ;  /* 0x003e781101007387 */ /* 0x0081e40000100800 */
[----:B------:R-:W3:Y:S01]  /*53720*/  LDL.LU R16, [R1+0x3c0] ;  /* 0x0003c00001107983 */ /* 0x000ee20000300800 */
[----:B0-----:R-:W3:Y:S01]  /*53730*/  LDL.LU R17, [R1+0x3c4] ;  /* 0x0003c40001117983 */ /* 0x001ee20000300800 */
[----:B------:R-:W4:Y:S02]  /*53740*/  LDL.LU R18, [R1+0x3c8] ;  /* 0x0003c80001127983 */ /* 0x000f240000300800 */
[----:B------:R-:W4:Y:S01]  /*53750*/  LDL.LU R19, [R1+0x3cc] ;  /* 0x0003cc0001137983 */ /* 0x000f220000300800 */
[----:B------:R-:W-:Y:S01]  /*53760*/  HMMA.16816.F32 R4, R20, R6, R8 ;  /* 0x000000061404723c */ /* 0x000fe20000001808 */
[----:B----4-:R-:W-:Y:S01]  /*53770*/  STL.64 [R1+0x3e98], R18 ;  /* 0x003e981201007387 */ /* 0x010fe20000100a00 */
[----:B---3--:R0:W-:Y:S03]  /*53780*/  STL.64 [R1+0x3e90], R16 ;  /* 0x003e901001007387 */ /* 0x0081e60000100a00 */
[----:B0-----:R-:W3:Y:S01]  /*53790*/  LDL.LU R16, [R1+0x3d0] ;  /* 0x0003d00001107983 */ /* 0x001ee20000300800 */
[----:B------:R-:W3:Y:S02]  /*537a0*/  LDL.LU R17, [R1+0x3d4] ;  /* 0x0003d40001117983 */ /* 0x000ee40000300800 */
[----:B------:R-:W4:Y:S02]  /*537b0*/  LDL.LU R18, [R1+0x3d8] ;  /* 0x0003d80001127983 */ /* 0x000f240000300800 */
[----:B------:R-:W-:-:S05]  /*537c0*/  IMAD.MOV.U32 R19, RZ, RZ, R3 ;  /* 0x000000ffff137224 */ /* 0x000fca00078e0003 */
[----:B----4-:R0:W-:Y:S01]  /*537d0*/  STL.64 [R1+0x3eb0], R18 ;  /* 0x003eb01201007387 */ /* 0x0101e20000100a00 */
[----:B---3--:R-:W-:Y:S03]  /*537e0*/  STL.64 [R1+0x3ea8], R16 ;  /* 0x003ea81001007387 */ /* 0x008fe60000100a00 */
[----:B0-----:R-:W3:Y:S01]  /*537f0*/  LDL.64 R18, [R1+0x88] ;  /* 0x0000880001127983 */ /* 0x001ee20000100a00 */
[----:B------:R-:W-:Y:S02]  /*53800*/  STL [R1+0x3b20], R28 ;  /* 0x003b201c01007387 */ /* 0x000fe40000100800 */
[----:B------:R-:W4:Y:S02]  /*53810*/  LDL.LU.64 R10, [R1+0x3f00] ;  /* 0x003f0000010a7983 */ /* 0x000f240000300a00 */
[----:B------:R-:W-:Y:S01]  /*53820*/  STL.64 [R1+0x420], R4 ;  /* 0x0004200401007387 */ /* 0x000fe20000100a00 */
[----:B------:R0:W-:Y:S04]  /*53830*/  STL.64 [R1+0x428], R6 ;  /* 0x0004280601007387 */ /* 0x0001e80000100a00 */
[----:B0-----:R-:W4:Y:S01]  /*53840*/  LDL.LU.64 R6, [R1+0x3ef8] ;  /* 0x003ef80001067983 */ /* 0x001f220000300a00 */
[----:B------:R-:W4:Y:S01]  /*53850*/  LDL.LU.64 R4, [R1+0x3ef0] ;  /* 0x003ef00001047983 */ /* 0x000f220000300a00 */
[C---:B--2---:R-:W-:Y:S11]  /*53860*/  HMMA.16816.F32 R12, R20.reuse, R26, R12 ;  /* 0x0000001a140c723c */ /* 0x044ff6000000180c */
[----:B------:R-:W-:Y:S11]  /*53870*/  @!UPT UIADD3 URZ, URZ, URZ, URZ ;  /* 0x0000003f3f3ff290 */ /* 0x000ff6000fffe03f */
[----:B------:R-:W-:Y:S02]  /*53880*/  @!UPT UIADD3 URZ, URZ, URZ, URZ ;  /* 0x0000003f3f3ff290 */ /* 0x000fe4000fffe03f */
[----:B------:R-:W-:Y:S01]  /*53890*/  IMAD.MOV.U32 R3, RZ, RZ, R15 ;  /* 0x000000ffff037224 */ /* 0x000fe200078e000f */
[----:B----4-:R-:W-:Y:S11]  /*538a0*/  HMMA.16816.F32 R4, R20, R10, R4 ;  /* 0x0000000a1404723c */ /* 0x010ff60000001804 */
[----:B------:R-:W-:Y:S11]  /*538b0*/  @!UPT UIADD3 URZ, URZ, URZ, URZ ;  /* 0x0000003f3f3ff290 */ /* 0x000ff6000fffe03f */
[----:B------:R-:W-:Y:S01]  /*538c0*/  @!UPT UIADD3 URZ, URZ, URZ, URZ ;  /* 0x0000003f3f3ff290 */ /* 0x000fe2000fffe03f */
[----:B------:R0:W-:Y:S01]  /*538d0*/  STL.64 [R1+0x410], R4 ;  /* 0x0004100401007387 */ /* 0x0001e20000100a00 */
[----:B------:R1:W-:Y:S03]  /*538e0*/  STL.64 [R1+0x418], R6 ;  /* 0x0004180601007387 */ /* 0x0003e60000100a00 */
[----:B0-----:R-:W2:Y:S01]  /*538f0*/  LDL.LU R4, [R1+0x3ee8] ;  /* 0x003ee80001047983 */ /* 0x001ea20000300800 */
[----:B-1----:R-:W-:Y:S02]  /*53900*/  IMAD.MOV.U32 R6, RZ, RZ, R10 ;  /* 0x000000ffff067224 */ /* 0x002fe400078e000a */
[----:B------:R-:W4:Y:S02]  /*53910*/  LDL.LU.64 R8, [R1+0x3ee0] ;  /* 0x003ee00001087983 */ /* 0x000f240000300a00 */
[----:B------:R-:W-:Y:S02]  /*53920*/  IMAD.MOV.U32 R10, RZ, RZ, R26 ;  /* 0x000000ffff0a7224 */ /* 0x000fe400078e001a */
[----:B------:R-:W-:-:S02]  /*53930*/  IMAD.MOV.U32 R7, RZ, RZ, R27 ;  /* 0x000000ffff077224 */ /* 0x000fc400078e001b */
[----:B------:R-:W3:Y:S01]  /*53940*/  LDL.LU.64 R26, [R1+0x3ed8] ;  /* 0x003ed800011a7983 */ /* 0x000ee20000300a00 */
[----:B------:R-:W-:Y:S02]  /*53950*/  STL.64 [R1+0x400], R12 ;  /* 0x0004000c01007387 */ /* 0x000fe40000100a00 */
[----:B------:R0:W-:Y:S02]  /*53960*/  STL [R1+0x408], R14 ;  /* 0x0004080e01007387 */ /* 0x0001e40000100800 */
[----:B0-----:R-:W3:Y:S01]  /*53970*/  LDL.LU.64 R14, [R1+0x3ed0] ;  /* 0x003ed000010e7983 */ /* 0x001ee20000300a00 */
[----:B------:R-:W3:Y:S02]  /*53980*/  LDL.LU.64 R12, [R1+0x3ec8] ;  /* 0x003ec800010c7983 */ /* 0x000ee40000300a00 */
[----:B------:R-:W-:Y:S02]  /*53990*/  IMAD.MOV.U32 R5, RZ, RZ, R11 ;  /* 0x000000ffff057224 */ /* 0x000fe400078e000b */
[----:B------:R-:W-:Y:S03]  /*539a0*/  STL.64 [R1+0x3e50], R6 ;  /* 0x003e500601007387 */ /* 0x000fe60000100a00 */
[----:B--2---:R0:W-:Y:S01]  /*539b0*/  STL.64 [R1+0x3e48], R4 ;  /* 0x003e480401007387 */ /* 0x0041e20000100a00 */
[C---:B---3--:R-:W-:Y:S03]  /*539c0*/  HMMA.16816.F32 R12, R20.reuse, R26, R12 ;  /* 0x0000001a140c723c */ /* 0x048fe6000000180c */
[----:B0-----:R-:W2:Y:S01]  /*539d0*/  LDL.LU R4, [R1+0x240] ;  /* 0x0002400001047983 */ /* 0x001ea20000300800 */
[----:B------:R-:W2:Y:S02]  /*539e0*/  LDL.LU R5, [R1+0x244] ;  /* 0x0002440001057983 */ /* 0x000ea40000300800 */
[----:B------:R-:W2:Y:S02]  /*539f0*/  LDL.LU R6, [R1+0x248] ;  /* 0x0002480001067983 */ /* 0x000ea40000300800 */
[----:B------:R-:W2:Y:S01]  /*53a00*/  LDL.LU R7, [R1+0x24c] ;  /* 0x00024c0001077983 */ /* 0x000ea20000300800 */
[----:B------:R-:W-:Y:S01]  /*53a10*/  STL [R1+0x3a30], R3 ;  /* 0x003a300301007387 */ /* 0x000fe20000100800 */
[----:B------:R-:W-:Y:S11]  /*53a20*/  IMAD.MOV.U32 R11, RZ, RZ, R27 ;  /* 0x000000ffff0b7224 */ /* 0x000ff600078e001b */
[----:B------:R-:W-:Y:S02]  /*53a30*/  @!UPT UIADD3 URZ, URZ, URZ, URZ ;  /* 0x0000003f3f3ff290 */ /* 0x000fe4000fffe03f */
[----:B------:R0:W-:Y:S01]  /*53a40*/  STL.64 [R1+0x3f0], R12 ;  /* 0x0003f00c01007387 */ /* 0x0001e20000100a00 */
[----:B------:R1:W-:Y:S02]  /*53a50*/  STL.64 [R1+0x3f8], R14 ;  /* 0x0003f80e01007387 */ /* 0x0003e40000100a00 */
[----:B0-----:R-:W-:Y:S02]  /*53a60*/  IMAD.MOV.U32 R12, RZ, RZ, R26 ;  /* 0x000000ffff0c7224 */ /* 0x001fe400078e001a */
[----:B------:R-:W3:Y:S01]  /*53a70*/  LDL.LU.64 R26, [R1+0x3ec0] ;  /* 0x003ec000011a7983 */ /* 0x000ee20000300a00 */
[----:B------:R-:W3:Y:S02]  /*53a80*/  LDL.LU.64 R24, [R1+0x3eb8] ;  /* 0x003eb80001187983 */ /* 0x000ee40000300a00 */
[----:B-1----:R-:W-:Y:S02]  /*53a90*/  IMAD.MOV.U32 R14, RZ, RZ, R18 ;  /* 0x000000ffff0e7224 */ /* 0x002fe400078e0012 */
[----:B------:R-:W-:Y:S01]  /*53aa0*/  IMAD.MOV.U32 R13, RZ, RZ, R19 ;  /* 0x000000ffff0d7224 */ /* 0x000fe200078e0013 */
[C---:B---3--:R-:W-:Y:S01]  /*53ab0*/  HMMA.16816.F32 R24, R20.reuse, R18, R24 ;  /* 0x000000121418723c */ /* 0x048fe20000001818 */
[----:B------:R-:W3:Y:S01]  /*53ac0*/  LDL.LU.64 R18, [R1+0x3eb0] ;  /* 0x003eb00001127983 */ /* 0x000ee20000300a00 */
[----:B------:R-:W3:Y:S11]  /*53ad0*/  LDL.LU.64 R16, [R1+0x3ea8] ;  /* 0x003ea80001107983 */ /* 0x000ef60000300a00 */
[----:B------:R-:W-:Y:S10]  /*53ae0*/  @!UPT UIADD3 URZ, URZ, URZ, URZ ;  /* 0x0000003f3f3ff290 */ /* 0x000ff4000fffe03f */
[----:B------:R-:W-:Y:S01]  /*53af0*/  STL.64 [R1+0x3e0], R24 ;  /* 0x0003e01801007387 */ /* 0x000fe20000100a00 */
[----:B------:R0:W-:Y:S02]  /*53b00*/  STL [R1+0x3e8], R26 ;  /* 0x0003e81a01007387 */ /* 0x0001e40000100800 */
[----:B------:R-:W-:Y:S02]  /*53b10*/  IMAD.MOV.U32 R3, RZ, RZ, R27 ;  /* 0x000000ffff037224 */ /* 0x000fe400078e001b */
[----:B0-----:R-:W3:Y:S03]  /*53b20*/  LDL.LU.64 R26, [R1+0x3ea0] ;  /* 0x003ea000011a7983 */ /* 0x001ee60000300a00 */
[----:B------:R0:W-:Y:S01]  /*53b30*/  STL [R1+0x3a34], R3 ;  /* 0x003a340301007387 */ /* 0x0001e20000100800 */
[----:B---3--:R-:W-:Y:S01]  /*53b40*/  HMMA.16816.F32 R16, R20, R26, R16 ;  /* 0x0000001a1410723c */ /* 0x008fe20000001810 */
[----:B------:R-:W-:-:S02]  /*53b50*/  IMAD.MOV.U32 R15, RZ, RZ, R26 ;  /* 0x000000ffff0f7224 */ /* 0x000fc400078e001a */
[----:B0-----:R-:W-:Y:S11]  /*53b60*/  IMAD.MOV.U32 R3, RZ, RZ, R27 ;  /* 0x000000ffff037224 */ /* 0x001ff600078e001b */
[----:B------:R-:W-:Y:S09]  /*53b70*/  @!UPT UIADD3 URZ, URZ, URZ, URZ ;  /* 0x0000003f3f3ff290 */ /* 0x000ff2000fffe03f */
[----:B------:R-:W-:Y:S01]  /*53b80*/  STL.64 [R1+0x3d0], R16 ;  /* 0x0003d01001007387 */ /* 0x000fe20000100a00 */
[----:B------:R0:W-:Y:S03]  /*53b90*/  STL.64 [R1+0x3d8], R18 ;  /* 0x0003d81201007387 */ /* 0x0001e60000100a00 */
[----:B0-----:R-:W3:Y:S01]  /*53ba0*/  LDL.LU.64 R18, [R1+0x3e98] ;  /* 0x003e980001127983 */ /* 0x001ee20000300a00 */
[----:B------:R-:W3:Y:S02]  /*53bb0*/  LDL.LU.64 R16, [R1+0x3e90] ;  /* 0x003e900001107983 */ /* 0x000ee40000300a00 */
[----:B------:R-:W3:Y:S02]  /*53bc0*/  LDL.LU.64 R26, [R1+0x3e88] ;  /* 0x003e8800011a7983 */ /* 0x000ee40000300a00 */
[C---:B---3--:R-:W-:Y:S01]  /*53bd0*/  HMMA.16816.F32 R24, R20.reuse, R26, R16 ;  /* 0x0000001a1418723c */ /* 0x048fe20000001810 */
[----:B------:R-:W3:Y:S01]  /*53be0*/  LDL.LU.64 R18, [R1+0x3e80] ;  /* 0x003e800001127983 */ /* 0x000ee20000300a00 */
[----:B------:R-:W2:Y:S11]  /*53bf0*/  LDL.LU R17, [R1+0x3e78] ;  /* 0x003e780001117983 */ /* 0x000eb60000300800 */
[----:B------:R-:W-:Y:S10]  /*53c00*/  @!UPT UIADD3 URZ, URZ, URZ, URZ ;  /* 0x0000003f3f3ff290 */ /* 0x000ff4000fffe03f */
[----:B------:R-:W-:Y:S01]  /*53c10*/  STL.64 [R1+0x3c0], R24 ;  /* 0x0003c01801007387 */ /* 0x000fe20000100a00 */
[----:B------:R0:W-:Y:S03]  /*53c20*/  STL.64 [R1+0x3c8], R26 ;  /* 0x0003c81a01007387 */ /* 0x0001e60000100a00 */
[----:B0-----:R-:W3:Y:S01]  /*53c30*/  LDL.LU.64 R26, [R1+0x3e70] ;  /* 0x003e7000011a7983 */ /* 0x001ee20000300a00 */
[----:B------:R-:W3:Y:S02]  /*53c40*/  LDL.LU.64 R24, [R1+0x3e68] ;  /* 0x003e680001187983 */ /* 0x000ee40000300a00 */
[C---:B---3--:R-:W-:Y:S11]  /*53c50*/  HMMA.16816.F32 R24, R20.reuse, R18, R24 ;  /* 0x000000121418723c */ /* 0x048ff60000001818 */
[----:B------:R-:W-:Y:S11]  /*53c60*/  @!UPT UIADD3 URZ, URZ, URZ, URZ ;  /* 0x0000003f3f3ff290 */ /* 0x000ff6000fffe03f */
[----:B------:R-:W-:Y:S01]  /*53c70*/  @!UPT UIADD3 URZ, URZ, URZ, URZ ;  /* 0x0000003f3f3ff290 */ /* 0x000fe2000fffe03f */
[----:B------:R-:W-:Y:S01]  /*53c80*/  STL.64 [R1+0x3b0], R24 ;  /* 0x0003b01801007387 */ /* 0x000fe20000100a00 */
[----:B------:R0:W-:Y:S03]  /*53c90*/  STL.64 [R1+0x3b8], R26 ;  /* 0x0003b81a01007387 */ /* 0x0001e60000100a00 */
[----:B0-----:R-:W2:Y:S01]  /*53ca0*/  LDL.LU.64 R26, [R1+0x3e60] ;  /* 0x003e6000011a7983 */ /* 0x001ea20000300a00 */
[----:B------:R-:W3:Y:S02]  /*53cb0*/  LDL.LU.64 R24, [R1+0x3e58] ;  /* 0x003e580001187983 */ /* 0x000ee40000300a00 */
[----:B------:R3:W-:Y:S01]  /*53cc0*/  STL.64 [R1+0x3d28], R18 ;  /* 0x003d281201007387 */ /* 0x0007e20000100a00 */
[----:B--2---:R-:W-:Y:S01]  /*53cd0*/  HMMA.16816.F32 R20, R20, R26, R4 ;  /* 0x0000001a1414723c */ /* 0x004fe20000001804 */
[----:B------:R-:W2:Y:S01]  /*53ce0*/  LDL.LU.64 R6, [R1+0x3e50] ;  /* 0x003e500001067983 */ /* 0x000ea20000300a00 */
[----:B------:R-:W2:Y:S02]  /*53cf0*/  LDL.LU.64 R4, [R1+0x3e48] ;  /* 0x003e480001047983 */ /* 0x000ea40000300a00 */
[----:B---3--:R-:W-:-:S02]  /*53d00*/  IMAD.MOV.U32 R18, RZ, RZ, R25 ;  /* 0x000000ffff127224 */ /* 0x008fc400078e0019 */
[----:B------:R-:W-:Y:S01]  /*53d10*/  IMAD.MOV.U32 R19, RZ, RZ, R24 ;  /* 0x000000ffff137224 */ /* 0x000fe200078e0018 */
[----:B------:R-:W3:Y:S01]  /*53d20*/  LDL.LU.64 R26, [R1+0x3e40] ;  /* 0x003e4000011a7983 */ /* 0x000ee20000300a00 */
[----:B------:R-:W3:Y:S11]  /*53d30*/  LDL.LU.64 R24, [R1+0x3e38] ;  /* 0x003e380001187983 */ /* 0x000ef60000300a00 */
[----:B------:R-:W-:Y:S04]  /*53d40*/  @!UPT UIADD3 URZ, URZ, URZ, URZ ;  /* 0x0000003f3f3ff290 */ /* 0x000fe8000fffe03f */
[----:B------:R-:W-:Y:S01]  /*53d50*/  STL.64 [R1+0x240], R20 ;  /* 0x0002401401007387 */ /* 0x000fe20000100a00 */
[----:B------:R-:W-:Y:S02]  /*53d60*/  STL.64 [R1+0x248], R22 ;  /* 0x0002481601007387 */ /* 0x000fe40000100a00 */
[----:B------:R-:W0:Y:S02]  /*53d70*/  LDSM.16.MT88.4 R20, [R17+0x20800] ;  /* 0x020800001114783b */ /* 0x000e240000004200 */
[----:B0-----:R0:W-:Y:S02]  /*53d80*/  STL.64 [R1+0x3be0], R22 ;  /* 0x003be01601007387 */ /* 0x0011e40000100a00 */
[----:B------:R1:W-:Y:S02]  /*53d90*/  STL.64 [R1+0x3bd8], R20 ;  /* 0x003bd81401007387 */ /* 0x0003e40000100a00 */
[----:B0-----:R-:W2:Y:S04]  /*53da0*/  LDL.LU.64 R22, [R1+0x48] ;  /* 0x0000480001167983 */ /* 0x001ea80000300a00 */
[----:B--2---:R0:W-:Y:S01]  /*53db0*/  STL.64 [R1+0x3d30], R22 ;  /* 0x003d301601007387 */ /* 0x0041e20000100a00 */
[----:B-1----:R-:W3:Y:S02]  /*53dc0*/  LDL.LU R20, [R1+0x3a0] ;  /* 0x0003a00001147983 */ /* 0x002ee40000300800 */
[----:B------:R-:W3:Y:S01]  /*53dd0*/  LDL.LU R21, [R1+0x3a4] ;  /* 0x0003a40001157983 */ /* 0x000ee20000300800 */
[----:B0-----:R-:W3:Y:S01]  /*53de0*/  LDL.LU R22, [R1+0x3a8] ;  /* 0x0003a80001167983 */ /* 0x001ee20000300800 */
[----:B------:R-:W-:-:S07]  /*53df0*/  IMAD.MOV.U32 R23, RZ, RZ, R29 ;  /* 0x000000ffff177224 */ /* 0x000fce00078e001d */
[----:B---3--:R-:W-:Y:S11]  /*53e00*/  HMMA.16816.F32 R16, R24, R18, R20 ;  /* 0x000000121810723c */ /* 0x008ff60000001814 */
[----:B------:R-:W-:Y:S11]  /*53e10*/  @!UPT UIADD3 URZ, URZ, URZ, URZ ;  /* 0x0000003f3f3ff290 */ /* 0x000ff6000fffe03f */
[----:B------:R-:W-:Y:S01]  /*53e20*/  @!UPT UIADD3 URZ, URZ, URZ, URZ ;  /* 0x0000003f3f3ff290 */ /* 0x000fe2000fffe03f */
[----:B------:R-:W-:Y:S01]  /*53e30*/  STL.64 [R1+0x3a0], R16 ;  /* 0x0003a01001007387 */ /* 0x000fe20000100a00 */
[----:B------:R-:W-:Y:S02]  /*53e40*/  STL [R1+0x3a8], R18 ;  /* 0x0003a81201007387 */ /* 0x000fe40000100800 */
[----:B------:R-:W2:Y:S02]  /*53e50*/  LDL.LU R20, [R1+0x2d0] ;  /* 0x0002d00001147983 */ /* 0x000ea40000300800 */
[----:B------:R-:W2:Y:S01]  /*53e60*/  LDL.LU R21, [R1+0x2d4] ;  /* 0x0002d40001157983 */ /* 0x000ea20000300800 */
[----:B------:R-:W3:Y:S01]  /*53e70*/  LDL.LU R22, [R1+0x2d8] ;  /* 0x0002d80001167983 */ /* 0x000ee20000300800 */
[----:B------:R-:W3:Y:S02]  /*53e80*/  LDL.LU R23, [R1+0x2dc] ;  /* 0x0002dc0001177983 */ /* 0x000ee40000300800 */
[----:B------:R-:W-:Y:S01]  /*53e90*/  IMAD.MOV.U32 R29, RZ, RZ, R19 ;  /* 0x000000ffff1d7224 */ /* 0x000fe200078e0013 */
[----:B---3--:R0:W-:Y:S01]  /*53ea0*/  STL.64 [R1+0x3d40], R22 ;  /* 0x003d401601007387 */ /* 0x0081e20000100a00 */
[----:B--2---:R-:W-:Y:S02]  /*53eb0*/  STL.64 [R1+0x3d38], R20 ;  /* 0x003d381401007387 */ /* 0x004fe40000100a00 */
[----:B0-----:R-:W-:-:S02]  /*53ec0*/  IMAD.MOV.U32 R22, RZ, RZ, R15 ;  /* 0x000000ffff167224 */ /* 0x001fc400078e000f */
[----:B------:R-:W-:-:S05]  /*53ed0*/  IMAD.MOV.U32 R23, RZ, RZ, R3 ;  /* 0x000000ffff177224 */ /* 0x000fca00078e0003 */
[----:B------:R0:W-:Y:S02]  /*53ee0*/  STL.64 [R1+0x3d50], R22 ;  /* 0x003d501601007387 */ /* 0x0001e40000100a00 */
[----:B0-----:R-:W-:Y:S02]  /*53ef0*/  IMAD.MOV.U32 R22, RZ, RZ, R14 ;  /* 0x000000ffff167224 */ /* 0x001fe400078e000e */
[----:B------:R-:W-:-:S05]  /*53f00*/  IMAD.MOV.U32 R23, RZ, RZ, R13 ;  /* 0x000000ffff177224 */ /* 0x000fca00078e000d */
[----:B------:R-:W-:Y:S01]  /*53f10*/  STL.64 [R1+0x3d68], R22 ;  /* 0x003d681601007387 */ /* 0x000fe20000100a00 */
[----:B------:R-:W2:Y:S03]  /*53f20*/  LDL.64 R18, [R1+0x68] ;  /* 0x0000680001127983 */ /* 0x000ea60000100a00 */
[----:B--2---:R0:W-:Y:S01]  /*53f30*/  STL.64 [R1+0x3d48], R18 ;  /* 0x003d481201007387 */ /* 0x0041e20000100a00 */
[----:B------:R-:W2:Y:S02]  /*53f40*/  LDL.LU R16, [R1+0x2e0] ;  /* 0x0002e00001107983 */ /* 0x000ea40000300800 */
[----:B------:R-:W2:Y:S01]  /*53f50*/  LDL.LU R17, [R1+0x2e4] ;  /* 0x0002e40001117983 */ /* 0x000ea20000300800 */
[----:B0-----:R-:W3:Y:S01]  /*53f60*/  LDL.LU R18, [R1+0x2e8] ;  /* 0x0002e80001127983 */ /* 0x001ee20000300800 */
[----:B------:R-:W3:Y:S02]  /*53f70*/  LDL.LU R19, [R1+0x2ec] ;  /* 0x0002ec0001137983 */ /* 0x000ee40000300800 */
[----:B------:R-:W-:-:S02]  /*53f80*/  IMAD.MOV.U32 R22, RZ, RZ, R12 ;  /* 0x000000ffff167224 */ /* 0x000fc400078e000c */
[----:B------:R-:W-:-:S05]  /*53f90*/  IMAD.MOV.U32 R23, RZ, RZ, R11 ;  /* 0x000000ffff177224 */ /* 0x000fca00078e000b */
[----:B------:R-:W-:Y:S04]  /*53fa0*/  STL.64 [R1+0x3d80], R22 ;  /* 0x003d801601007387 */ /* 0x000fe80000100a00 */
[----:B---3--:R-:W-:Y:S01]  /*53fb0*/  STL.64 [R1+0x3d60], R18 ;  /* 0x003d601201007387 */ /* 0x008fe20000100a00 */
[----:B--2---:R0:W-:Y:S03]  /*53fc0*/  STL.64 [R1+0x3d58], R16 ;  /* 0x003d581001007387 */ /* 0x0041e60000100a00 */
[----:B0-----:R-:W2:Y:S01]  /*53fd0*/  LDL.LU R16, [R1+0x2f0] ;  /* 0x0002f00001107983 */ /* 0x001ea20000300800 */
[----:B------:R-:W2:Y:S02]  /*53fe0*/  LDL.LU R17, [R1+0x2f4] ;  /* 0x0002f40001117983 */ /* 0x000ea40000300800 */
[----:B------:R-:W3:Y:S02]  /*53ff0*/  LDL.LU R18, [R1+0x2f8] ;  /* 0x0002f80001127983 */ /* 0x000ee40000300800 */
[----:B------:R-:W3:Y:S02]  /*54000*/  LDL.LU R19, [R1+0x2fc] ;  /* 0x0002fc0001137983 */ /* 0x000ee40000300800 */
[----:B------:R-:W-:-:S02]  /*54010*/  IMAD.MOV.U32 R22, RZ, RZ, R10 ;  /* 0x000000ffff167224 */ /* 0x000fc400078e000a */
[----:B------:R-:W-:-:S05]  /*54020*/  IMAD.MOV.U32 R23, RZ, RZ, R7 ;  /* 0x000000ffff177224 */ /* 0x000fca00078e0007 */
[----:B------:R0:W-:Y:S02]  /*54030*/  STL.64 [R1+0x3d98], R22 ;  /* 0x003d981601007387 */ /* 0x0001e40000100a00 */
[----:B0-----:R-:W-:Y:S02]  /*54040*/  IMAD.MOV.U32 R22, RZ, RZ, R6 ;  /* 0x000000ffff167224 */ /* 0x001fe400078e0006 */
[----:B------:R-:W-:Y:S01]  /*54050*/  IMAD.MOV.U32 R23, RZ, RZ, R5 ;  /* 0x000000ffff177224 */ /* 0x000fe200078e0005 */
[----:B---3--:R-:W-:Y:S01]  /*54060*/  STL.64 [R1+0x3d78], R18 ;  /* 0x003d781201007387 */ /* 0x008fe20000100a00 */
[----:B--2---:R0:W-:Y:S03]  /*54070*/  STL.64 [R1+0x3d70], R16 ;  /* 0x003d701001007387 */ /* 0x0041e60000100a00 */
[----:B0-----:R-:W2:Y:S01]  /*54080*/  LDL.LU R16, [R1+0x300] ;  /* 0x0003000001107983 */ /* 0x001ea20000300800 */
[----:B------:R-:W2:Y:S02]  /*54090*/  LDL.LU R17, [R1+0x304] ;  /* 0x0003040001117983 */ /* 0x000ea40000300800 */
[----:B------:R-:W3:Y:S02]  /*540a0*/  LDL.LU R18, [R1+0x308] ;  /* 0x0003080001127983 */ /* 0x000ee40000300800 */
[----:B------:R-:W3:Y:S01]  /*540b0*/  LDL.LU R19, [R1+0x30c] ;  /* 0x00030c0001137983 */ /* 0x000ee20000300800 */
[----:B------:R0:W-:Y:S04]  /*540c0*/  STL.64 [R1+0x3db0], R22 ;  /* 0x003db01601007387 */ /* 0x0001e80000100a00 */
[----:B0-----:R-:W2:Y:S01]  /*540d0*/  LDL.64 R22, [R1+0xc8] ;  /* 0x0000c80001167983 */ /* 0x001ea20000100a00 */
[----:B----4-:R-:W-:-:S02]  /*540e0*/  IMAD.MOV.U32 R14, RZ, RZ, R9 ;  /* 0x000000ffff0e7224 */ /* 0x010fc400078e0009 */
[----:B------:R-:W-:Y:S01]  /*540f0*/  IMAD.MOV.U32 R15, RZ, RZ, R8 ;  /* 0x000000ffff0f7224 */ /* 0x000fe200078e0008 */
[----:B--2---:R-:W-:Y:S01]  /*54100*/  STL.64 [R1+0x3dc8], R22 ;  /* 0x003dc81601007387 */ /* 0x004fe20000100a00 */
[----:B---3--:R-:W-:Y:S02]  /*54110*/  STL.64 [R1+0x3d90], R18 ;  /* 0x003d901201007387 */ /* 0x008fe40000100a00 */
[----:B------:R0:W-:Y:S02]  /*54120*/  STL.64 [R1+0x3d88], R16 ;  /* 0x003d881001007387 */ /* 0x0001e40000100a00 */
[----:B0-----:R-:W2:Y:S01]  /*54130*/  LDL.LU R16, [R1+0x310] ;  /* 0x0003100001107983 */ /* 0x001ea20000300800 */
[----:B------:R-:W2:Y:S02]  /*54140*/  LDL.LU R17, [R1+0x314] ;  /* 0x0003140001117983 */ /* 0x000ea40000300800 */
[----:B------:R-:W3:Y:S02]  /*54150*/  LDL.LU R18, [R1+0x318] ;  /* 0x0003180001127983 */ /* 0x000ee40000300800 */
[----:B------:R-:W3:Y:S01]  /*54160*/  LDL.LU R19, [R1+0x31c] ;  /* 0x00031c0001137983 */ /* 0x000ee20000300800 */
[----:B------:R0:W-:Y:S01]  /*54170*/  STL.64 [R1+0x3e20], R14 ;  /* 0x003e200e01007387 */ /* 0x0001e20000100a00 */
[----:B------:R-:W4:Y:S02]  /*54180*/  LDL.LU R8, [R1+0x370] ;  /* 0x0003700001087983 */ /* 0x000f240000300800 */
[----:B------:R-:W4:Y:S02]  /*54190*/  LDL.LU R9, [R1+0x374] ;  /* 0x0003740001097983 */ /* 0x000f240000300800 */
[----:B------:R-:W2:Y:S01]  /*541a0*/  LDL.LU R10, [R1+0x378] ;  /* 0x00037800010a7983 */ /* 0x000ea20000300800 */
[----:B------:R-:W2:Y:S04]  /*541b0*/  LDL.LU R11, [R1+0x37c] ;  /* 0x00037c00010b7983 */ /* 0x000ea80000300800 */
[----:B0-----:R-:W3:Y:S04]  /*541c0*/  LDL R14, [R1+0x18] ;  /* 0x00001800010e7983 */ /* 0x001ee80000100800 */
[----:B--2---:R-:W-:Y:S01]  /*541d0*/  STL.64 [R1+0x3e18], R10 ;  /* 0x003e180a01007387 */ /* 0x004fe20000100a00 */
[----:B----4-:R0:W-:Y:S03]  /*541e0*/  STL.64 [R1+0x3e10], R8 ;  /* 0x003e100801007387 */ /* 0x0101e60000100a00 */
[----:B0-----:R-:W2:Y:S01]  /*541f0*/  LDL.LU R8, [R1+0x380] ;  /* 0x0003800001087983 */ /* 0x001ea20000300800 */
[----:B------:R-:W2:Y:S02]  /*54200*/  LDL.LU R9, [R1+0x384] ;  /* 0x0003840001097983 */ /* 0x000ea40000300800 */
[----:B------:R-:W4:Y:S02]  /*54210*/  LDL.LU R10, [R1+0x388] ;  /* 0x00038800010a7983 */ /* 0x000f240000300800 */
[----:B------:R-:W4:Y:S02]  /*54220*/  LDL.LU R11, [R1+0x38c] ;  /* 0x00038c00010b7983 */ /* 0x000f240000300800 */
[----:B------:R-:W-:-:S02]  /*54230*/  IMAD.MOV.U32 R22, RZ, RZ, R2 ;  /* 0x000000ffff167224 */ /* 0x000fc400078e0002 */
[----:B------:R-:W-:Y:S01]  /*54240*/  IMAD.MOV.U32 R23, RZ, RZ, R0 ;  /* 0x000000ffff177224 */ /* 0x000fe200078e0000 */
[----:B----4-:R-:W-:Y:S01]  /*54250*/  STL.64 [R1+0x3e30], R10 ;  /* 0x003e300a01007387 */ /* 0x010fe20000100a00 */
[----:B--2---:R0:W-:Y:S03]  /*54260*/  STL.64 [R1+0x3e28], R8 ;  /* 0x003e280801007387 */ /* 0x0041e60000100a00 */
[----:B0-----:R-:W2:Y:S01]  /*54270*/  LDL.LU R8, [R1+0x390] ;  /* 0x0003900001087983 */ /* 0x001ea20000300800 */
[----:B------:R-:W2:Y:S02]  /*54280*/  LDL.LU R9, [R1+0x394] ;  /* 0x0003940001097983 */ /* 0x000ea40000300800 */
[----:B------:R-:W2:Y:S02]  /*54290*/  LDL.LU R10, [R1+0x398] ;  /* 0x00039800010a7983 */ /* 0x000ea40000300800 */
[----:B------:R-:W2:Y:S01]  /*542a0*/  LDL.LU R11, [R1+0x39c] ;  /* 0x00039c00010b7983 */ /* 0x000ea20000300800 */
[----:B------:R-:W-:Y:S01]  /*542b0*/  STL.64 [R1+0x3de0], R22 ;  /* 0x003de01601007387 */ /* 0x000fe20000100a00 */
[----:B---3--:R-:W-:Y:S02]  /*542c0*/  STL.64 [R1+0x3da8], R18 ;  /* 0x003da81201007387 */ /* 0x008fe40000100a00 */
[----:B------:R0:W-:Y:S02]  /*542d0*/  STL.64 [R1+0x3da0], R16 ;  /* 0x003da01001007387 */ /* 0x0001e40000100a00 */
[----:B0-----:R-:W3:Y:S01]  /*542e0*/  LDL.LU R16, [R1+0x320] ;  /* 0x0003200001107983 */ /* 0x001ee20000300800 */
[----:B------:R-:W3:Y:S02]  /*542f0*/  LDL.LU R17, [R1+0x324] ;  /* 0x0003240001117983 */ /* 0x000ee40000300800 */
[----:B------:R-:W4:Y:S02]  /*54300*/  LDL.LU R18, [R1+0x328] ;  /* 0x0003280001127983 */ /* 0x000f240000300800 */
[----:B------:R-:W4:Y:S01]  /*54310*/  LDL.LU R19, [R1+0x32c] ;  /* 0x00032c0001137983 */ /* 0x000f220000300800 */
[----:B------:R-:W2:Y:S01]  /*54320*/  LDL.LU R20, [R1+0x350] ;  /* 0x0003500001147983 */ /* 0x000ea20000300800 */
[----:B------:R-:W2:Y:S02]  /*54330*/  LDL.LU R21, [R1+0x354] ;  /* 0x0003540001157983 */ /* 0x000ea40000300800 */
[----:B------:R-:W2:Y:S02]  /*54340*/  LDL.LU R22, [R1+0x358] ;  /* 0x0003580001167983 */ /* 0x000ea40000300800 */
[----:B------:R-:W-:Y:S01]  /*54350*/  IMAD.MOV.U32 R15, RZ, RZ, R4 ;  /* 0x000000ffff0f7224 */ /* 0x000fe200078e0004 */
[----:B------:R-:W2:Y:S01]  /*54360*/  LDL.LU R23, [R1+0x35c] ;  /* 0x00035c0001177983 */ /* 0x000ea20000300800 */
[----:B------:R-:W2:Y:S02]  /*54370*/  LDL.LU R4, [R1+0x360] ;  /* 0x0003600001047983 */ /* 0x000ea40000300800 */
[----:B------:R-:W2:Y:S02]  /*54380*/  LDL.LU R5, [R1+0x364] ;  /* 0x0003640001057983 */ /* 0x000ea40000300800 */
[----:B------:R-:W2:Y:S01]  /*54390*/  LDL.LU R6, [R1+0x368] ;  /* 0x0003680001067983 */ /* 0x000ea20000300800 */
[----:B------:R-:W2:Y:S04]  /*543a0*/  LDL.LU R7, [R1+0x36c] ;  /* 0x00036c0001077983 */ /* 0x000ea80000300800 */
[----:B----4-:R-:W-:Y:S01]  /*543b0*/  STL.64 [R1+0x3dc0], R18 ;  /* 0x003dc01201007387 */ /* 0x010fe20000100a00 */
[----:B---3--:R0:W-:Y:S03]  /*543c0*/  STL.64 [R1+0x3db8], R16 ;  /* 0x003db81001007387 */ /* 0x0081e60000100a00 */
[----:B0-----:R-:W3:Y:S01]  /*543d0*/  LDL.LU R16, [R1+0x330] ;  /* 0x0003300001107983 */ /* 0x001ee20000300800 */
[----:B------:R-:W3:Y:S02]  /*543e0*/  LDL.LU R17, [R1+0x334] ;  /* 0x0003340001117983 */ /* 0x000ee40000300800 */
[----:B------:R-:W4:Y:S02]  /*543f0*/  LDL.LU R18, [R1+0x338] ;  /* 0x0003380001127983 */ /* 0x000f240000300800 */
[----:B------:R-:W4:Y:S01]  /*54400*/  LDL.LU R19, [R1+0x33c] ;  /* 0x00033c0001137983 */ /* 0x000f220000300800 */
[C---:B--2---:R-:W-:Y:S01]  /*54410*/  HMMA.16816.F32 R12, R24.reuse, R14, R8 ;  /* 0x0000000e180c723c */ /* 0x044fe20000001808 */
[----:B----4-:R-:W-:Y:S01]  /*54420*/  STL.64 [R1+0x3dd8], R18 ;  /* 0x003dd81201007387 */ /* 0x010fe20000100a00 */
[----:B---3--:R0:W-:Y:S03]  /*54430*/  STL.64 [R1+0x3dd0], R16 ;  /* 0x003dd01001007387 */ /* 0x0081e60000100a00 */
[----:B0-----:R-:W2:Y:S01]  /*54440*/  LDL.LU R16, [R1+0x340] ;  /* 0x0003400001107983 */ /* 0x001ea20000300800 */
[----:B------:R-:W2:Y:S02]  /*54450*/  LDL.LU R17, [R1+0x344] ;  /* 0x0003440001117983 */ /* 0x000ea40000300800 */
[----:B------:R-:W2:Y:S02]  /*54460*/  LDL.LU R18, [R1+0x348] ;  /* 0x0003480001127983 */ /* 0x000ea40000300800 */
[----:B------:R-:W2:Y:S01]  /*54470*/  LDL.LU R19, [R1+0x34c] ;  /* 0x00034c0001137983 */ /* 0x000ea20000300800 */
[----:B------:R-:W-:Y:S01]  /*54480*/  STL [R1+0x39a0], R29 ;  /* 0x0039a01d01007387 */ /* 0x000fe20000100800 */
[----:B------:R-:W3:Y:S02]  /*54490*/  LDL.LU.64 R10, [R1+0x3e30] ;  /* 0x003e3000010a7983 */ /* 0x000ee40000300a00 */
[----:B------:R-:W3:Y:S09]  /*544a0*/  LDL.LU.64 R8, [R1+0x3e28] ;  /* 0x003e280001087983 */ /* 0x000ef20000300a00 */
[----:B------:R-:W-:Y:S01]  /*544b0*/  STL.64 [R1+0x390], R12 ;  /* 0x0003900c01007387 */ /* 0x000fe20000100a00 */
[----:B------:R0:W-:Y:S04]  /*544c0*/  STL.64 [R1+0x398], R14 ;  /* 0x0003980e01007387 */ /* 0x0001e80000100a00 */
[----:B0-----:R-:W3:Y:S02]  /*544d0*/  LDL.LU.64 R14, [R1+0x3e20] ;  /* 0x003e2000010e7983 */ /* 0x001ee40000300a00 */
[C---:B---3--:R-:W-:Y:S02]  /*544e0*/  HMMA.16816.F32 R12, R24.reuse, R14, R8 ;  /* 0x0000000e180c723c */ /* 0x048fe40000001808 */
[----:B------:R-:W3:Y:S01]  /*544f0*/  LDL.LU.64 R10, [R1+0x3e18] ;  /* 0x003e1800010a7983 */ /* 0x000ee20000300a00 */
[----:B------:R-:W3:Y:S11]  /*54500*/  LDL.LU.64 R8, [R1+0x3e10] ;  /* 0x003e100001087983 */ /* 0x000ef60000300a00 */
[----:B------:R-:W-:Y:S09]  /*54510*/  @!UPT UIADD3 URZ, URZ, URZ, URZ ;  /* 0x0000003f3f3ff290 */ /* 0x000ff2000fffe03f */
[----:B------:R-:W-:Y:S01]  /*54520*/  STL.64 [R1+0x380], R12 ;  /* 0x0003800c01007387 */ /* 0x000fe20000100a00 */
[----:B------:R0:W-:Y:S03]  /*54530*/  STL.64 [R1+0x388], R14 ;  /* 0x0003880e01007387 */ /* 0x0001e60000100a00 */
[----:B0-----:R-:W3:Y:S01]  /*54540*/  LDL.LU.64 R14, [R1+0x3e08] ;  /* 0x003e0800010e7983 */ /* 0x001ee20000300a00 */
[----:B------:R-:W4:Y:S01]  /*54550*/  LDL.LU.64 R12, [R1+0x3e00] ;  /* 0x003e0000010c7983 */ /* 0x000f220000300a00 */
[C---:B---3--:R-:W-:Y:S11]  /*54560*/  HMMA.16816.F32 R8, R24.reuse, R14, R8 ;  /* 0x0000000e1808723c */ /* 0x048ff60000001808 */
[----:B------:R-:W-:Y:S11]  /*54570*/  @!UPT UIADD3 URZ, URZ, URZ, URZ ;  /* 0x0000003f3f3ff290 */ /* 0x000ff6000fffe03f */
[----:B------:R-:W-:Y:S01]  /*54580*/  @!UPT UIADD3 URZ, URZ, URZ, URZ ;  /* 0x0000003f3f3ff290 */ /* 0x000fe2000fffe03f */
[----:B------:R-:W-:Y:S01]  /*54590*/  STL.64 [R1+0x370], R8 ;  /* 0x0003700801007387 */ /* 0x000fe20000100a00 */
[----:B------:R0:W-:Y:S02]  /*545a0*/  STL [R1+0x378], R10 ;  /* 0x0003780a01007387 */ /* 0x0001e40000100800 */
[----:B------:R-:W-:Y:S02]  /*545b0*/  IMAD.MOV.U32 R29, RZ, RZ, R11 ;  /* 0x000000ffff1d7224 */ /* 0x000fe400078e000b */
[----:B0-----:R-:W3:Y:S01]  /*545c0*/  LDL.LU.64 R10, [R1+0x3df8] ;  /* 0x003df800010a7983 */ /* 0x001ee20000300a00 */
[----:B------:R-:W-:Y:S02]  /*545d0*/  STL.64 [R1+0x3ce0], R14 ;  /* 0x003ce00e01007387 */ /* 0x000fe40000100a00 */
[----:B----4-:R0:W-:Y:S02]  /*545e0*/  STL.64 [R1+0x3cd8], R12 ;  /* 0x003cd80c01007387 */ /* 0x0101e40000100a00 */
[----:B0-----:R-:W4:Y:S01]  /*545f0*/  LDL.LU R12, [R1+0x230] ;  /* 0x00023000010c7983 */ /* 0x001f220000300800 */
[----:B------:R-:W4:Y:S02]  /*54600*/  LDL.LU R13, [R1+0x234] ;  /* 0x00023400010d7983 */ /* 0x000f240000300800 */
[----:B------:R-:W2:Y:S02]  /*54610*/  LDL.LU R14, [R1+0x238] ;  /* 0x00023800010e7983 */ /* 0x000ea40000300800 */
[----:B------:R-:W2:Y:S01]  /*54620*/  LDL.LU R15, [R1+0x23c] ;  /* 0x00023c00010f7983 */ /* 0x000ea20000300800 */
[C---:B---3--:R-:W-:Y:S01]  /*54630*/  HMMA.16816.F32 R4, R24.reuse, R10, R4 ;  /* 0x0000000a1804723c */ /* 0x048fe20000001804 */
[----:B--2---:R-:W-:Y:S01]  /*54640*/  STL.64 [R1+0x3d20], R14 ;  /* 0x003d200e01007387 */ /* 0x004fe20000100a00 */
[----:B----4-:R0:W-:Y:S03]  /*54650*/  STL.64 [R1+0x3d18], R12 ;  /* 0x003d180c01007387 */ /* 0x0101e60000100a00 */
[----:B0-----:R-:W2:Y:S01]  /*54660*/  LDL.LU R12, [R1+0x2c0] ;  /* 0x0002c000010c7983 */ /* 0x001ea20000300800 */
[----:B------:R-:W2:Y:S02]  /*54670*/  LDL.LU R13, [R1+0x2c4] ;  /* 0x0002c400010d7983 */ /* 0x000ea40000300800 */
[----:B------:R-:W2:Y:S02]  /*54680*/  LDL.LU R14, [R1+0x2c8] ;  /* 0x0002c800010e7983 */ /* 0x000ea40000300800 */
[----:B------:R-:W2:Y:S01]  /*54690*/  LDL.LU R15, [R1+0x2cc] ;  /* 0x0002cc00010f7983 */ /* 0x000ea20000300800 */
[----:B------:R-:W-:Y:S11]  /*546a0*/  STL [R1+0x39b4], R29 ;  /* 0x0039b41d01007387 */ /* 0x000ff60000100800 */
[----:B------:R-:W-:Y:S01]  /*546b0*/  @!UPT UIADD3 URZ, URZ, URZ, URZ ;  /* 0x0000003f3f3ff290 */ /* 0x000fe2000fffe03f */
[----:B------:R-:W-:Y:S02]  /*546c0*/  STL.64 [R1+0x360], R4 ;  /* 0x0003600401007387 */ /* 0x000fe40000100a00 */
[----:B------:R0:W-:Y:S02]  /*546d0*/  STL.64 [R1+0x368], R6 ;  /* 0x0003680601007387 */ /* 0x0001e40000100a00 */
[----:B0-----:R-:W3:Y:S01]  /*546e0*/  LDL.LU.64 R6, [R1+0x3df0] ;  /* 0x003df00001067983 */ /* 0x001ee20000300a00 */
[----:B------:R-:W4:Y:S02]  /*546f0*/  LDL.LU R5, [R1+0x3de8] ;  /* 0x003de80001057983 */ /* 0x000f240000300800 */
[----:B------:R0:W-:Y:S02]  /*54700*/  STL.64 [R1+0x3cd0], R10 ;  /* 0x003cd00a01007387 */ /* 0x0001e40000100a00 */
[----:B0-----:R-:W2:Y:S01]  /*54710*/  LDL.LU.64 R10, [R1+0x28] ;  /* 0x00002800010a7983 */ /* 0x001ea20000300a00 */
[C---:B---3--:R-:W-:Y:S11]  /*54720*/  HMMA.16816.F32 R20, R24.reuse, R6, R20 ;  /* 0x000000061814723c */ /* 0x048ff60000001814 */
[----:B------:R-:W-:Y:S11]  /*54730*/  @!UPT UIADD3 URZ, URZ, URZ, URZ ;  /* 0x0000003f3f3ff290 */ /* 0x000ff6000fffe03f */
[----:B------:R-:W-:Y:S01]  /*54740*/  @!UPT UIADD3 URZ, URZ, URZ, URZ ;  /* 0x0000003f3f3ff290 */ /* 0x000fe2000fffe03f */
[----:B------:R-:W-:Y:S01]  /*54750*/  STL.64 [R1+0x350], R20 ;  /* 0x0003501401007387 */ /* 0x000fe20000100a00 */
[----:B------:R0:W-:Y:S03]  /*54760*/  STL.64 [R1+0x358], R22 ;  /* 0x0003581601007387 */ /* 0x0001e60000100a00 */
[----:B0-----:R-:W3:Y:S02]  /*54770*/  LDL.LU.64 R22, [R1+0x3de0] ;  /* 0x003de00001167983 */ /* 0x001ee40000300a00 */
[C---:B---3--:R-:W-:Y:S02]  /*54780*/  HMMA.16816.F32 R20, R24.reuse, R22, R16 ;  /* 0x000000161814723c */ /* 0x048fe40000001810 */
[----:B------:R-:W3:Y:S01]  /*54790*/  LDL.LU.64 R18, [R1+0x3dd8] ;  /* 0x003dd80001127983 */ /* 0x000ee20000300a00 */
[----:B------:R-:W3:Y:S11]  /*547a0*/  LDL.LU.64 R16, [R1+0x3dd0] ;  /* 0x003dd00001107983 */ /* 0x000ef60000300a00 */
[----:B------:R-:W-:Y:S09]  /*547b0*/  @!UPT UIADD3 URZ, URZ, URZ, URZ ;  /* 0x0000003f3f3ff290 */ /* 0x000ff2000fffe03f */
[----:B------:R-:W-:Y:S01]  /*547c0*/  STL.64 [R1+0x5c0], R20 ;  /* 0x0005c01401007387 */ /* 0x000fe20000100a00 */
[----:B------:R0:W-:Y:S03]  /*547d0*/  STL.64 [R1+0x5c8], R22 ;  /* 0x0005c81601007387 */ /* 0x0001e60000100a00 */
[----:B0-----:R-:W3:Y:S02]  /*547e0*/  LDL.LU.64 R22, [R1+0x3dc8] ;  /* 0x003dc80001167983 */ /* 0x001ee40000300a00 */
[C---:B---3--:R-:W-:Y:S01]  /*547f0*/  HMMA.16816.F32 R16, R24.reuse, R22, R16 ;  /* 0x000000161810723c */ /* 0x048fe20000001810 */
[----:B------:R-:W-:Y:S02]  /*54800*/  IMAD.MOV.U32 R3, RZ, RZ, R22 ;  /* 0x000000ffff037224 */ /* 0x000fe400078e0016 */
[----:B------:R-:W-:Y:S11]  /*54810*/  IMAD.MOV.U32 R2, RZ, RZ, R23 ;  /* 0x000000ffff027224 */ /* 0x000ff600078e0017 */
        /* <DEDUP_REMOVED lines=8> */
[----:B------:R-:W3:Y:S11]  /*548a0*/  LDL.LU.64 R16, [R1+0x3da0] ;  /* 0x003da00001107983 */ /* 0x000ef60000300a00 */
[----:B------:R-:W-:Y:S10]  /*548b0*/  @!UPT UIADD3 URZ, URZ, URZ, URZ ;  /* 0x0000003f3f3ff290 */ /* 0x000ff4000fffe03f */
        /* <DEDUP_REMOVED lines=25> */
[----:B------:R-:W3:Y:S11]  /*54a50*/  LDL.LU.64 R18, [R1+0x3d48] ;  /* 0x003d480001127983 */ /* 0x000ef60000300a00 */
[----:B------:R-:W-:Y:S10]  /*54a60*/  @!UPT UIADD3 URZ, URZ, URZ, URZ ;  /* 0x0000003f3f3ff290 */ /* 0x000ff4000fffe03f */
[----:B------:R-:W-:Y:S01]  /*54a70*/  STL.64 [R1+0x2f0], R20 ;  /* 0x0002f01401007387 */ /* 0x000fe20000100a00 */
[----:B------:R0:W-:Y:S03]  /*54a80*/  STL.64 [R1+0x2f8], R22 ;  /* 0x0002f81601007387 */ /* 0x0001e60000100a00 */
[----:B0-----:R-:W2:Y:S01]  /*54a90*/  LDL.LU.64 R22, [R1+0x3d40] ;  /* 0x003d400001167983 */ /* 0x001ea20000300a00 */
[----:B------:R-:W2:Y:S02]  /*54aa0*/  LDL.LU.64 R20, [R1+0x3d38] ;  /* 0x003d380001147983 */ /* 0x000ea40000300a00 */
[----:B---3--:R-:W-:Y:S01]  /*54ab0*/  IMAD.MOV.U32 R0, RZ, RZ, R19 ;  /* 0x000000ffff007224 */ /* 0x008fe200078e0013 */
[C---:B--2---:R-:W-:Y:S11]  /*54ac0*/  HMMA.16816.F32 R20, R24.reuse, R18, R20 ;  /* 0x000000121814723c */ /* 0x044ff60000001814 */
[----:B------:R-:W-:Y:S11]  /*54ad0*/  @!UPT UIADD3 URZ, URZ, URZ, URZ ;  /* 0x0000003f3f3ff290 */ /* 0x000ff6000fffe03f */
[----:B------:R-:W-:Y:S01]  /*54ae0*/  @!UPT UIADD3 URZ, URZ, URZ, URZ ;  /* 0x0000003f3f3ff290 */ /* 0x000fe2000fffe03f */
[----:B------:R0:W-:Y:S01]  /*54af0*/  STL.64 [R1+0x2e0], R20 ;  /* 0x0002e01401007387 */ /* 0x0001e20000100a00 */
[----:B------:R1:W-:Y:S02]  /*54b00*/  STL.64 [R1+0x2e8], R22 ;  /* 0x0002e81601007387 */ /* 0x0003e40000100a00 */
[----:B0-----:R-:W-:Y:S01]  /*54b10*/  IMAD.MOV.U32 R20, RZ, RZ, R18 ;  /* 0x000000ffff147224 */ /* 0x001fe200078e0012 */
[----:B-1----:R-:W2:Y:S01]  /*54b20*/  LDL.LU.64 R22, [R1+0x3d30] ;  /* 0x003d300001167983 */ /* 0x002ea20000300a00 */
[----:B------:R-:W3:Y:S03]  /*54b30*/  LDL.LU.64 R18, [R1+0x3d28] ;  /* 0x003d280001127983 */ /* 0x000ee60000300a00 */
[----:B------:R-:W-:Y:S01]  /*54b40*/  STL [R1+0x3c68], R20 ;  /* 0x003c681401007387 */ /* 0x000fe20000100800 */
[C---:B---3--:R-:W-:Y:S03]  /*54b50*/  HMMA.16816.F32 R16, R24.reuse, R18, R12 ;  /* 0x000000121810723c */ /* 0x048fe6000000180c */
[----:B------:R-:W2:Y:S01]  /*54b60*/  LDL.LU.64 R14, [R1+0x3d20] ;  /* 0x003d2000010e7983 */ /* 0x000ea20000300a00 */
[----:B------:R-:W2:Y:S11]  /*54b70*/  LDL.LU.64 R12, [R1+0x3d18] ;  /* 0x003d1800010c7983 */ /* 0x000eb60000300a00 */
[----:B------:R-:W-:Y:S08]  /*54b80*/  @!UPT UIADD3 URZ, URZ, URZ, URZ ;  /* 0x0000003f3f3ff290 */ /* 0x000ff0000fffe03f */
[----:B------:R-:W-:Y:S01]  /*54b90*/  STL.64 [R1+0x2d0], R16 ;  /* 0x0002d01001007387 */ /* 0x000fe20000100a00 */
[----:B------:R0:W-:Y:S03]  /*54ba0*/  STL.64 [R1+0x2d8], R18 ;  /* 0x0002d81201007387 */ /* 0x0001e60000100a00 */
[----:B0-----:R-:W3:Y:S01]  /*54bb0*/  LDL.LU.64 R18, [R1+0x3d10] ;  /* 0x003d100001127983 */ /* 0x001ee20000300a00 */
[----:B------:R-:W3:Y:S01]  /*54bc0*/  LDL.LU.64 R16, [R1+0x3d08] ;  /* 0x003d080001107983 */ /* 0x000ee20000300a00 */
[----:B--2---:R-:W-:Y:S02]  /*54bd0*/  HMMA.16816.F32 R24, R24, R22, R12 ;  /* 0x000000161818723c */ /* 0x004fe4000000180c */
[----:B------:R-:W2:Y:S04]  /*54be0*/  LDL.LU.64 R14, [R1+0x8] ;  /* 0x00000800010e7983 */ /* 0x000ea80000300a00 */
[----:B--2---:R0:W-:Y:S11]  /*54bf0*/  STL.64 [R1+0x3cf8], R14 ;  /* 0x003cf80e01007387 */ /* 0x0041f60000100a00 */
[----:B------:R-:W-:Y:S06]  /*54c00*/  @!UPT UIADD3 URZ, URZ, URZ, URZ ;  /* 0x0000003f3f3ff290 */ /* 0x000fec000fffe03f */
[----:B------:R-:W-:Y:S02]  /*54c10*/  STL.64 [R1+0x230], R24 ;  /* 0x0002301801007387 */ /* 0x000fe40000100a00 */
[----:B------:R1:W-:Y:S01]  /*54c20*/  STL.64 [R1+0x238], R26 ;  /* 0x0002381a01007387 */ /* 0x0003e20000100a00 */
[----:B0-----:R-:W2:Y:S01]  /*54c30*/  LDL.LU.64 R14, [R1+0x18] ;  /* 0x00001800010e7983 */ /* 0x001ea20000300a00 */
[----:B-1----:R-:W2:Y:S03]  /*54c40*/  LDL.LU.64 R26, [R1+0xa8] ;  /* 0x0000a800011a7983 */ /* 0x002ea60000300a00 */
[----:B--2---:R0:W-:Y:S04]  /*54c50*/  STL.64 [R1+0x3c70], R26 ;  /* 0x003c701a01007387 */ /* 0x0041e80000100a00 */
[----:B0-----:R-:W2:Y:S04]  /*54c60*/  LDL.LU.64 R26, [R1+0xb8] ;  /* 0x0000b800011a7983 */ /* 0x001ea80000300a00 */
[----:B--2---:R0:W-:Y:S02]  /*54c70*/  STL.64 [R1+0x3c88], R26 ;  /* 0x003c881a01007387 */ /* 0x0041e40000100a00 */
[----:B0-----:R-:W-:-:S02]  /*54c80*/  IMAD.MOV.U32 R26, RZ, RZ, R3 ;  /* 0x000000ffff1a7224 */ /* 0x001fc400078e0003 */
[----:B------:R-:W-:-:S05]  /*54c90*/  IMAD.MOV.U32 R27, RZ, RZ, R2 ;  /* 0x000000ffff1b7224 */ /* 0x000fca00078e0002 */
[----:B------:R0:W-:Y:S04]  /*54ca0*/  STL.64 [R1+0x3ca0], R26 ;  /* 0x003ca01a01007387 */ /* 0x0001e80000100a00 */
[----:B0-----:R-:W2:Y:S04]  /*54cb0*/  LDL.64 R26, [R1+0x38] ;  /* 0x00003800011a7983 */ /* 0x001ea80000100a00 */
[----:B--2---:R0:W-:Y:S01]  /*54cc0*/  STL.64 [R1+0x3cb8], R26 ;  /* 0x003cb81a01007387 */ /* 0x0041e20000100a00 */
[----:B------:R-:W3:Y:S02]  /*54cd0*/  LDL.LU R24, [R1+0x220] ;  /* 0x0002200001187983 */ /* 0x000ee40000300800 */
[----:B------:R-:W3:Y:S01]  /*54ce0*/  LDL.LU R25, [R1+0x224] ;  /* 0x0002240001197983 */ /* 0x000ee20000300800 */
[----:B0-----:R-:W3:Y:S01]  /*54cf0*/  LDL.LU R26, [R1+0x228] ;  /* 0x00022800011a7983 */ /* 0x001ee20000300800 */
[----:B------:R-:W3:Y:S02]  /*54d00*/  LDL.LU R27, [R1+0x22c] ;  /* 0x00022c00011b7983 */ /* 0x000ee40000300800 */
[----:B------:R-:W-:-:S02]  /*54d10*/  IMAD.MOV.U32 R21, RZ, RZ, R10 ;  /* 0x000000ffff157224 */ /* 0x000fc400078e000a */
[----:B------:R-:W-:Y:S02]  /*54d20*/  STL.64 [R1+0x3bf0], R22 ;  /* 0x003bf01601007387 */ /* 0x000fe40000100a00 */
[----:B------:R-:W-:Y:S01]  /*54d30*/  IMAD.MOV.U32 R4, RZ, RZ, R11 ;  /* 0x000000ffff047224 */ /* 0x000fe200078e000b */
[C---:B---3--:R-:W-:Y:S11]  /*54d40*/  HMMA.16816.F32 R24, R16.reuse, R10, R24 ;  /* 0x0000000a1018723c */ /* 0x048ff60000001818 */
[----:B------:R-:W-:Y:S11]  /*54d50*/  @!UPT UIADD3 URZ, URZ, URZ, URZ ;  /* 0x0000003f3f3ff290 */ /* 0x000ff6000fffe03f */
[----:B------:R-:W-:Y:S01]  /*54d60*/  @!UPT UIADD3 URZ, URZ, URZ, URZ ;  /* 0x0000003f3f3ff290 */ /* 0x000fe2000fffe03f */
[----:B------:R-:W-:Y:S01]  /*54d70*/  STL.64 [R1+0x220], R24 ;  /* 0x0002201801007387 */ /* 0x000fe20000100a00 */
[----:B------:R-:W-:Y:S02]  /*54d80*/  STL.64 [R1+0x228], R26 ;  /* 0x0002281a01007387 */ /* 0x000fe40000100a00 */
[----:B------:R0:W-:Y:S02]  /*54d90*/  STL [R1+0x3d00], R21 ;  /* 0x003d001501007387 */ /* 0x0001e40000100800 */
[----:B------:R-:W2:Y:S01]  /*54da0*/  LDL.LU R20, [R1+0x210] ;  /* 0x0002100001147983 */ /* 0x000ea20000300800 */
[----:B0-----:R-:W2:Y:S01]  /*54db0*/  LDL.LU R21, [R1+0x214] ;  /* 0x0002140001157983 */ /* 0x001ea20000300800 */
[----:B------:R-:W2:Y:S02]  /*54dc0*/  LDL.LU R22, [R1+0x218] ;  /* 0x0002180001167983 */ /* 0x000ea40000300800 */
[----:B------:R-:W2:Y:S02]  /*54dd0*/  LDL.LU R23, [R1+0x21c] ;  /* 0x00021c0001177983 */ /* 0x000ea40000300800 */
[----:B------:R-:W3:Y:S01]  /*54de0*/  LDL.LU R8, [R1+0x1f0] ;  /* 0x0001f00001087983 */ /* 0x000ee20000300800 */
[----:B------:R-:W3:Y:S01]  /*54df0*/  LDL.LU R9, [R1+0x1f4] ;  /* 0x0001f40001097983 */ /* 0x000ee20000300800 */
[----:B------:R-:W3:Y:S02]  /*54e00*/  LDL.LU R10, [R1+0x1f8] ;  /* 0x0001f800010a7983 */ /* 0x000ee40000300800 */
[----:B------:R-:W3:Y:S01]  /*54e10*/  LDL.LU R11, [R1+0x1fc] ;  /* 0x0001fc00010b7983 */ /* 0x000ee20000300800 */
[----:B--2---:R-:W-:Y:S01]  /*54e20*/  HMMA.16816.F32 R20, R16, R14, R20 ;  /* 0x0000000e1014723c */ /* 0x004fe20000001814 */
[----:B---3--:R-:W-:Y:S01]  /*54e30*/  STL.64 [R1+0x3cf0], R10 ;  /* 0x003cf00a01007387 */ /* 0x008fe20000100a00 */
[----:B------:R0:W-:Y:S03]  /*54e40*/  STL.64 [R1+0x3ce8], R8 ;  /* 0x003ce80801007387 */ /* 0x0001e60000100a00 */
[----:B0-----:R-:W2:Y:S01]  /*54e50*/  LDL.LU R8, [R1+0x200] ;  /* 0x0002000001087983 */ /* 0x001ea20000300800 */
[----:B------:R-:W2:Y:S02]  /*54e60*/  LDL.LU R9, [R1+0x204] ;  /* 0x0002040001097983 */ /* 0x000ea40000300800 */
[----:B------:R-:W2:Y:S02]  /*54e70*/  LDL.LU R10, [R1+0x208] ;  /* 0x00020800010a7983 */ /* 0x000ea40000300800 */
[----:B------:R-:W2:Y:S01]  /*54e80*/  LDL.LU R11, [R1+0x20c] ;  /* 0x00020c00010b7983 */ /* 0x000ea20000300800 */
[----:B------:R-:W-:Y:S01]  /*54e90*/  STL.64 [R1+0x3cc8], R6 ;  /* 0x003cc80601007387 */ /* 0x000fe20000100a00 */
[----:B----4-:R0:W-:Y:S02]  /*54ea0*/  STL.64 [R1+0x3cc0], R4 ;  /* 0x003cc00401007387 */ /* 0x0101e40000100a00 */
[----:B------:R-:W3:Y:S02]  /*54eb0*/  LDL.LU R24, [R1+0x1d0] ;  /* 0x0001d00001187983 */ /* 0x000ee40000300800 */
[----:B------:R-:W3:Y:S01]  /*54ec0*/  LDL.LU R25, [R1+0x1d4] ;  /* 0x0001d40001197983 */ /* 0x000ee20000300800 */
[----:B------:R-:W3:Y:S01]  /*54ed0*/  LDL.LU R26, [R1+0x1d8] ;  /* 0x0001d800011a7983 */ /* 0x000ee20000300800 */
[----:B------:R-:W3:Y:S03]  /*54ee0*/  LDL.LU R27, [R1+0x1dc] ;  /* 0x0001dc00011b7983 */ /* 0x000ee60000300800 */
[----:B0-----:R-:W4:Y:S01]  /*54ef0*/  LDL.LU R4, [R1+0x1e0] ;  /* 0x0001e00001047983 */ /* 0x001f220000300800 */
[----:B------:R-:W4:Y:S02]  /*54f00*/  LDL.LU R5, [R1+0x1e4] ;  /* 0x0001e40001057983 */ /* 0x000f240000300800 */
[----:B------:R-:W4:Y:S02]  /*54f10*/  LDL.LU R6, [R1+0x1e8] ;  /* 0x0001e80001067983 */ /* 0x000f240000300800 */
[----:B------:R-:W4:Y:S01]  /*54f20*/  LDL.LU R7, [R1+0x1ec] ;  /* 0x0001ec0001077983 */ /* 0x000f220000300800 */
[----:B------:R0:W-:Y:S01]  /*54f30*/  STL.64 [R1+0x210], R20 ;  /* 0x0002101401007387 */ /* 0x0001e20000100a00 */
[----:B------:R1:W-:Y:S03]  /*54f40*/  STL.64 [R1+0x218], R22 ;  /* 0x0002181601007387 */ /* 0x0003e60000100a00 */
[----:B0-----:R-:W2:Y:S01]  /*54f50*/  LDL.LU R21, [R1+0x3d00] ;  /* 0x003d000001157983 */ /* 0x001ea20000300800 */
[----:B-1----:R-:W-:-:S02]  /*54f60*/  IMAD.MOV.U32 R23, RZ, RZ, R14 ;  /* 0x000000ffff177224 */ /* 0x002fc400078e000e */
[----:B------:R-:W-:Y:S02]  /*54f70*/  IMAD.MOV.U32 R22, RZ, RZ, R15 ;  /* 0x000000ffff167224 */ /* 0x000fe400078e000f */
[----:B------:R-:W2:Y:S02]  /*54f80*/  LDL.LU.64 R14, [R1+0x3cf8] ;  /* 0x003cf800010e7983 */ /* 0x000ea40000300a00 */
[C---:B--2---:R-:W-:Y:S01]  /*54f90*/  HMMA.16816.F32 R8, R16.reuse, R14, R8 ;  /* 0x0000000e1008723c */ /* 0x044fe20000001808 */
[----:B------:R-:W-:Y:S02]  /*54fa0*/  IMAD.MOV.U32 R20, RZ, RZ, R14 ;  /* 0x000000ffff147224 */ /* 0x000fe400078e000e */
[----:B------:R-:W-:Y:S11]  /*54fb0*/  IMAD.MOV.U32 R28, RZ, RZ, R15 ;  /* 0x000000ffff1c7224 */ /* 0x000ff600078e000f */
[----:B------:R-:W-:Y:S09]  /*54fc0*/  @!UPT UIADD3 URZ, URZ, URZ, URZ ;  /* 0x0000003f3f3ff290 */ /* 0x000ff2000fffe03f */
[----:B------:R-:W-:Y:S01]  /*54fd0*/  STL.64 [R1+0x200], R8 ;  /* 0x0002000801007387 */ /* 0x000fe20000100a00 */
[----:B------:R0:W-:Y:S03]  /*54fe0*/  STL.64 [R1+0x208], R10 ;  /* 0x0002080a01007387 */ /* 0x0001e60000100a00 */
[----:B0-----:R-:W2:Y:S01]  /*54ff0*/  LDL.LU.64 R10, [R1+0x3cf0] ;  /* 0x003cf000010a7983 */ /* 0x001ea20000300a00 */
[----:B------:R-:W2:Y:S02]  /*55000*/  LDL.LU.64 R8, [R1+0x3ce8] ;  /* 0x003ce80001087983 */ /* 0x000ea40000300a00 */
[----:B------:R-:W2:Y:S02]  /*55010*/  LDL.LU.64 R14, [R1+0x3ce0] ;  /* 0x003ce000010e7983 */ /* 0x000ea40000300a00 */
[----:B------:R-:W2:Y:S01]  /*55020*/  LDL.LU.64 R12, [R1+0x3cd8] ;  /* 0x003cd800010c7983 */ /* 0x000ea20000300a00 */
[----:B------:R-:W-:Y:S01]  /*55030*/  STL.64 [R1+0x3c80], R22 ;  /* 0x003c801601007387 */ /* 0x000fe20000100a00 */
[----:B------:R0:W-:Y:S03]  /*55040*/  STL.64 [R1+0x3c78], R20 ;  /* 0x003c781401007387 */ /* 0x0001e60000100a00 */
[----:B0-----:R-:W2:Y:S01]  /*55050*/  LDL.LU R20, [R1+0x1a0] ;  /* 0x0001a00001147983 */ /* 0x001ea20000300800 */
[----:B------:R-:W2:Y:S02]  /*55060*/  LDL.LU R21, [R1+0x1a4] ;  /* 0x0001a40001157983 */ /* 0x000ea40000300800 */
[----:B------:R-:W2:Y:S02]  /*55070*/  LDL.LU R22, [R1+0x1a8] ;  /* 0x0001a80001167983 */ /* 0x000ea40000300800 */
[----:B------:R-:W2:Y:S02]  /*55080*/  LDL.LU R23, [R1+0x1ac] ;  /* 0x0001ac0001177983 */ /* 0x000ea40000300800 */
[----:B--2---:R-:W-:Y:S01]  /*55090*/  STL.64 [R1+0x3c98], R22 ;  /* 0x003c981601007387 */ /* 0x004fe20000100a00 */
[----:B------:R0:W-:Y:S03]  /*550a0*/  STL.64 [R1+0x3c90], R20 ;  /* 0x003c901401007387 */ /* 0x0001e60000100a00 */
[----:B0-----:R-:W2:Y:S01]  /*550b0*/  LDL.LU R20, [R1+0x1b0] ;  /* 0x0001b00001147983 */ /* 0x001ea20000300800 */
[----:B------:R-:W2:Y:S02]  /*550c0*/  LDL.LU R21, [R1+0x1b4] ;  /* 0x0001b40001157983 */ /* 0x000ea40000300800 */
[----:B------:R-:W2:Y:S02]  /*550d0*/  LDL.LU R22, [R1+0x1b8] ;  /* 0x0001b80001167983 */ /* 0x000ea40000300800 */
[----:B------:R-:W2:Y:S01]  /*550e0*/  LDL.LU R23, [R1+0x1bc] ;  /* 0x0001bc0001177983 */ /* 0x000ea20000300800 */
[C---:B------:R-:W-:Y:S01]  /*550f0*/  HMMA.16816.F32 R8, R16.reuse, R14, R8 ;  /* 0x0000000e1008723c */ /* 0x040fe20000001808 */
[----:B--2---:R-:W-:Y:S01]  /*55100*/  STL.64 [R1+0x3cb0], R22 ;  /* 0x003cb01601007387 */ /* 0x004fe20000100a00 */
[----:B------:R0:W-:Y:S03]  /*55110*/  STL.64 [R1+0x3ca8], R20 ;  /* 0x003ca81401007387 */ /* 0x0001e60000100a00 */
[----:B0-----:R-:W2:Y:S01]  /*55120*/  LDL.LU R20, [R1+0x1c0] ;  /* 0x0001c00001147983 */ /* 0x001ea20000300800 */
[----:B------:R-:W2:Y:S02]  /*55130*/  LDL.LU R21, [R1+0x1c4] ;  /* 0x0001c40001157983 */ /* 0x000ea40000300800 */
[----:B------:R-:W2:Y:S02]  /*55140*/  LDL.LU R22, [R1+0x1c8] ;  /* 0x0001c80001167983 */ /* 0x000ea40000300800 */
[----:B------:R-:W2:Y:S11]  /*55150*/  LDL.LU R23, [R1+0x1cc] ;  /* 0x0001cc0001177983 */ /* 0x000eb60000300800 */
[----:B------:R-:W-:Y:S02]  /*55160*/  @!UPT UIADD3 URZ, URZ, URZ, URZ ;  /* 0x0000003f3f3ff290 */ /* 0x000fe4000fffe03f */
[----:B------:R-:W-:Y:S01]  /*55170*/  STL.64 [R1+0x1f0], R8 ;  /* 0x0001f00801007387 */ /* 0x000fe20000100a00 */
[----:B------:R0:W-:Y:S03]  /*55180*/  STL.64 [R1+0x1f8], R10 ;  /* 0x0001f80a01007387 */ /* 0x0001e60000100a00 */
[----:B0-----:R-:W4:Y:S01]  /*55190*/  LDL.LU.64 R10, [R1+0x3cd0] ;  /* 0x003cd000010a7983 */ /* 0x001f220000300a00 */
[----:B------:R-:W-:Y:S02]  /*551a0*/  STL.64 [R1+0x3b90], R14 ;  /* 0x003b900e01007387 */ /* 0x000fe40000100a00 */
[----:B------:R0:W-:Y:S02]  /*551b0*/  STL.64 [R1+0x3b88], R12 ;  /* 0x003b880c01007387 */ /* 0x0001e40000100a00 */
[----:B0-----:R-:W2:Y:S01]  /*551c0*/  LDL.LU R12, [R1+0x190] ;  /* 0x00019000010c7983 */ /* 0x001ea20000300800 */
[----:B------:R-:W2:Y:S02]  /*551d0*/  LDL.LU R13, [R1+0x194] ;  /* 0x00019400010d7983 */ /* 0x000ea40000300800 */
[----:B------:R-:W2:Y:S02]  /*551e0*/  LDL.LU R14, [R1+0x198] ;  /* 0x00019800010e7983 */ /* 0x000ea40000300800 */
[----:B------:R-:W2:Y:S01]  /*551f0*/  LDL.LU R15, [R1+0x19c] ;  /* 0x00019c00010f7983 */ /* 0x000ea20000300800 */
[C---:B----4-:R-:W-:Y:S11]  /*55200*/  HMMA.16816.F32 R4, R16.reuse, R10, R4 ;  /* 0x0000000a1004723c */ /* 0x050ff60000001804 */
[----:B------:R-:W-:Y:S11]  /*55210*/  @!UPT UIADD3 URZ, URZ, URZ, URZ ;  /* 0x0000003f3f3ff290 */ /* 0x000ff6000fffe03f */
[----:B------:R-:W-:Y:S01]  /*55220*/  @!UPT UIADD3 URZ, URZ, URZ, URZ ;  /* 0x0000003f3f3ff290 */ /* 0x000fe2000fffe03f */
        /* <DEDUP_REMOVED lines=8> */
[----:B------:R0:W-:Y:S03]  /*552b0*/  STL.64 [R1+0x1d8], R26 ;  /* 0x0001d81a01007387 */ /* 0x0001e60000100a00 */
[----:B0-----:R-:W2:Y:S01]  /*552c0*/  LDL.LU.64 R26, [R1+0x3cb8] ;  /* 0x003cb800011a7983 */ /* 0x001ea20000300a00 */
[----:B------:R-:W-:Y:S02]  /*552d0*/  STL.64 [R1+0x3c00], R6 ;  /* 0x003c000601007387 */ /* 0x000fe40000100a00 */
[----:B----4-:R-:W-:Y:S01]  /*552e0*/  STL [R1+0x3bf8], R5 ;  /* 0x003bf80501007387 */ /* 0x010fe20000100800 */
[C---:B--2---:R-:W-:Y:S01]  /*552f0*/  HMMA.16816.F32 R20, R16.reuse, R26, R20 ;  /* 0x0000001a1014723c */ /* 0x044fe20000001814 */
[----:B------:R-:W-:Y:S11]  /*55300*/  IMAD.MOV.U32 R9, RZ, RZ, R26 ;  /* 0x000000ffff097224 */ /* 0x000ff600078e001a */
[----:B------:R-:W-:Y:S11]  /*55310*/  @!UPT UIADD3 URZ, URZ, URZ, URZ ;  /* 0x0000003f3f3ff290 */ /* 0x000ff6000fffe03f */
[----:B------:R-:W-:Y:S01]  /*55320*/  STL.64 [R1+0x1c0], R20 ;  /* 0x0001c01401007387 */ /* 0x000fe20000100a00 */
[----:B------:R0:W-:Y:S03]  /*55330*/  STL.64 [R1+0x1c8], R22 ;  /* 0x0001c81601007387 */ /* 0x0001e60000100a00 */
[----:B0-----:R-:W2:Y:S01]  /*55340*/  LDL.LU.64 R22, [R1+0x3cb0] ;  /* 0x003cb00001167983 */ /* 0x001ea20000300a00 */
[----:B------:R-:W2:Y:S02]  /*55350*/  LDL.LU.64 R20, [R1+0x3ca8] ;  /* 0x003ca80001147983 */ /* 0x000ea40000300a00 */
[----:B------:R-:W2:Y:S02]  /*55360*/  LDL.LU.64 R26, [R1+0x3ca0] ;  /* 0x003ca000011a7983 */ /* 0x000ea40000300a00 */
[C---:B--2---:R-:W-:Y:S01]  /*55370*/  HMMA.16816.F32 R24, R16.reuse, R26, R20 ;  /* 0x0000001a1018723c */ /* 0x044fe20000001814 */
[----:B------:R-:W2:Y:S01]  /*55380*/  LDL.LU.64 R22, [R1+0x3c98] ;  /* 0x003c980001167983 */ /* 0x000ea20000300a00 */
[----:B------:R-:W2:Y:S11]  /*55390*/  LDL.LU.64 R20, [R1+0x3c90] ;  /* 0x003c900001147983 */ /* 0x000eb60000300a00 */
[----:B------:R-:W-:Y:S10]  /*553a0*/  @!UPT UIADD3 URZ, URZ, URZ, URZ ;  /* 0x0000003f3f3ff290 */ /* 0x000ff4000fffe03f */
[----:B------:R-:W-:Y:S01]  /*553b0*/  STL.64 [R1+0x1b0], R24 ;  /* 0x0001b01801007387 */ /* 0x000fe20000100a00 */
[----:B------:R0:W-:Y:S03]  /*553c0*/  STL.64 [R1+0x1b8], R26 ;  /* 0x0001b81a01007387 */ /* 0x0001e60000100a00 */
[----:B0-----:R-:W2:Y:S02]  /*553d0*/  LDL.LU.64 R26, [R1+0x3c88] ;  /* 0x003c8800011a7983 */ /* 0x001ea40000300a00 */
[C---:B--2---:R-:W-:Y:S01]  /*553e0*/  HMMA.16816.F32 R20, R16.reuse, R26, R20 ;  /* 0x0000001a1014723c */ /* 0x044fe20000001814 */
[----:B------:R-:W-:Y:S02]  /*553f0*/  IMAD.MOV.U32 R8, RZ, RZ, R26 ;  /* 0x000000ffff087224 */ /* 0x000fe400078e001a */
[----:B------:R-:W-:Y:S11]  /*55400*/  IMAD.MOV.U32 R3, RZ, RZ, R27 ;  /* 0x000000ffff037224 */ /* 0x000ff600078e001b */
[----:B------:R-:W-:Y:S09]  /*55410*/  @!UPT UIADD3 URZ, URZ, URZ, URZ ;  /* 0x0000003f3f3ff290 */ /* 0x000ff2000fffe03f */
[----:B------:R-:W-:Y:S01]  /*55420*/  STL.64 [R1+0x1a0], R20 ;  /* 0x0001a01401007387 */ /* 0x000fe20000100a00 */
[----:B------:R0:W-:Y:S03]  /*55430*/  STL.64 [R1+0x1a8], R22 ;  /* 0x0001a81601007387 */ /* 0x0001e60000100a00 */
[----:B0-----:R-:W2:Y:S01]  /*55440*/  LDL.LU.64 R22, [R1+0x3c80] ;  /* 0x003c800001167983 */ /* 0x001ea20000300a00 */
[----:B------:R-:W3:Y:S02]  /*55450*/  LDL.LU.64 R20, [R1+0x3c78] ;  /* 0x003c780001147983 */ /* 0x000ee40000300a00 */
[----:B------:R-:W4:Y:S02]  /*55460*/  LDL.LU.64 R26, [R1+0x3c70] ;  /* 0x003c7000011a7983 */ /* 0x000f240000300a00 */
[----:B------:R-:W-:Y:S01]  /*55470*/  STL.64 [R1+0x3b80], R10 ;  /* 0x003b800a01007387 */ /* 0x000fe20000100a00 */
[----:B------:R4:W-:Y:S02]  /*55480*/  STL.64 [R1+0x3b78], R8 ;  /* 0x003b780801007387 */ /* 0x0009e40000100a00 */
[----:B----4-:R-:W-:Y:S01]  /*55490*/  HMMA.16816.F32 R8, R16, R26, R12 ;  /* 0x0000001a1008723c */ /* 0x010fe2000000180c */
[----:B------:R-:W-:Y:S11]  /*554a0*/  IMAD.MOV.U32 R29, RZ, RZ, R27 ;  /* 0x000000ffff1d7224 */ /* 0x000ff600078e001b */
[----:B------:R-:W-:Y:S11]  /*554b0*/  @!UPT UIADD3 URZ, URZ, URZ, URZ ;  /* 0x0000003f3f3ff290 */ /* 0x000ff6000fffe03f */
[----:B------:R-:W-:Y:S01]  /*554c0*/  STL.64 [R1+0x190], R8 ;  /* 0x0001900801007387 */ /* 0x000fe20000100a00 */
[----:B------:R-:W-:Y:S02]  /*554d0*/  STL.64 [R1+0x198], R10 ;  /* 0x0001980a01007387 */ /* 0x000fe40000100a00 */
[----:B------:R-:W4:Y:S02]  /*554e0*/  LDL R27, [R1+0x694] ;  /* 0x00069400011b7983 */ /* 0x000f240000100800 */
[----:B------:R-:W-:Y:S01]  /*554f0*/  IMAD.MOV.U32 R2, RZ, RZ, R26 ;  /* 0x000000ffff027224 */ /* 0x000fe200078e001a */
[----:B----4-:R0:W-:Y:S01]  /*55500*/  STL [R1+0x3b74], R27 ;  /* 0x003b741b01007387 */ /* 0x0101e20000100800 */
[----:B------:R-:W4:Y:S02]  /*55510*/  LDL.LU R24, [R1+0xe0] ;  /* 0x0000e00001187983 */ /* 0x000f240000300800 */
[----:B------:R-:W4:Y:S02]  /*55520*/  LDL.LU R25, [R1+0xe4] ;  /* 0x0000e40001197983 */ /* 0x000f240000300800 */
[----:B------:R-:W2:Y:S01]  /*55530*/  LDL.LU R26, [R1+0xe8] ;  /* 0x0000e800011a7983 */ /* 0x000ea20000300800 */
[----:B0-----:R-:W2:Y:S04]  /*55540*/  LDL.LU R27, [R1+0xec] ;  /* 0x0000ec00011b7983 */ /* 0x001ea80000300800 */
[----:B--2---:R-:W-:Y:S01]  /*55550*/  STL.64 [R1+0x3ba0], R26 ;  /* 0x003ba01a01007387 */ /* 0x004fe20000100a00 */
[----:B----4-:R0:W-:Y:S02]  /*55560*/  STL.64 [R1+0x3b98], R24 ;  /* 0x003b981801007387 */ /* 0x0101e40000100a00 */
[----:B------:R-:W2:Y:S02]  /*55570*/  LDL.LU R8, [R1+0xf0] ;  /* 0x0000f00001087983 */ /* 0x000ea40000300800 */
[----:B------:R-:W2:Y:S01]  /*55580*/  LDL.LU R9, [R1+0xf4] ;  /* 0x0000f40001097983 */ /* 0x000ea20000300800 */
[----:B------:R-:W4:Y:S01]  /*55590*/  LDL.LU R10, [R1+0xf8] ;  /* 0x0000f800010a7983 */ /* 0x000f220000300800 */
[----:B------:R-:W4:Y:S02]  /*555a0*/  LDL.LU R11, [R1+0xfc] ;  /* 0x0000fc00010b7983 */ /* 0x000f240000300800 */
[----:B---3--:R-:W-:-:S02]  /*555b0*/  IMAD.MOV.U32 R14, RZ, RZ, R20 ;  /* 0x000000ffff0e7224 */ /* 0x008fc400078e0014 */
[----:B------:R-:W-:Y:S01]  /*555c0*/  IMAD.MOV.U32 R15, RZ, RZ, R28 ;  /* 0x000000ffff0f7224 */ /* 0x000fe200078e001c */
[----:B----4-:R1:W-:Y:S01]  /*555d0*/  STL.64 [R1+0x3bb0], R10 ;  /* 0x003bb00a01007387 */ /* 0x0103e20000100a00 */
[----:B--2---:R-:W-:Y:S02]  /*555e0*/  STL.64 [R1+0x3ba8], R8 ;  /* 0x003ba80801007387 */ /* 0x004fe40000100a00 */
[----:B------:R-:W2:Y:S02]  /*555f0*/  LDL.LU R20, [R1+0x3c68] ;  /* 0x003c680001147983 */ /* 0x000ea40000300800 */
[----:B------:R-:W-:Y:S01]  /*55600*/  STL.64 [R1+0x3bb8], R14 ;  /* 0x003bb80e01007387 */ /* 0x000fe20000100a00 */
[----:B0-----:R-:W3:Y:S01]  /*55610*/  LDL.LU R24, [R1+0x100] ;  /* 0x0001000001187983 */ /* 0x001ee20000300800 */
[----:B------:R-:W3:Y:S02]  /*55620*/  LDL.LU R25, [R1+0x104] ;  /* 0x0001040001197983 */ /* 0x000ee40000300800 */
[----:B------:R-:W4:Y:S02]  /*55630*/  LDL.LU R26, [R1+0x108] ;  /* 0x00010800011a7983 */ /* 0x000f240000300800 */
[----:B------:R-:W4:Y:S02]  /*55640*/  LDL.LU R27, [R1+0x10c] ;  /* 0x00010c00011b7983 */ /* 0x000f240000300800 */
[----:B-1----:R-:W-:-:S02]  /*55650*/  IMAD.MOV.U32 R10, RZ, RZ, R23 ;  /* 0x000000ffff0a7224 */ /* 0x002fc400078e0017 */
[----:B------:R-:W-:Y:S01]  /*55660*/  IMAD.MOV.U32 R11, RZ, RZ, R22 ;  /* 0x000000ffff0b7224 */ /* 0x000fe200078e0016 */
[----:B----4-:R0:W-:Y:S01]  /*55670*/  STL.64 [R1+0x3bc8], R26 ;  /* 0x003bc81a01007387 */ /* 0x0101e20000100a00 */
[----:B---3--:R-:W-:Y:S03]  /*55680*/  STL.64 [R1+0x3bc0], R24 ;  /* 0x003bc01801007387 */ /* 0x008fe60000100a00 */
[----:B------:R-:W-:Y:S02]  /*55690*/  STL.64 [R1+0x3bd0], R10 ;  /* 0x003bd00a01007387 */ /* 0x000fe40000100a00 */
[----:B0-----:R-:W-:Y:S02]  /*556a0*/  IMAD.MOV.U32 R27, RZ, RZ, R4 ;  /* 0x000000ffff1b7224 */ /* 0x001fe400078e0004 */
[----:B------:R-:W3:Y:S01]  /*556b0*/  LDL.LU R4, [R1+0x140] ;  /* 0x0001400001047983 */ /* 0x000ee20000300800 */
[----:B------:R-:W3:Y:S02]  /*556c0*/  LDL.LU R5, [R1+0x144] ;  /* 0x0001440001057983 */ /* 0x000ee40000300800 */
[----:B------:R-:W4:Y:S02]  /*556d0*/  LDL.LU R6, [R1+0x148] ;  /* 0x0001480001067983 */ /* 0x000f240000300800 */
[----:B------:R-:W4:Y:S02]  /*556e0*/  LDL.LU R7, [R1+0x14c] ;  /* 0x00014c0001077983 */ /* 0x000f240000300800 */
[----:B----4-:R2:W-:Y:S01]  /*556f0*/  STL.64 [R1+0x3c10], R6 ;  /* 0x003c100601007387 */ /* 0x0105e20000100a00 */
[----:B---3--:R-:W-:Y:S02]  /*55700*/  STL.64 [R1+0x3c08], R4 ;  /* 0x003c080401007387 */ /* 0x008fe40000100a00 */
[----:B--2---:R-:W-:-:S02]  /*55710*/  IMAD.MOV.U32 R6, RZ, RZ, R20 ;  /* 0x000000ffff067224 */ /* 0x004fc400078e0014 */
[----:B------:R-:W-:-:S05]  /*55720*/  IMAD.MOV.U32 R7, RZ, RZ, R0 ;  /* 0x000000ffff077224 */ /* 0x000fca00078e0000 */
[----:B------:R0:W-:Y:S04]  /*55730*/  STL.64 [R1+0x3c20], R6 ;  /* 0x003c200601007387 */ /* 0x0001e80000100a00 */
[----:B0-----:R-:W2:Y:S04]  /*55740*/  LDL.LU.64 R6, [R1+0x78] ;  /* 0x0000780001067983 */ /* 0x001ea80000300a00 */
[----:B--2---:R0:W-:Y:S04]  /*55750*/  STL.64 [R1+0x3c38], R6 ;  /* 0x003c380601007387 */ /* 0x0041e80000100a00 */
[----:B0-----:R-:W2:Y:S04]  /*55760*/  LDL.LU.64 R6, [R1+0x88] ;  /* 0x0000880001067983 */ /* 0x001ea80000300a00 */
[----:B--2---:R0:W-:Y:S04]  /*55770*/  STL.64 [R1+0x3c50], R6 ;  /* 0x003c500601007387 */ /* 0x0041e80000100a00 */
[----:B0-----:R-:W2:Y:S01]  /*55780*/  LDL.LU.64 R6, [R1+0x98] ;  /* 0x0000980001067983 */ /* 0x001ea20000300a00 */
[----:B------:R-:W3:Y:S02]  /*55790*/  LDL.LU.64 R22, [R1+0x58] ;  /* 0x0000580001167983 */ /* 0x000ee40000300a00 */
[----:B------:R-:W-:Y:S01]  /*557a0*/  IMAD.MOV.U32 R26, RZ, RZ, R21 ;  /* 0x000000ffff1a7224 */ /* 0x000fe200078e0015 */
[----:B---3--:R0:W-:Y:S01]  /*557b0*/  STL.64 [R1+0x3c18], R22 ;  /* 0x003c181601007387 */ /* 0x0081e20000100a00 */
[----:B------:R-:W3:Y:S02]  /*557c0*/  LDL.LU R20, [R1+0x150] ;  /* 0x0001500001147983 */ /* 0x000ee40000300800 */
[----:B------:R-:W3:Y:S01]  /*557d0*/  LDL.LU R21, [R1+0x154] ;  /* 0x0001540001157983 */ /* 0x000ee20000300800 */
[----:B0-----:R-:W4:Y:S01]  /*557e0*/  LDL.LU R22, [R1+0x158] ;  /* 0x0001580001167983 */ /* 0x001f220000300800 */
[----:B------:R-:W4:Y:S03]  /*557f0*/  LDL.LU R23, [R1+0x15c] ;  /* 0x00015c0001177983 */ /* 0x000f260000300800 */
[----:B----4-:R-:W-:Y:S01]  /*55800*/  STL.64 [R1+0x3c30], R22 ;  /* 0x003c301601007387 */ /* 0x010fe20000100a00 */
[----:B---3--:R0:W-:Y:S03]  /*55810*/  STL.64 [R1+0x3c28], R20 ;  /* 0x003c281401007387 */ /* 0x0081e60000100a00 */
[----:B0-----:R-:W3:Y:S01]  /*55820*/  LDL.LU R20, [R1+0x160] ;  /* 0x0001600001147983 */ /* 0x001ee20000300800 */
[----:B------:R-:W3:Y:S02]  /*55830*/  LDL.LU R21, [R1+0x164] ;  /* 0x0001640001157983 */ /* 0x000ee40000300800 */
[----:B------:R-:W4:Y:S02]  /*55840*/  LDL.LU R22, [R1+0x168] ;  /* 0x0001680001167983 */ /* 0x000f240000300800 */
[----:B------:R-:W4:Y:S02]  /*55850*/  LDL.LU R23, [R1+0x16c] ;  /* 0x00016c0001177983 */ /* 0x000f240000300800 */
        /* <DEDUP_REMOVED lines=10> */
[----:B------:R-:W3:Y:S02]  /*55900*/  LDL.LU R22, [R1+0x188] ;  /* 0x0001880001167983 */ /* 0x000ee40000300800 */
[----:B------:R-:W3:Y:S01]  /*55910*/  LDL.LU R23, [R1+0x18c] ;  /* 0x00018c0001177983 */ /* 0x000ee20000300800 */
[----:B------:R0:W-:Y:S01]  /*55920*/  STL.64 [R1+0x3be8], R26 ;  /* 0x003be81a01007387 */ /* 0x0001e20000100a00 */
[----:B------:R-:W4:Y:S02]  /*55930*/  LDL.LU R24, [R1+0x130] ;  /* 0x0001300001187983 */ /* 0x000f240000300800 */
[----:B------:R-:W4:Y:S01]  /*55940*/  LDL.LU R25, [R1+0x134] ;  /* 0x0001340001197983 */ /* 0x000f220000300800 */
        /* <DEDUP_REMOVED lines=10> */
[----:B------:R-:W-:Y:S02]  /*559f0*/  STL [R1+0x3b28], R29 ;  /* 0x003b281d01007387 */ /* 0x000fe40000100800 */
[----:B------:R-:W-:Y:S02]  /*55a00*/  STL [R1+0x3b24], R2 ;  /* 0x003b240201007387 */ /* 0x000fe40000100800 */
[----:B--2---:R-:W-:-:S02]  /*55a10*/  IMAD.MOV.U32 R28, RZ, RZ, R6 ;  /* 0x000000ffff1c7224 */ /* 0x004fc400078e0006 */
[----:B------:R-:W-:Y:S01]  /*55a20*/  IMAD.MOV.U32 R0, RZ, RZ, R7 ;  /* 0x000000ffff007224 */ /* 0x000fe200078e0007 */
[C---:B---3--:R-:W-:Y:S11]  /*55a30*/  HMMA.16816.F32 R20, R16.reuse, R6, R20 ;  /* 0x000000061014723c */ /* 0x048ff60000001814 */
[----:B------:R-:W-:Y:S11]  /*55a40*/  @!UPT UIADD3 URZ, URZ, URZ, URZ ;  /* 0x0000003f3f3ff290 */ /* 0x000ff6000fffe03f */
[----:B------:R-:W-:Y:S01]  /*55a50*/  @!UPT UIADD3 URZ, URZ, URZ, URZ ;  /* 0x0000003f3f3ff290 */ /* 0x000fe2000fffe03f */
[----:B------:R-:W-:Y:S01]  /*55a60*/  STL.64 [R1+0x180], R20 ;  /* 0x0001801401007387 */ /* 0x000fe20000100a00 */
[----:B------:R0:W-:Y:S03]  /*55a70*/  STL.64 [R1+0x188], R22 ;  /* 0x0001881601007387 */ /* 0x0001e60000100a00 */
[----:B0-----:R-:W2:Y:S01]  /*55a80*/  LDL.LU.64 R22, [R1+0x3c60] ;  /* 0x003c600001167983 */ /* 0x001ea20000300a00 */
[----:B------:R-:W2:Y:S02]  /*55a90*/  LDL.LU.64 R20, [R1+0x3c58] ;  /* 0x003c580001147983 */ /* 0x000ea40000300a00 */
[----:B------:R-:W2:Y:S02]  /*55aa0*/  LDL.LU.64 R6, [R1+0x3c50] ;  /* 0x003c500001067983 */ /* 0x000ea40000300a00 */
[----:B------:R-:W-:Y:S01]  /*55ab0*/  STL [R1+0x3b30], R0 ;  /* 0x003b300001007387 */ /* 0x000fe20000100800 */
[----:B------:R-:W-:Y:S01]  /*55ac0*/  STL [R1+0x3b2c], R28 ;  /* 0x003b2c1c01007387 */ /* 0x000fe20000100800 */
[----:B--2---:R-:W-:Y:S01]  /*55ad0*/  HMMA.16816.F32 R20, R16, R6, R20 ;  /* 0x000000061014723c */ /* 0x004fe20000001814 */
[----:B------:R-:W-:-:S02]  /*55ae0*/  IMAD.MOV.U32 R29, RZ, RZ, R6 ;  /* 0x000000ffff1d7224 */ /* 0x000fc400078e0006 */
[----:B------:R-:W-:Y:S11]  /*55af0*/  IMAD.MOV.U32 R2, RZ, RZ, R7 ;  /* 0x000000ffff027224 */ /* 0x000ff600078e0007 */
[----:B------:R-:W-:Y:S09]  /*55b00*/  @!UPT UIADD3 URZ, URZ, URZ, URZ ;  /* 0x0000003f3f3ff290 */ /* 0x000ff2000fffe03f */
        /* <DEDUP_REMOVED lines=18> */
[C---:B--2---:R-:W-:Y:S03]  /*55c30*/  HMMA.16816.F32 R4, R16.reuse, R6, R20 ;  /* 0x000000061004723c */ /* 0x044fe60000001814 */
[----:B------:R-:W2:Y:S11]  /*55c40*/  LDL.LU.64 R22, [R1+0x3c18] ;  /* 0x003c180001167983 */ /* 0x000eb60000300a00 */
[----:B------:R-:W-:Y:S09]  /*55c50*/  @!UPT UIADD3 URZ, URZ, URZ, URZ ;  /* 0x0000003f3f3ff290 */ /* 0x000ff2000fffe03f */
[----:B------:R-:W-:Y:S01]  /*55c60*/  STL.64 [R1+0x5b0], R4 ;  /* 0x0005b00401007387 */ /* 0x000fe20000100a00 */
[----:B------:R0:W-:Y:S03]  /*55c70*/  STL.64 [R1+0x5b8], R6 ;  /* 0x0005b80601007387 */ /* 0x0001e60000100a00 */
[----:B0-----:R-:W3:Y:S01]  /*55c80*/  LDL.LU.64 R6, [R1+0x3c10] ;  /* 0x003c100001067983 */ /* 0x001ee20000300a00 */
[----:B------:R-:W3:Y:S02]  /*55c90*/  LDL.LU.64 R4, [R1+0x3c08] ;  /* 0x003c080001047983 */ /* 0x000ee40000300a00 */
[----:B--2---:R-:W-:Y:S02]  /*55ca0*/  IMAD.MOV.U32 R2, RZ, RZ, R22 ;  /* 0x000000ffff027224 */ /* 0x004fe400078e0016 */
[----:B------:R-:W-:Y:S01]  /*55cb0*/  IMAD.MOV.U32 R29, RZ, RZ, R23 ;  /* 0x000000ffff1d7224 */ /* 0x000fe200078e0017 */
[C---:B---3--:R-:W-:Y:S11]  /*55cc0*/  HMMA.16816.F32 R4, R16.reuse, R22, R4 ;  /* 0x000000161004723c */ /* 0x048ff60000001804 */
[----:B------:R-:W-:Y:S11]  /*55cd0*/  @!UPT UIADD3 URZ, URZ, URZ, URZ ;  /* 0x0000003f3f3ff290 */ /* 0x000ff6000fffe03f */
[----:B------:R-:W-:Y:S01]  /*55ce0*/  @!UPT UIADD3 URZ, URZ, URZ, URZ ;  /* 0x0000003f3f3ff290 */ /* 0x000fe2000fffe03f */
[----:B------:R-:W-:Y:S01]  /*55cf0*/  STL.64 [R1+0x5a0], R4 ;  /* 0x0005a00401007387 */ /* 0x000fe20000100a00 */
[----:B------:R0:W-:Y:S03]  /*55d00*/  STL.64 [R1+0x5a8], R6 ;  /* 0x0005a80601007387 */ /* 0x0001e60000100a00 */
[----:B0-----:R-:W2:Y:S01]  /*55d10*/  LDL.LU.64 R6, [R1+0x3c00] ;  /* 0x003c000001067983 */ /* 0x001ea20000300a00 */
[----:B------:R-:W3:Y:S02]  /*55d20*/  LDL.LU R5, [R1+0x3bf8] ;  /* 0x003bf80001057983 */ /* 0x000ee40000300800 */
[----:B------:R-:W4:Y:S02]  /*55d30*/  LDL.LU.64 R22, [R1+0x3bf0] ;  /* 0x003bf00001167983 */ /* 0x000f240000300a00 */
[----:B------:R-:W2:Y:S01]  /*55d40*/  LDL R4, [R1+0x4bc] ;  /* 0x0004bc0001047983 */ /* 0x000ea20000100800 */
[----:B----4-:R-:W-:Y:S01]  /*55d50*/  HMMA.16816.F32 R16, R16, R22, R24 ;  /* 0x000000161010723c */ /* 0x010fe20000001818 */
[----:B------:R-:W4:Y:S01]  /*55d60*/  LDL.LU.64 R26, [R1+0x3be8] ;  /* 0x003be800011a7983 */ /* 0x000f220000300a00 */
[----:B------:R-:W-:-:S02]  /*55d70*/  IMAD.MOV.U32 R28, RZ, RZ, R22 ;  /* 0x000000ffff1c7224 */ /* 0x000fc400078e0016 */
[----:B------:R-:W-:Y:S11]  /*55d80*/  IMAD.MOV.U32 R0, RZ, RZ, R23 ;  /* 0x000000ffff007224 */ /* 0x000ff600078e0017 */
[----:B------:R-:W-:Y:S08]  /*55d90*/  @!UPT UIADD3 URZ, URZ, URZ, URZ ;  /* 0x0000003f3f3ff290 */ /* 0x000ff0000fffe03f */
[----:B------:R0:W-:Y:S01]  /*55da0*/  STL.64 [R1+0x570], R16 ;  /* 0x0005701001007387 */ /* 0x0001e20000100a00 */
[----:B------:R1:W-:Y:S02]  /*55db0*/  STL.64 [R1+0x578], R18 ;  /* 0x0005781201007387 */ /* 0x0003e40000100a00 */
[----:B------:R-:W4:Y:S02]  /*55dc0*/  LDL.LU.64 R22, [R1+0x3be0] ;  /* 0x003be00001167983 */ /* 0x000f240000300a00 */
[----:B------:R-:W4:Y:S01]  /*55dd0*/  LDL.LU.64 R20, [R1+0x3bd8] ;  /* 0x003bd80001147983 */ /* 0x000f220000300a00 */
[----:B0-----:R-:W2:Y:S01]  /*55de0*/  LDL.LU R16, [R1+0xd0] ;  /* 0x0000d00001107983 */ /* 0x001ea20000300800 */
[----:B------:R-:W2:Y:S02]  /*55df0*/  LDL.LU R17, [R1+0xd4] ;  /* 0x0000d40001117983 */ /* 0x000ea40000300800 */
[----:B-1----:R-:W2:Y:S02]  /*55e00*/  LDL.LU R18, [R1+0xd8] ;  /* 0x0000d80001127983 */ /* 0x002ea40000300800 */
[----:B------:R-:W2:Y:S01]  /*55e10*/  LDL.LU R19, [R1+0xdc] ;  /* 0x0000dc0001137983 */ /* 0x000ea20000300800 */
[C---:B----4-:R-:W-:Y:S01]  /*55e20*/  HMMA.16816.F32 R24, R20.reuse, R26, R8 ;  /* 0x0000001a1418723c */ /* 0x050fe20000001808 */
[----:B------:R-:W4:Y:S11]  /*55e30*/  LDL.LU.64 R10, [R1+0x3bd0] ;  /* 0x003bd000010a7983 */ /* 0x000f360000300a00 */
[----:B------:R-:W-:Y:S11]  /*55e40*/  @!UPT UIADD3 URZ, URZ, URZ, URZ ;  /* 0x0000003f3f3ff290 */ /* 0x000ff6000fffe03f */
[----:B------:R-:W-:Y:S01]  /*55e50*/  STL.64 [R1+0x550], R24 ;  /* 0x0005501801007387 */ /* 0x000fe20000100a00 */
[----:B------:R0:W-:Y:S03]  /*55e60*/  STL.64 [R1+0x558], R26 ;  /* 0x0005581a01007387 */ /* 0x0001e60000100a00 */
[----:B0-----:R-:W2:Y:S01]  /*55e70*/  LDL.LU.64 R26, [R1+0x3bc8] ;  /* 0x003bc800011a7983 */ /* 0x001ea20000300a00 */
[----:B------:R-:W2:Y:S01]  /*55e80*/  LDL.LU.64 R24, [R1+0x3bc0] ;  /* 0x003bc00001187983 */ /* 0x000ea20000300a00 */
[C---:B----4-:R-:W-:Y:S02]  /*55e90*/  HMMA.16816.F32 R8, R20.reuse, R10, R12 ;  /* 0x0000000a1408723c */ /* 0x050fe4000000180c */
[----:B------:R-:W2:Y:S11]  /*55ea0*/  LDL.LU.64 R14, [R1+0x3bb8] ;  /* 0x003bb800010e7983 */ /* 0x000eb60000300a00 */
[----:B------:R-:W-:Y:S10]  /*55eb0*/  @!UPT UIADD3 URZ, URZ, URZ, URZ ;  /* 0x0000003f3f3ff290 */ /* 0x000ff4000fffe03f */
[----:B------:R-:W-:Y:S01]  /*55ec0*/  STL.64 [R1+0x530], R8 ;  /* 0x0005300801007387 */ /* 0x000fe20000100a00 */
[----:B------:R0:W-:Y:S03]  /*55ed0*/  STL.64 [R1+0x538], R10 ;  /* 0x0005380a01007387 */ /* 0x0001e60000100a00 */
[----:B0-----:R-:W4:Y:S01]  /*55ee0*/  LDL.LU.64 R10, [R1+0x3bb0] ;  /* 0x003bb000010a7983 */ /* 0x001f220000300a00 */
[----:B------:R-:W4:Y:S01]  /*55ef0*/  LDL.LU.64 R8, [R1+0x3ba8] ;  /* 0x003ba80001087983 */ /* 0x000f220000300a00 */
[C---:B--2---:R-:W-:Y:S02]  /*55f00*/  HMMA.16816.F32 R12, R20.reuse, R14, R24 ;  /* 0x0000000e140c723c */ /* 0x044fe40000001818 */
[----:B------:R-:W2:Y:S01]  /*55f10*/  LDL.LU.64 R26, [R1+0x3ba0] ;  /* 0x003ba000011a7983 */ /* 0x000ea20000300a00 */
[----:B------:R-:W2:Y:S11]  /*55f20*/  LDL.LU.64 R24, [R1+0x3b98] ;  /* 0x003b980001187983 */ /* 0x000eb60000300a00 */
[----:B------:R-:W-:Y:S09]  /*55f30*/  @!UPT UIADD3 URZ, URZ, URZ, URZ ;  /* 0x0000003f3f3ff290 */ /* 0x000ff2000fffe03f */
[----:B------:R-:W-:Y:S01]  /*55f40*/  STL.64 [R1+0x510], R12 ;  /* 0x0005100c01007387 */ /* 0x000fe20000100a00 */
[----:B------:R0:W-:Y:S03]  /*55f50*/  STL.64 [R1+0x518], R14 ;  /* 0x0005180e01007387 */ /* 0x0001e60000100a00 */
[----:B0-----:R-:W4:Y:S01]  /*55f60*/  LDL.LU.64 R14, [R1+0x3b90] ;  /* 0x003b9000010e7983 */ /* 0x001f220000300a00 */
[----:B------:R-:W2:Y:S01]  /*55f70*/  LDL.LU.64 R12, [R1+0x3b88] ;  /* 0x003b8800010c7983 */ /* 0x000ea20000300a00 */
[C---:B----4-:R-:W-:Y:S11]  /*55f80*/  HMMA.16816.F32 R8, R20.reuse, R14, R8 ;  /* 0x0000000e1408723c */ /* 0x050ff60000001808 */
[----:B------:R-:W-:Y:S11]  /*55f90*/  @!UPT UIADD3 URZ, URZ, URZ, URZ ;  /* 0x0000003f3f3ff290 */ /* 0x000ff6000fffe03f */
[----:B------:R-:W-:Y:S01]  /*55fa0*/  @!UPT UIADD3 URZ, URZ, URZ, URZ ;  /* 0x0000003f3f3ff290 */ /* 0x000fe2000fffe03f */
[----:B------:R-:W-:Y:S01]  /*55fb0*/  STL.64 [R1+0x500], R8 ;  /* 0x0005000801007387 */ /* 0x000fe20000100a00 */
[----:B------:R0:W-:Y:S03]  /*55fc0*/  STL.64 [R1+0x508], R10 ;  /* 0x0005080a01007387 */ /* 0x0001e60000100a00 */
[----:B0-----:R-:W2:Y:S01]  /*55fd0*/  LDL.LU.64 R10, [R1+0x3b80] ;  /* 0x003b8000010a7983 */ /* 0x001ea20000300a00 */
[----:B------:R-:W4:Y:S01]  /*55fe0*/  LDL.LU.64 R8, [R1+0x3b78] ;  /* 0x003b780001087983 */ /* 0x000f220000300a00 */
[C---:B--2---:R-:W-:Y:S11]  /*55ff0*/  HMMA.16816.F32 R24, R20.reuse, R10, R24 ;  /* 0x0000000a1418723c */ /* 0x044ff60000001818 */
[----:B------:R-:W-:Y:S11]  /*56000*/  @!UPT UIADD3 URZ, URZ, URZ, URZ ;  /* 0x0000003f3f3ff290 */ /* 0x000ff6000fffe03f */
[----:B------:R-:W-:Y:S01]  /*56010*/  @!UPT UIADD3 URZ, URZ, URZ, URZ ;  /* 0x0000003f3f3ff290 */ /* 0x000fe2000fffe03f */
[----:B------:R-:W-:Y:S01]  /*56020*/  STL.64 [R1+0x4f0], R24 ;  /* 0x0004f01801007387 */ /* 0x000fe20000100a00 */
[----:B------:R0:W-:Y:S03]  /*56030*/  STL.64 [R1+0x4f8], R26 ;  /* 0x0004f81a01007387 */ /* 0x0001e60000100a00 */
[----:B0-----:R-:W2:Y:S01]  /*56040*/  LDL.LU R27, [R1+0x3b74] ;  /* 0x003b7400011b7983 */ /* 0x001ea20000300800 */
[----:B------:R-:W-:Y:S01]  /*56050*/  HMMA.16816.F32 R16, R20, R6, R16 ;  /* 0x000000061410723c */ /* 0x000fe20000001810 */
[----:B---3--:R-:W-:Y:S11]  /*56060*/  STL [R1+0x3b50], R5 ;  /* 0x003b500501007387 */ /* 0x008ff60000100800 */
[----:B------:R-:W-:Y:S11]  /*56070*/  @!UPT UIADD3 URZ, URZ, URZ, URZ ;  /* 0x0000003f3f3ff290 */ /* 0x000ff6000fffe03f */
[----:B------:R-:W-:Y:S01]  /*56080*/  STL.64 [R1+0x4e0], R16 ;  /* 0x0004e01001007387 */ /* 0x000fe20000100a00 */
[----:B------:R-:W-:Y:S02]  /*56090*/  STL.64 [R1+0x4e8], R18 ;  /* 0x0004e81201007387 */ /* 0x000fe40000100a00 */
[----:B------:R-:W-:Y:S01]  /*560a0*/  LDSM.16.M88.4 R16, [R4] ;  /* 0x000000000410783b */ /* 0x000fe20000000200 */
[----:B--2---:R-:W0:Y:S04]  /*560b0*/  LDSM.16.MT88.4 R24, [R27+0x21000] ;  /* 0x021000001b18783b */ /* 0x004e280000004200 */
[----:B0-----:R-:W-:Y:S01]  /*560c0*/  STL.64 [R1+0x3a88], R26 ;  /* 0x003a881a01007387 */ /* 0x001fe20000100a00 */
[----:B------:R-:W-:Y:S02]  /*560d0*/  STL.64 [R1+0x3a80], R24 ;  /* 0x003a801801007387 */ /* 0x000fe40000100a00 */
[----:B------:R-:W-:Y:S02]  /*560e0*/  STL.64 [R1+0x20], R16 ;  /* 0x0000201001007387 */ /* 0x000fe40000100a00 */
[----:B------:R-:W0:Y:S01]  /*560f0*/  LDSM.16.M88.4 R24, [R4+0x2000] ;  /* 0x002000000418783b */ /* 0x000e220000000200 */
[----:B------:R-:W-:Y:S03]  /*56100*/  STL.64 [R1+0x28], R18 ;  /* 0x0000281201007387 */ /* 0x000fe60000100a00 */
[----:B------:R-:W1:Y:S01]  /*56110*/  LDSM.16.M88.4 R16, [R4+0x4000] ;  /* 0x004000000410783b */ /* 0x000e620000000200 */
[----:B0-----:R0:W-:Y:S03]  /*56120*/  STL.64 [R1+0x10], R24 ;  /* 0x0000101801007387 */ /* 0x0011e60000100a00 */
[----:B------:R-:W-:Y:S02]  /*56130*/  STL.64 [R1+0x18], R26 ;  /* 0x0000181a01007387 */ /* 0x000fe40000100a00 */
[----:B-1----:R-:W-:Y:S02]  /*56140*/  STL.64 [R1], R16 ;  /* 0x0000001001007387 */ /* 0x002fe40000100a00 */
[----:B------:R-:W-:Y:S02]  /*56150*/  STL.64 [R1+0x8], R18 ;  /* 0x0000081201007387 */ /* 0x000fe40000100a00 */
[----:B0-----:R-:W-:-:S02]  /*56160*/  IMAD.MOV.U32 R25, RZ, RZ, R16 ;  /* 0x000000ffff197224 */ /* 0x001fc400078e0010 */
[----:B------:R-:W-:Y:S02]  /*56170*/  IMAD.MOV.U32 R24, RZ, RZ, R17 ;  /* 0x000000ffff187224 */ /* 0x000fe400078e0011 */
[----:B------:R-:W0:Y:S04]  /*56180*/  LDSM.16.M88.4 R16, [R4+0x6000] ;  /* 0x006000000410783b */ /* 0x000e280000000200 */
[----:B------:R1:W-:Y:S04]  /*56190*/  STL.64 [R1+0x3b48], R24 ;  /* 0x003b481801007387 */ /* 0x0003e80000100a00 */
[----:B-1----:R-:W2:Y:S01]  /*561a0*/  LDL.LU R24, [R1+0x440] ;  /* 0x0004400001187983 */ /* 0x002ea20000300800 */
[----:B------:R-:W2:Y:S02]  /*561b0*/  LDL.LU R25, [R1+0x444] ;  /* 0x0004440001197983 */ /* 0x000ea40000300800 */
[----:B------:R-:W3:Y:S02]  /*561c0*/  LDL.LU R26, [R1+0x448] ;  /* 0x00044800011a7983 */ /* 0x000ee40000300800 */
[----:B------:R-:W3:Y:S02]  /*561d0*/  LDL.LU R27, [R1+0x44c] ;  /* 0x00044c00011b7983 */ /* 0x000ee40000300800 */
[----:B---3--:R4:W-:Y:S01]  /*561e0*/  STL.64 [R1+0x3b60], R26 ;  /* 0x003b601a01007387 */ /* 0x0089e20000100a00 */
[----:B--2---:R-:W-:Y:S02]  /*561f0*/  STL.64 [R1+0x3b58], R24 ;  /* 0x003b581801007387 */ /* 0x004fe40000100a00 */
[----:B----4-:R-:W-:-:S02]  /*56200*/  IMAD.MOV.U32 R26, RZ, RZ, R9 ;  /* 0x000000ffff1a7224 */ /* 0x010fc400078e0009 */
[----:B------:R-:W2:Y:S01]  /*56210*/  LDL.LU R9, [R1+0x3b70] ;  /* 0x003b700001097983 */ /* 0x000ea20000300800 */
[----:B------:R-:W3:Y:S02]  /*56220*/  LDL.LU R27, [R1+0x3c] ;  /* 0x00003c00011b7983 */ /* 0x000ee40000300800 */
[----:B0-----:R-:W-:Y:S02]  /*56230*/  STL [R1+0x36cc], R18 ;  /* 0x0036cc1201007387 */ /* 0x001fe40000100800 */
[----:B------:R-:W-:Y:S01]  /*56240*/  STL [R1+0x36c8], R19 ;  /* 0x0036c81301007387 */ /* 0x000fe20000100800 */
[----:B------:R0:W-:Y:S04]  /*56250*/  STL.64 [R1+0x3b68], R16 ;  /* 0x003b681001007387 */ /* 0x0001e80000100a00 */
[----:B0-----:R-:W3:Y:S01]  /*56260*/  LDL.LU R16, [R1+0x430] ;  /* 0x0004300001107983 */ /* 0x001ee20000300800 */
[----:B------:R-:W-:-:S02]  /*56270*/  IMAD.MOV.U32 R17, RZ, RZ, R13 ;  /* 0x000000ffff117224 */ /* 0x000fc400078e000d */
[----:B------:R-:W-:Y:S02]  /*56280*/  IMAD.MOV.U32 R18, RZ, RZ, R12 ;  /* 0x000000ffff127224 */ /* 0x000fe400078e000c */
[----:B------:R-:W0:Y:S04]  /*56290*/  LDSM.16.M88.4 R12, [R4+0x8000] ;  /* 0x00800000040c783b */ /* 0x000e280000000200 */
[----:B0-----:R0:W-:Y:S02]  /*562a0*/  STL [R1+0x36b4], R14 ;  /* 0x0036b40e01007387 */ /* 0x0011e40000100800 */
[----:B0-----:R-:W-:Y:S02]  /*562b0*/  IMAD.MOV.U32 R14, RZ, RZ, R8 ;  /* 0x000000ffff0e7224 */ /* 0x001fe400078e0008 */
[----:B------:R0:W-:Y:S01]  /*562c0*/  STL [R1+0x36b0], R15 ;  /* 0x0036b00f01007387 */ /* 0x0001e20000100800 */
[----:B------:R-:W-:Y:S02]  /*562d0*/  STL.64 [R1+0x3aa0], R12 ;  /* 0x003aa00c01007387 */ /* 0x000fe40000100a00 */
[----:B0-----:R-:W-:-:S02]  /*562e0*/  IMAD.MOV.U32 R15, RZ, RZ, R3 ;  /* 0x000000ffff0f7224 */ /* 0x001fc400078e0003 */
[----:B--2---:R-:W-:Y:S02]  /*562f0*/  IMAD.MOV.U32 R19, RZ, RZ, R9 ;  /* 0x000000ffff137224 */ /* 0x004fe400078e0009 */
[----:B------:R-:W0:Y:S05]  /*56300*/  LDSM.16.M88.4 R8, [R4+0xa000] ;  /* 0x00a000000408783b */ /* 0x000e2a0000000200 */
[----:B---3--:R-:W-:Y:S01]  /*56310*/  HMMA.16816.F32 R24, R20, R26, R16 ;  /* 0x0000001a1418723c */ /* 0x008fe20000001810 */
[----:B0-----:R-:W-:Y:S01]  /*56320*/  STL [R1+0x3574], R10 ;  /* 0x0035740a01007387 */ /* 0x001fe20000100800 */
[----:B------:R-:W-:Y:S02]  /*56330*/  STL [R1+0x3570], R11 ;  /* 0x0035700b01007387 */ /* 0x000fe40000100800 */
[----:B------:R-:W2:Y:S11]  /*56340*/  LDL.LU.64 R16, [R1+0x3b68] ;  /* 0x003b680001107983 */ /* 0x000eb60000300a00 */
[----:B------:R-:W-:Y:S08]  /*56350*/  @!UPT UIADD3 URZ, URZ, URZ, URZ ;  /* 0x0000003f3f3ff290 */ /* 0x000ff0000fffe03f */
[----:B------:R-:W-:Y:S01]  /*56360*/  STL.64 [R1+0x490], R24 ;  /* 0x0004901801007387 */ /* 0x000fe20000100a00 */
[----:B------:R-:W-:Y:S02]  /*56370*/  STL.64 [R1+0x498], R26 ;  /* 0x0004981a01007387 */ /* 0x000fe40000100a00 */
[----:B------:R-:W0:Y:S02]  /*56380*/  LDSM.16.M88.4 R24, [R4+0xc000] ;  /* 0x00c000000418783b */ /* 0x000e240000000200 */
[----:B0-----:R-:W-:Y:S02]  /*56390*/  STL.64 [R1+0x30], R24 ;  /* 0x0000301801007387 */ /* 0x001fe40000100a00 */
[----:B------:R-:W-:Y:S02]  /*563a0*/  STL.64 [R1+0x38], R26 ;  /* 0x0000381a01007387 */ /* 0x000fe40000100a00 */
[----:B------:R-:W-:Y:S02]  /*563b0*/  IMAD.MOV.U32 R3, RZ, RZ, R25 ;  /* 0x000000ffff037224 */ /* 0x000fe400078e0019 */
[----:B------:R-:W0:Y:S04]  /*563c0*/  LDSM.16.M88.4 R24, [R4+0xe000] ;  /* 0x00e000000418783b */ /* 0x000e280000000200 */
[----:B0-----:R-:W-:Y:S01]  /*563d0*/  STL.64 [R1+0x150], R24 ;  /* 0x0001501801007387 */ /* 0x001fe20000100a00 */
[----:B------:R-:W-:Y:S02]  /*563e0*/  STL.64 [R1+0x158], R26 ;  /* 0x0001581a01007387 */ /* 0x000fe40000100a00 */
[----:B------:R-:W0:Y:S02]  /*563f0*/  LDSM.16.M88.4 R24, [R4+0x10000] ;  /* 0x010000000418783b */ /* 0x000e240000000200 */
[----:B0-----:R-:W-:Y:S02]  /*56400*/  STL.64 [R1+0x140], R24 ;  /* 0x0001401801007387 */ /* 0x001fe40000100a00 */
[----:B------:R-:W-:-:S02]  /*56410*/  IMAD.MOV.U32 R11, RZ, RZ, R24 ;  /* 0x000000ffff0b7224 */ /* 0x000fc400078e0018 */
[----:B------:R-:W-:Y:S02]  /*56420*/  STL.64 [R1+0x148], R26 ;  /* 0x0001481a01007387 */ /* 0x000fe40000100a00 */
[----:B------:R-:W-:Y:S02]  /*56430*/  IMAD.MOV.U32 R10, RZ, RZ, R25 ;  /* 0x000000ffff0a7224 */ /* 0x000fe400078e0019 */
[----:B------:R-:W0:Y:S04]  /*56440*/  LDSM.16.M88.4 R24, [R4+0x12000] ;  /* 0x012000000418783b */ /* 0x000e280000000200 */
[----:B------:R-:W-:Y:S01]  /*56450*/  STL.64 [R1+0x3a40], R10 ;  /* 0x003a400a01007387 */ /* 0x000fe20000100a00 */
[----:B------:R1:W-:Y:S03]  /*56460*/  STL.64 [R1+0x3a38], R8 ;  /* 0x003a380801007387 */ /* 0x0003e60000100a00 */
[----:B-1----:R-:W3:Y:S01]  /*56470*/  LDL.LU R8, [R1+0x450] ;  /* 0x0004500001087983 */ /* 0x002ee20000300800 */
[----:B------:R-:W3:Y:S02]  /*56480*/  LDL.LU R9, [R1+0x454] ;  /* 0x0004540001097983 */ /* 0x000ee40000300800 */
[----:B------:R-:W3:Y:S02]  /*56490*/  LDL.LU R10, [R1+0x458] ;  /* 0x00045800010a7983 */ /* 0x000ee40000300800 */
[----:B------:R-:W3:Y:S01]  /*564a0*/  LDL.LU R11, [R1+0x45c] ;  /* 0x00045c00010b7983 */ /* 0x000ee20000300800 */
[----:B0-----:R-:W-:Y:S01]  /*564b0*/  STL.64 [R1+0x130], R24 ;  /* 0x0001301801007387 */ /* 0x001fe20000100a00 */
[----:B------:R-:W-:Y:S02]  /*564c0*/  STL.64 [R1+0x138], R26 ;  /* 0x0001381a01007387 */ /* 0x000fe40000100a00 */
[----:B------:R-:W0:Y:S02]  /*564d0*/  LDSM.16.M88.4 R24, [R4+0x14000] ;  /* 0x014000000418783b */ /* 0x000e240000000200 */
[----:B0-----:R-:W-:Y:S02]  /*564e0*/  STL.64 [R1+0x120], R24 ;  /* 0x0001201801007387 */ /* 0x001fe40000100a00 */
        /* <DEDUP_REMOVED lines=11> */
[----:B------:R-:W1:Y:S04]  /*565a0*/  LDSM.16.M88.4 R4, [R4+0x1e000] ;  /* 0x01e000000404783b */ /* 0x000e680000000200 */
[----:B0-----:R-:W-:Y:S01]  /*565b0*/  STL.64 [R1+0xe0], R24 ;  /* 0x0000e01801007387 */ /* 0x001fe20000100a00 */
[----:B------:R0:W-:Y:S03]  /*565c0*/  STL.64 [R1+0xe8], R26 ;  /* 0x0000e81a01007387 */ /* 0x0001e60000100a00 */
[----:B0-----:R-:W4:Y:S01]  /*565d0*/  LDL.LU.64 R26, [R1+0x3b60] ;  /* 0x003b6000011a7983 */ /* 0x001f220000300a00 */
[----:B------:R-:W4:Y:S02]  /*565e0*/  LDL.LU.64 R24, [R1+0x3b58] ;  /* 0x003b580001187983 */ /* 0x000f240000300a00 */
[----:B-1----:R0:W-:Y:S02]  /*565f0*/  STL.64 [R1+0xd0], R4 ;  /* 0x0000d00401007387 */ /* 0x0021e40000100a00 */
[----:B------:R-:W-:Y:S01]  /*56600*/  STL.64 [R1+0xd8], R6 ;  /* 0x0000d80601007387 */ /* 0x000fe20000100a00 */
[----:B0-----:R-:W2:Y:S04]  /*56610*/  LDL.LU R5, [R1+0x3b50] ;  /* 0x003b500001057983 */ /* 0x001ea80000300800 */
[----:B--2---:R-:W0:Y:S04]  /*56620*/  LDSM.16.MT88.4 R4, [R5+0x21000] ;  /* 0x021000000504783b */ /* 0x004e280000004200 */
[----:B0-----:R0:W-:Y:S01]  /*56630*/  STL.64 [R1+0x3980], R6 ;  /* 0x0039800601007387 */ /* 0x0011e20000100a00 */
[----:B------:R4:W-:Y:S03]  /*56640*/  STL.64 [R1+0x3978], R4 ;  /* 0x0039780401007387 */ /* 0x0009e60000100a00 */
[----:B0-----:R-:W4:Y:S01]  /*56650*/  LDL.LU R6, [R1+0xc8] ;  /* 0x0000c80001067983 */ /* 0x001f220000300800 */
[----:B------:R-:W4:Y:S02]  /*56660*/  LDL.LU R7, [R1+0xcc] ;  /* 0x0000cc0001077983 */ /* 0x000f240000300800 */
[C---:B----4-:R-:W-:Y:S01]  /*56670*/  HMMA.16816.F32 R4, R20.reuse, R6, R24 ;  /* 0x000000061404723c */ /* 0x050fe20000001818 */
[----:B------:R-:W2:Y:S11]  /*56680*/  LDL.LU.64 R24, [R1+0x3b48] ;  /* 0x003b480001187983 */ /* 0x000eb60000300a00 */
[----:B------:R-:W-:Y:S11]  /*56690*/  @!UPT UIADD3 URZ, URZ, URZ, URZ ;  /* 0x0000003f3f3ff290 */ /* 0x000ff6000fffe03f */
[----:B------:R3:W-:Y:S01]  /*566a0*/  STL.64 [R1+0x4d0], R4 ;  /* 0x0004d00401007387 */ /* 0x0007e20000100a00 */
[----:B------:R-:W-:Y:S02]  /*566b0*/  IMAD.MOV.U32 R18, RZ, RZ, R6 ;  /* 0x000000ffff127224 */ /* 0x000fe400078e0006 */
[----:B------:R-:W-:Y:S02]  /*566c0*/  IMAD.MOV.U32 R19, RZ, RZ, R7 ;  /* 0x000000ffff137224 */ /* 0x000fe400078e0007 */
[----:B---3--:R-:W-:Y:S03]  /*566d0*/  HMMA.16816.F32 R4, R20, R14, R8 ;  /* 0x0000000e1404723c */ /* 0x008fe60000001808 */
[----:B------:R-:W-:Y:S01]  /*566e0*/  STL [R1+0x36d4], R19 ;  /* 0x0036d41301007387 */ /* 0x000fe20000100800 */
[----:B------:R-:W-:Y:S02]  /*566f0*/  STL [R1+0x36d0], R18 ;  /* 0x0036d01201007387 */ /* 0x000fe40000100800 */
[----:B------:R-:W-:Y:S02]  /*56700*/  STL.64 [R1+0x3b10], R16 ;  /* 0x003b101001007387 */ /* 0x000fe40000100a00 */
[----:B------:R-:W3:Y:S11]  /*56710*/  LDL.LU R8, [R1+0x280] ;  /* 0x0002800001087983 */ /* 0x000ef60000300800 */
[----:B------:R-:W-:Y:S04]  /*56720*/  @!UPT UIADD3 URZ, URZ, URZ, URZ ;  /* 0x0000003f3f3ff290 */ /* 0x000fe8000fffe03f */
[----:B------:R0:W-:Y:S01]  /*56730*/  STL.64 [R1+0x4c0], R4 ;  /* 0x0004c00401007387 */ /* 0x0001e20000100a00 */
[----:B------:R1:W-:Y:S02]  /*56740*/  STL.64 [R1+0x4c8], R6 ;  /* 0x0004c80601007387 */ /* 0x0003e40000100a00 */
[----:B------:R-:W3:Y:S02]  /*56750*/  LDL.LU R9, [R1+0x284] ;  /* 0x0002840001097983 */ /* 0x000ee40000300800 */
[----:B------:R-:W4:Y:S01]  /*56760*/  LDL.LU R10, [R1+0x288] ;  /* 0x00028800010a7983 */ /* 0x000f220000300800 */
[----:B------:R-:W4:Y:S01]  /*56770*/  LDL.LU R11, [R1+0x28c] ;  /* 0x00028c00010b7983 */ /* 0x000f220000300800 */
[----:B------:R-:W-:Y:S02]  /*56780*/  IMAD.MOV.U32 R26, RZ, RZ, R28 ;  /* 0x000000ffff1a7224 */ /* 0x000fe400078e001c */
[----:B------:R-:W-:Y:S01]  /*56790*/  IMAD.MOV.U32 R27, RZ, RZ, R0 ;  /* 0x000000ffff1b7224 */ /* 0x000fe200078e0000 */
[----:B----4-:R-:W-:Y:S01]  /*567a0*/  STL.64 [R1+0x3a50], R10 ;  /* 0x003a500a01007387 */ /* 0x010fe20000100a00 */
[----:B---3--:R-:W-:Y:S02]  /*567b0*/  STL.64 [R1+0x3a48], R8 ;  /* 0x003a480801007387 */ /* 0x008fe40000100a00 */
[----:B0-----:R-:W3:Y:S02]  /*567c0*/  LDL.LU R4, [R1+0x2a0] ;  /* 0x0002a00001047983 */ /* 0x001ee40000300800 */
[----:B------:R-:W3:Y:S01]  /*567d0*/  LDL.LU R5, [R1+0x2a4] ;  /* 0x0002a40001057983 */ /* 0x000ee20000300800 */
[----:B-1----:R-:W4:Y:S01]  /*567e0*/  LDL.LU R6, [R1+0x2a8] ;  /* 0x0002a80001067983 */ /* 0x002f220000300800 */
[----:B------:R-:W4:Y:S02]  /*567f0*/  LDL.LU R7, [R1+0x2ac] ;  /* 0x0002ac0001077983 */ /* 0x000f240000300800 */
[----:B------:R-:W2:Y:S02]  /*56800*/  LDL.LU R28, [R1+0x3b40] ;  /* 0x003b4000011c7983 */ /* 0x000ea40000300800 */
[----:B------:R-:W2:Y:S01]  /*56810*/  LDL.LU R0, [R1+0x3b3c] ;  /* 0x003b3c0001007983 */ /* 0x000ea20000300800 */
[----:B------:R-:W2:Y:S01]  /*56820*/  LDL.LU R12, [R1+0x590] ;  /* 0x00059000010c7983 */ /* 0x000ea20000300800 */
[----:B------:R-:W2:Y:S02]  /*56830*/  LDL.LU R13, [R1+0x594] ;  /* 0x00059400010d7983 */ /* 0x000ea40000300800 */
[----:B------:R-:W2:Y:S02]  /*56840*/  LDL.LU R14, [R1+0x598] ;  /* 0x00059800010e7983 */ /* 0x000ea40000300800 */
[----:B------:R-:W2:Y:S02]  /*56850*/  LDL.LU R15, [R1+0x59c] ;  /* 0x00059c00010f7983 */ /* 0x000ea40000300800 */
[----:B--2---:R0:W-:Y:S01]  /*56860*/  STL.64 [R1+0x3ab0], R14 ;  /* 0x003ab00e01007387 */ /* 0x0041e20000100a00 */
[----:B------:R-:W-:Y:S03]  /*56870*/  STL.64 [R1+0x3aa8], R12 ;  /* 0x003aa80c01007387 */ /* 0x000fe60000100a00 */
[----:B0-----:R-:W2:Y:S01]  /*56880*/  LDL.LU R14, [R1+0x68] ;  /* 0x00006800010e7983 */ /* 0x001ea20000300800 */
[----:B------:R-:W2:Y:S02]  /*56890*/  LDL.LU R15, [R1+0x6c] ;  /* 0x00006c00010f7983 */ /* 0x000ea40000300800 */
[----:B------:R-:W-:-:S02]  /*568a0*/  IMAD.MOV.U32 R9, RZ, RZ, R24 ;  /* 0x000000ffff097224 */ /* 0x000fc400078e0018 */
[----:B------:R-:W-:Y:S01]  /*568b0*/  IMAD.MOV.U32 R8, RZ, RZ, R25 ;  /* 0x000000ffff087224 */ /* 0x000fe200078e0019 */
[----:B--2---:R0:W-:Y:S01]  /*568c0*/  STL.64 [R1+0x3ac0], R14 ;  /* 0x003ac00e01007387 */ /* 0x0041e20000100a00 */
[----:B------:R1:W-:Y:S02]  /*568d0*/  STL.64 [R1+0x3a98], R26 ;  /* 0x003a981a01007387 */ /* 0x0003e40000100a00 */
[----:B0-----:R-:W-:Y:S02]  /*568e0*/  IMAD.MOV.U32 R14, RZ, RZ, R0 ;  /* 0x000000ffff0e7224 */ /* 0x001fe400078e0000 */
[----:B-1----:R-:W-:Y:S02]  /*568f0*/  IMAD.MOV.U32 R26, RZ, RZ, R2 ;  /* 0x000000ffff1a7224 */ /* 0x002fe400078e0002 */
[----:B------:R-:W-:Y:S01]  /*56900*/  IMAD.MOV.U32 R15, RZ, RZ, R28 ;  /* 0x000000ffff0f7224 */ /* 0x000fe200078e001c */
[----:B------:R-:W2:Y:S01]  /*56910*/  LDL.LU R2, [R1+0x3b38] ;  /* 0x003b380001027983 */ /* 0x000ea20000300800 */
[----:B------:R-:W-:-:S02]  /*56920*/  IMAD.MOV.U32 R27, RZ, RZ, R29 ;  /* 0x000000ffff1b7224 */ /* 0x000fc400078e001d */
[----:B------:R-:W3:Y:S02]  /*56930*/  LDL.LU R29, [R1+0x3b34] ;  /* 0x003b3400011d7983 */ /* 0x000ee40000300800 */
[----:B------:R-:W4:Y:S01]  /*56940*/  LDL.LU R0, [R1+0x3b30] ;  /* 0x003b300001007983 */ /* 0x000f220000300800 */
[----:B------:R-:W4:Y:S01]  /*56950*/  LDL.LU R28, [R1+0x3b2c] ;  /* 0x003b2c00011c7983 */ /* 0x000f220000300800 */
[----:B------:R-:W-:Y:S02]  /*56960*/  STL.64 [R1+0x3ad8], R14 ;  /* 0x003ad80e01007387 */ /* 0x000fe40000100a00 */
[----:B------:R0:W-:Y:S02]  /*56970*/  STL.64 [R1+0x3ab8], R26 ;  /* 0x003ab81a01007387 */ /* 0x0001e40000100a00 */
[----:B------:R-:W4:Y:S01]  /*56980*/  LDL.LU R24, [R1+0x560] ;  /* 0x0005600001187983 */ /* 0x000f220000300800 */
[----:B------:R-:W4:Y:S04]  /*56990*/  LDL.LU R25, [R1+0x564] ;  /* 0x0005640001197983 */ /* 0x000f280000300800 */
[----:B0-----:R-:W4:Y:S01]  /*569a0*/  LDL.LU R26, [R1+0x568] ;  /* 0x00056800011a7983 */ /* 0x001f220000300800 */
[----:B------:R-:W4:Y:S02]  /*569b0*/  LDL.LU R27, [R1+0x56c] ;  /* 0x00056c00011b7983 */ /* 0x000f240000300800 */
[----:B--2---:R-:W-:-:S02]  /*569c0*/  IMAD.MOV.U32 R15, RZ, RZ, R2 ;  /* 0x000000ffff0f7224 */ /* 0x004fc400078e0002 */
[----:B---3--:R-:W-:Y:S02]  /*569d0*/  IMAD.MOV.U32 R14, RZ, RZ, R29 ;  /* 0x000000ffff0e7224 */ /* 0x008fe400078e001d */
[----:B------:R-:W2:Y:S01]  /*569e0*/  LDL.LU R29, [R1+0x3b28] ;  /* 0x003b2800011d7983 */ /* 0x000ea20000300800 */
[----:B------:R-:W3:Y:S02]  /*569f0*/  LDL.LU R2, [R1+0x3b24] ;  /* 0x003b240001027983 */ /* 0x000ee40000300800 */
[----:B------:R-:W-:Y:S01]  /*56a00*/  STL.64 [R1+0x3af0], R14 ;  /* 0x003af00e01007387 */ /* 0x000fe20000100a00 */
[----:B----4-:R-:W-:Y:S01]  /*56a10*/  STL.64 [R1+0x3ad0], R26 ;  /* 0x003ad01a01007387 */ /* 0x010fe20000100a00 */
[----:B------:R0:W-:Y:S03]  /*56a20*/  STL.64 [R1+0x3ac8], R24 ;  /* 0x003ac81801007387 */ /* 0x0001e60000100a00 */
[----:B0-----:R-:W4:Y:S01]  /*56a30*/  LDL.LU R24, [R1+0x540] ;  /* 0x0005400001187983 */ /* 0x001f220000300800 */
[----:B------:R-:W4:Y:S02]  /*56a40*/  LDL.LU R25, [R1+0x544] ;  /* 0x0005440001197983 */ /* 0x000f240000300800 */
[----:B------:R-:W2:Y:S02]  /*56a50*/  LDL.LU R26, [R1+0x548] ;  /* 0x00054800011a7983 */ /* 0x000ea40000300800 */
[----:B------:R-:W2:Y:S02]  /*56a60*/  LDL.LU R27, [R1+0x54c] ;  /* 0x00054c00011b7983 */ /* 0x000ea40000300800 */
[----:B------:R-:W-:-:S02]  /*56a70*/  IMAD.MOV.U32 R14, RZ, RZ, R28 ;  /* 0x000000ffff0e7224 */ /* 0x000fc400078e001c */
[----:B------:R-:W-:Y:S01]  /*56a80*/  IMAD.MOV.U32 R15, RZ, RZ, R0 ;  /* 0x000000ffff0f7224 */ /* 0x000fe200078e0000 */
[----:B------:R-:W4:Y:S01]  /*56a90*/  LDL.LU R28, [R1+0x3b20] ;  /* 0x003b2000011c7983 */ /* 0x000f220000300800 */
[----:B------:R-:W4:Y:S02]  /*56aa0*/  LDL.LU R0, [R1+0x3b1c] ;  /* 0x003b1c0001007983 */ /* 0x000f240000300800 */
[----:B------:R-:W4:Y:S02]  /*56ab0*/  LDL.LU R16, [R1+0x460] ;  /* 0x0004600001107983 */ /* 0x000f240000300800 */
[----:B------:R-:W4:Y:S01]  /*56ac0*/  LDL.LU R17, [R1+0x464] ;  /* 0x0004640001117983 */ /* 0x000f220000300800 */
[----:B------:R-:W4:Y:S01]  /*56ad0*/  LDL.LU R18, [R1+0x468] ;  /* 0x0004680001127983 */ /* 0x000f220000300800 */
[----:B------:R-:W4:Y:S02]  /*56ae0*/  LDL.LU R19, [R1+0x46c] ;  /* 0x00046c0001137983 */ /* 0x000f240000300800 */
[----:B------:R3:W-:Y:S02]  /*56af0*/  STL.64 [R1+0x3b08], R14 ;  /* 0x003b080e01007387 */ /* 0x0007e40000100a00 */
[----:B---3--:R-:W-:-:S02]  /*56b00*/  IMAD.MOV.U32 R14, RZ, RZ, R2 ;  /* 0x000000ffff0e7224 */ /* 0x008fc400078e0002 */
[----:B------:R-:W3:Y:S04]  /*56b10*/  LDL.LU R2, [R1+0x3b18] ;  /* 0x003b180001027983 */ /* 0x000ee80000300800 */
[----:B--2---:R-:W-:Y:S01]  /*56b20*/  STL.64 [R1+0x3ae8], R26 ;  /* 0x003ae81a01007387 */ /* 0x004fe20000100a00 */
[----:B----4-:R0:W-:Y:S03]  /*56b30*/  STL.64 [R1+0x3ae0], R24 ;  /* 0x003ae01801007387 */ /* 0x0101e60000100a00 */
[----:B0-----:R-:W2:Y:S01]  /*56b40*/  LDL.LU R24, [R1+0x520] ;  /* 0x0005200001187983 */ /* 0x001ea20000300800 */
[----:B------:R-:W2:Y:S02]  /*56b50*/  LDL.LU R25, [R1+0x524] ;  /* 0x0005240001197983 */ /* 0x000ea40000300800 */
[----:B------:R-:W4:Y:S02]  /*56b60*/  LDL.LU R26, [R1+0x528] ;  /* 0x00052800011a7983 */ /* 0x000f240000300800 */
[----:B------:R-:W4:Y:S02]  /*56b70*/  LDL.LU R27, [R1+0x52c] ;  /* 0x00052c00011b7983 */ /* 0x000f240000300800 */
[----:B----4-:R-:W-:Y:S01]  /*56b80*/  STL.64 [R1+0x3b00], R26 ;  /* 0x003b001a01007387 */ /* 0x010fe20000100a00 */
[----:B--2---:R0:W-:Y:S03]  /*56b90*/  STL.64 [R1+0x3af8], R24 ;  /* 0x003af81801007387 */ /* 0x0041e60000100a00 */
[----:B0-----:R-:W2:Y:S01]  /*56ba0*/  LDL.LU R24, [R1+0x470] ;  /* 0x0004700001187983 */ /* 0x001ea20000300800 */
[----:B------:R-:W2:Y:S02]  /*56bb0*/  LDL.LU R25, [R1+0x474] ;  /* 0x0004740001197983 */ /* 0x000ea40000300800 */
[----:B------:R-:W2:Y:S02]  /*56bc0*/  LDL.LU R26, [R1+0x478] ;  /* 0x00047800011a7983 */ /* 0x000ea40000300800 */
[----:B------:R-:W2:Y:S01]  /*56bd0*/  LDL.LU R27, [R1+0x47c] ;  /* 0x00047c00011b7983 */ /* 0x000ea20000300800 */
[----:B------:R-:W-:Y:S01]  /*56be0*/  STL.64 [R1+0x3a70], R6 ;  /* 0x003a700601007387 */ /* 0x000fe20000100a00 */
[----:B------:R0:W-:Y:S03]  /*56bf0*/  STL.64 [R1+0x3a68], R4 ;  /* 0x003a680401007387 */ /* 0x0001e60000100a00 */
[----:B0-----:R-:W4:Y:S01]  /*56c00*/  LDL.64 R4, [R1+0x20] ;  /* 0x0000200001047983 */ /* 0x001f220000100a00 */
[----:B------:R-:W-:-:S07]  /*56c10*/  IMAD.MOV.U32 R15, RZ, RZ, R29 ;  /* 0x000000ffff0f7224 */ /* 0x000fce00078e001d */
[----:B------:R-:W-:Y:S01]  /*56c20*/  HMMA.16816.F32 R12, R20, R14, R16 ;  /* 0x0000000e140c723c */ /* 0x000fe20000001810 */
[----:B----4-:R0:W-:Y:S04]  /*56c30*/  STL.64 [R1+0x3a90], R4 ;  /* 0x003a900401007387 */ /* 0x0101e80000100a00 */
[----:B0-----:R-:W4:Y:S01]  /*56c40*/  LDL.LU R4, [R1+0x580] ;  /* 0x0005800001047983 */ /* 0x001f220000300800 */
[----:B------:R-:W4:Y:S02]  /*56c50*/  LDL.LU R5, [R1+0x584] ;  /* 0x0005840001057983 */ /* 0x000f240000300800 */
[----:B------:R-:W4:Y:S02]  /*56c60*/  LDL.LU R6, [R1+0x588] ;  /* 0x0005880001067983 */ /* 0x000f240000300800 */
[----:B------:R-:W4:Y:S01]  /*56c70*/  LDL.LU R7, [R1+0x58c] ;  /* 0x00058c0001077983 */ /* 0x000f220000300800 */
[----:B------:R0:W-:Y:S04]  /*56c80*/  STL.64 [R1+0x3a60], R8 ;  /* 0x003a600801007387 */ /* 0x0001e80000100a00 */
[----:B0-----:R-:W2:Y:S09]  /*56c90*/  LDL.64 R8, [R1+0x10] ;  /* 0x0000100001087983 */ /* 0x001eb20000100a00 */
[----:B------:R-:W-:-:S02]  /*56ca0*/  IMAD.MOV.U32 R19, RZ, RZ, R14 ;  /* 0x000000ffff137224 */ /* 0x000fc400078e000e */
[----:B------:R-:W-:Y:S01]  /*56cb0*/  IMAD.MOV.U32 R18, RZ, RZ, R15 ;  /* 0x000000ffff127224 */ /* 0x000fe200078e000f */
[----:B--2---:R0:W-:Y:S04]  /*56cc0*/  STL.64 [R1+0x3a78], R8 ;  /* 0x003a780801007387 */ /* 0x0041e80000100a00 */
[----:B0-----:R-:W2:Y:S01]  /*56cd0*/  LDL.LU R8, [R1+0x2b0] ;  /* 0x0002b00001087983 */ /* 0x001ea20000300800 */
[----:B------:R-:W2:Y:S02]  /*56ce0*/  LDL.LU R9, [R1+0x2b4] ;  /* 0x0002b40001097983 */ /* 0x000ea40000300800 */
[----:B------:R-:W2:Y:S02]  /*56cf0*/  LDL.LU R10, [R1+0x2b8] ;  /* 0x0002b800010a7983 */ /* 0x000ea40000300800 */
[----:B------:R-:W2:Y:S01]  /*56d00*/  LDL.LU R11, [R1+0x2bc] ;  /* 0x0002bc00010b7983 */ /* 0x000ea20000300800 */
[----:B------:R-:W2:Y:S01]  /*56d10*/  LDL.LU.64 R16, [R1+0x3b10] ;  /* 0x003b100001107983 */ /* 0x000ea20000300a00 */
[----:B------:R0:W-:Y:S02]  /*56d20*/  STL.64 [R1+0x4a0], R12 ;  /* 0x0004a00c01007387 */ /* 0x0001e40000100a00 */
[----:B------:R-:W0:Y:S02]  /*56d30*/  LDL.LU.64 R14, [R1+0x3b08] ;  /* 0x003b0800010e7983 */ /* 0x000e240000300a00 */
[----:B------:R-:W-:Y:S01]  /*56d40*/  STL [R1+0x36dc], R18 ;  /* 0x0036dc1201007387 */ /* 0x000fe20000100800 */
[----:B------:R-:W-:Y:S01]  /*56d50*/  STL [R1+0x36d8], R19 ;  /* 0x0036d81301007387 */ /* 0x000fe20000100800 */
[C---:B0-----:R-:W-:Y:S03]  /*56d60*/  HMMA.16816.F32 R12, R20.reuse, R14, R24 ;  /* 0x0000000e140c723c */ /* 0x041fe60000001818 */
[----:B--2---:R0:W-:Y:S04]  /*56d70*/  STL.64 [R1+0x3a58], R16 ;  /* 0x003a581001007387 */ /* 0x0041e80000100a00 */
[----:B0-----:R-:W2:Y:S01]  /*56d80*/  LDL.LU R16, [R1+0x290] ;  /* 0x0002900001107983 */ /* 0x001ea20000300800 */
[----:B------:R-:W2:Y:S02]  /*56d90*/  LDL.LU R17, [R1+0x294] ;  /* 0x0002940001117983 */ /* 0x000ea40000300800 */
[----:B------:R-:W2:Y:S02]  /*56da0*/  LDL.LU.64 R26, [R1+0x3b00] ;  /* 0x003b0000011a7983 */ /* 0x000ea40000300a00 */
[----:B------:R-:W2:Y:S11]  /*56db0*/  LDL.LU.64 R24, [R1+0x3af8] ;  /* 0x003af80001187983 */ /* 0x000eb60000300a00 */
[----:B------:R-:W-:Y:S01]  /*56dc0*/  STL.64 [R1+0x480], R12 ;  /* 0x0004800c01007387 */ /* 0x000fe20000100a00 */
[----:B------:R0:W-:Y:S03]  /*56dd0*/  STL.64 [R1+0x488], R14 ;  /* 0x0004880e01007387 */ /* 0x0001e60000100a00 */
[----:B0-----:R-:W2:Y:S02]  /*56de0*/  LDL.LU.64 R14, [R1+0x3af0] ;  /* 0x003af000010e7983 */ /* 0x001ea40000300a00 */
[C---:B--2---:R-:W-:Y:S02]  /*56df0*/  HMMA.16816.F32 R12, R20.reuse, R14, R24 ;  /* 0x0000000e140c723c */ /* 0x044fe40000001818 */
[----:B------:R-:W2:Y:S01]  /*56e00*/  LDL.LU.64 R26, [R1+0x3ae8] ;  /* 0x003ae800011a7983 */ /* 0x000ea20000300a00 */
[----:B------:R-:W2:Y:S11]  /*56e10*/  LDL.LU.64 R24, [R1+0x3ae0] ;  /* 0x003ae00001187983 */ /* 0x000eb60000300a00 */
[----:B------:R-:W-:Y:S09]  /*56e20*/  @!UPT UIADD3 URZ, URZ, URZ, URZ ;  /* 0x0000003f3f3ff290 */ /* 0x000ff2000fffe03f */
        /* <DEDUP_REMOVED lines=11> */
[----:B------:R-:W2:Y:S11]  /*56ee0*/  LDL.LU.64 R26, [R1+0x3ab8] ;  /* 0x003ab800011a7983 */ /* 0x000eb60000300a00 */
[----:B------:R-:W-:Y:S10]  /*56ef0*/  @!UPT UIADD3 URZ, URZ, URZ, URZ ;  /* 0x0000003f3f3ff290 */ /* 0x000ff4000fffe03f */
[----:B------:R-:W-:Y:S01]  /*56f00*/  STL.64 [R1+0x450], R12 ;  /* 0x0004500c01007387 */ /* 0x000fe20000100a00 */
[----:B------:R0:W-:Y:S03]  /*56f10*/  STL.64 [R1+0x458], R14 ;  /* 0x0004580e01007387 */ /* 0x0001e60000100a00 */
[----:B0-----:R-:W2:Y:S01]  /*56f20*/  LDL.LU.64 R14, [R1+0x3ab0] ;  /* 0x003ab000010e7983 */ /* 0x001ea20000300a00 */
[----:B------:R-:W2:Y:S02]  /*56f30*/  LDL.LU.64 R12, [R1+0x3aa8] ;  /* 0x003aa800010c7983 */ /* 0x000ea40000300a00 */
[----:B---3--:R-:W-:Y:S02]  /*56f40*/  IMAD.MOV.U32 R18, RZ, RZ, R2 ;  /* 0x000000ffff127224 */ /* 0x008fe400078e0002 */
[----:B------:R-:W-:Y:S01]  /*56f50*/  IMAD.MOV.U32 R19, RZ, RZ, R0 ;  /* 0x000000ffff137224 */ /* 0x000fe200078e0000 */
[----:B--2---:R-:W-:Y:S01]  /*56f60*/  HMMA.16816.F32 R24, R20, R26, R12 ;  /* 0x0000001a1418723c */ /* 0x004fe2000000180c */
[----:B------:R-:W2:Y:S11]  /*56f70*/  LDL.LU.64 R12, [R1+0x3aa0] ;  /* 0x003aa000010c7983 */ /* 0x000eb60000300a00 */
[----:B------:R-:W-:Y:S11]  /*56f80*/  @!UPT UIADD3 URZ, URZ, URZ, URZ ;  /* 0x0000003f3f3ff290 */ /* 0x000ff6000fffe03f */
[----:B------:R-:W-:Y:S01]  /*56f90*/  @!UPT UIADD3 URZ, URZ, URZ, URZ ;  /* 0x0000003f3f3ff290 */ /* 0x000fe2000fffe03f */
[----:B------:R-:W-:Y:S02]  /*56fa0*/  IMAD.MOV.U32 R2, RZ, RZ, R26 ;  /* 0x000000ffff027224 */ /* 0x000fe400078e001a */
[----:B------:R-:W-:Y:S02]  /*56fb0*/  IMAD.MOV.U32 R0, RZ, RZ, R27 ;  /* 0x000000ffff007224 */ /* 0x000fe400078e001b */
[----:B------:R-:W4:Y:S03]  /*56fc0*/  LDL.LU.64 R26, [R1+0x3a98] ;  /* 0x003a9800011a7983 */ /* 0x000f260000300a00 */
[----:B------:R-:W-:Y:S02]  /*56fd0*/  STL [R1+0x36e4], R0 ;  /* 0x0036e40001007387 */ /* 0x000fe40000100800 */
[----:B------:R-:W-:Y:S02]  /*56fe0*/  STL [R1+0x36e0], R2 ;  /* 0x0036e00201007387 */ /* 0x000fe40000100800 */
[----:B------:R-:W-:-:S02]  /*56ff0*/  IMAD.MOV.U32 R14, RZ, RZ, R24 ;  /* 0x000000ffff0e7224 */ /* 0x000fc400078e0018 */
[----:B------:R-:W-:Y:S01]  /*57000*/  IMAD.MOV.U32 R15, RZ, RZ, R25 ;  /* 0x000000ffff0f7224 */ /* 0x000fe200078e0019 */
[----:B----4-:R-:W-:Y:S01]  /*57010*/  HMMA.16816.F32 R20, R20, R26, R4 ;  /* 0x0000001a1414723c */ /* 0x010fe20000001804 */
[----:B------:R-:W3:Y:S01]  /*57020*/  LDL.LU.64 R4, [R1+0x3a90] ;  /* 0x003a900001047983 */ /* 0x000ee20000300a00 */
[----:B------:R-:W3:Y:S02]  /*57030*/  LDL.LU.64 R26, [R1+0x3a88] ;  /* 0x003a8800011a7983 */ /* 0x000ee40000300a00 */
[----:B------:R-:W3:Y:S11]  /*57040*/  LDL.LU.64 R24, [R1+0x3a80] ;  /* 0x003a800001187983 */ /* 0x000ef60000300a00 */
[----:B------:R-:W-:Y:S08]  /*57050*/  @!UPT UIADD3 URZ, URZ, URZ, URZ ;  /* 0x0000003f3f3ff290 */ /* 0x000ff0000fffe03f */
[----:B------:R0:W-:Y:S01]  /*57060*/  STL.64 [R1+0x2c0], R20 ;  /* 0x0002c01401007387 */ /* 0x0001e20000100a00 */
[----:B------:R1:W-:Y:S03]  /*57070*/  STL.64 [R1+0x2c8], R22 ;  /* 0x0002c81601007387 */ /* 0x0003e60000100a00 */
[----:B0-----:R-:W4:Y:S01]  /*57080*/  LDL.LU R20, [R1+0x260] ;  /* 0x0002600001147983 */ /* 0x001f220000300800 */
[----:B------:R-:W4:Y:S02]  /*57090*/  LDL.LU R21, [R1+0x264] ;  /* 0x0002640001157983 */ /* 0x000f240000300800 */
[----:B-1----:R-:W4:Y:S02]  /*570a0*/  LDL.LU R22, [R1+0x268] ;  /* 0x0002680001167983 */ /* 0x002f240000300800 */
[----:B------:R-:W4:Y:S01]  /*570b0*/  LDL.LU R23, [R1+0x26c] ;  /* 0x00026c0001177983 */ /* 0x000f220000300800 */
[C---:B---3--:R-:W-:Y:S01]  /*570c0*/  HMMA.16816.F32 R8, R24.reuse, R4, R8 ;  /* 0x000000041808723c */ /* 0x048fe20000001808 */
[----:B------:R-:W-:Y:S11]  /*570d0*/  IMAD.MOV.U32 R29, RZ, RZ, R5 ;  /* 0x000000ffff1d7224 */ /* 0x000ff600078e0005 */
[----:B------:R-:W-:Y:S11]  /*570e0*/  @!UPT UIADD3 URZ, URZ, URZ, URZ ;  /* 0x0000003f3f3ff290 */ /* 0x000ff6000fffe03f */
[----:B------:R0:W-:Y:S01]  /*570f0*/  STL.64 [R1+0x2b0], R8 ;  /* 0x0002b00801007387 */ /* 0x0001e20000100a00 */
[----:B------:R-:W-:Y:S03]  /*57100*/  STL.64 [R1+0x2b8], R10 ;  /* 0x0002b80a01007387 */ /* 0x000fe60000100a00 */
[----:B0-----:R-:W3:Y:S01]  /*57110*/  LDL.LU.64 R8, [R1+0x3a78] ;  /* 0x003a780001087983 */ /* 0x001ee20000300a00 */
[----:B------:R-:W3:Y:S02]  /*57120*/  LDL.LU.64 R6, [R1+0x3a70] ;  /* 0x003a700001067983 */ /* 0x000ee40000300a00 */
[----:B------:R-:W3:Y:S02]  /*57130*/  LDL.LU.64 R4, [R1+0x3a68] ;  /* 0x003a680001047983 */ /* 0x000ee40000300a00 */
[C---:B---3--:R-:W-:Y:S11]  /*57140*/  HMMA.16816.F32 R4, R24.reuse, R8, R4 ;  /* 0x000000081804723c */ /* 0x048ff60000001804 */
[----:B------:R-:W-:Y:S11]  /*57150*/  @!UPT UIADD3 URZ, URZ, URZ, URZ ;  /* 0x0000003f3f3ff290 */ /* 0x000ff6000fffe03f */
[----:B------:R-:W-:Y:S01]  /*57160*/  @!UPT UIADD3 URZ, URZ, URZ, URZ ;  /* 0x0000003f3f3ff290 */ /* 0x000fe2000fffe03f */
[----:B------:R0:W-:Y:S01]  /*57170*/  STL.64 [R1+0x2a0], R4 ;  /* 0x0002a00401007387 */ /* 0x0001e20000100a00 */
[----:B------:R-:W-:Y:S02]  /*57180*/  STL.64 [R1+0x2a8], R6 ;  /* 0x0002a80601007387 */ /* 0x000fe40000100a00 */
[----:B0-----:R-:W-:Y:S02]  /*57190*/  IMAD.MOV.U32 R5, RZ, RZ, R8 ;  /* 0x000000ffff057224 */ /* 0x001fe400078e0008 */
[----:B------:R-:W-:Y:S02]  /*571a0*/  IMAD.MOV.U32 R4, RZ, RZ, R9 ;  /* 0x000000ffff047224 */ /* 0x000fe400078e0009 */
[----:B------:R-:W3:Y:S03]  /*571b0*/  LDL.LU.64 R8, [R1+0x3a60] ;  /* 0x003a600001087983 */ /* 0x000ee60000300a00 */
[----:B------:R0:W-:Y:S02]  /*571c0*/  STL.64 [R1+0x39b8], R4 ;  /* 0x0039b80401007387 */ /* 0x0001e40000100a00 */
[----:B0-----:R-:W2:Y:S01]  /*571d0*/  LDL.LU R4, [R1+0x270] ;  /* 0x0002700001047983 */ /* 0x001ea20000300800 */
[----:B------:R-:W2:Y:S02]  /*571e0*/  LDL.LU R5, [R1+0x274] ;  /* 0x0002740001057983 */ /* 0x000ea40000300800 */
[----:B------:R-:W2:Y:S02]  /*571f0*/  LDL.LU R6, [R1+0x278] ;  /* 0x0002780001067983 */ /* 0x000ea40000300800 */
[----:B------:R-:W2:Y:S01]  /*57200*/  LDL.LU R7, [R1+0x27c] ;  /* 0x00027c0001077983 */ /* 0x000ea20000300800 */
[C---:B---3--:R-:W-:Y:S01]  /*57210*/  HMMA.16816.F32 R8, R24.reuse, R8, R16 ;  /* 0x000000081808723c */ /* 0x048fe20000001810 */
[----:B------:R-:W3:Y:S11]  /*57220*/  LDL.LU.64 R16, [R1+0x3a58] ;  /* 0x003a580001107983 */ /* 0x000ef60000300a00 */
[----:B------:R-:W-:Y:S11]  /*57230*/  @!UPT UIADD3 URZ, URZ, URZ, URZ ;  /* 0x0000003f3f3ff290 */ /* 0x000ff6000fffe03f */
        /* <DEDUP_REMOVED lines=9> */
[----:B0-----:R-:W3:Y:S01]  /*572d0*/  LDL.LU.64 R10, [R1+0x3a40] ;  /* 0x003a4000010a7983 */ /* 0x001ee20000300a00 */
[----:B------:R-:W4:Y:S01]  /*572e0*/  LDL.LU.64 R8, [R1+0x3a38] ;  /* 0x003a380001087983 */ /* 0x000f220000300a00 */
[C---:B--2---:R-:W-:Y:S01]  /*572f0*/  HMMA.16816.F32 R4, R24.reuse, R12, R4 ;  /* 0x0000000c1804723c */ /* 0x044fe20000001804 */
[----:B------:R0:W-:Y:S01]  /*57300*/  STL [R1+0x393c], R16 ;  /* 0x00393c1001007387 */ /* 0x0001e20000100800 */
[----:B------:R-:W-:Y:S01]  /*57310*/  STL [R1+0x3938], R17 ;  /* 0x0039381101007387 */ /* 0x000fe20000100800 */
[----:B------:R-:W-:Y:S02]  /*57320*/  STL.64 [R1+0x3930], R14 ;  /* 0x0039300e01007387 */ /* 0x000fe40000100a00 */
[----:B------:R-:W-:Y:S11]  /*57330*/  STL.64 [R1+0x3928], R12 ;  /* 0x0039280c01007387 */ /* 0x000ff60000100a00 */
[----:B------:R-:W-:Y:S07]  /*57340*/  @!UPT UIADD3 URZ, URZ, URZ, URZ ;  /* 0x0000003f3f3ff290 */ /* 0x000fee000fffe03f */
[----:B------:R-:W-:Y:S01]  /*57350*/  STL.64 [R1+0x270], R4 ;  /* 0x0002700401007387 */ /* 0x000fe20000100a00 */
[----:B------:R4:W-:Y:S02]  /*57360*/  STL.64 [R1+0x278], R6 ;  /* 0x0002780601007387 */ /* 0x0009e40000100a00 */
[----:B0-----:R-:W2:Y:S01]  /*57370*/  LDL.LU R16, [R1+0x420] ;  /* 0x0004200001107983 */ /* 0x001ea20000300800 */
[----:B----4-:R-:W-:Y:S01]  /*57380*/  HMMA.16816.F32 R4, R24, R8, R20 ;  /* 0x000000081804723c */ /* 0x010fe20000001814 */
[----:B------:R-:W0:Y:S11]  /*57390*/  LDSM.16.MT88.4 R20, [R28+0x21000] ;  /* 0x021000001c14783b */ /* 0x000e360000004200 */
[----:B------:R-:W-:Y:S11]  /*573a0*/  @!UPT UIADD3 URZ, URZ, URZ, URZ ;  /* 0x0000003f3f3ff290 */ /* 0x000ff6000fffe03f */
[----:B------:R-:W-:Y:S01]  /*573b0*/  STL.64 [R1+0x260], R4 ;  /* 0x0002600401007387 */ /* 0x000fe20000100a00 */
[----:B------:R-:W-:Y:S02]  /*573c0*/  STL.64 [R1+0x268], R6 ;  /* 0x0002680601007387 */ /* 0x000fe40000100a00 */
[----:B------:R-:W2:Y:S02]  /*573d0*/  LDL.LU R17, [R1+0x424] ;  /* 0x0004240001117983 */ /* 0x000ea40000300800 */
[----:B------:R-:W4:Y:S01]  /*573e0*/  LDL.LU R18, [R1+0x428] ;  /* 0x0004280001127983 */ /* 0x000f220000300800 */
[----:B------:R-:W4:Y:S04]  /*573f0*/  LDL.LU R19, [R1+0x42c] ;  /* 0x00042c0001137983 */ /* 0x000f280000300800 */
[----:B----4-:R-:W-:Y:S01]  /*57400*/  STL.64 [R1+0x3a28], R18 ;  /* 0x003a281201007387 */ /* 0x010fe20000100a00 */
[----:B--2---:R1:W-:Y:S03]  /*57410*/  STL.64 [R1+0x3a20], R16 ;  /* 0x003a201001007387 */ /* 0x0043e60000100a00 */
[----:B-1----:R-:W2:Y:S01]  /*57420*/  LDL.LU R16, [R1+0x250] ;  /* 0x0002500001107983 */ /* 0x002ea20000300800 */
[----:B------:R-:W2:Y:S02]  /*57430*/  LDL.LU R17, [R1+0x254] ;  /* 0x0002540001117983 */ /* 0x000ea40000300800 */
[----:B------:R-:W2:Y:S02]  /*57440*/  LDL.LU R18, [R1+0x258] ;  /* 0x0002580001127983 */ /* 0x000ea40000300800 */
[----:B------:R-:W2:Y:S01]  /*57450*/  LDL.LU R19, [R1+0x25c] ;  /* 0x00025c0001137983 */ /* 0x000ea20000300800 */
[----:B------:R1:W-:Y:S01]  /*57460*/  STL.64 [R1+0x3a18], R8 ;  /* 0x003a180801007387 */ /* 0x0003e20000100a00 */
[----:B------:R-:W4:Y:S03]  /*57470*/  LDL.64 R4, [R1+0x100] ;  /* 0x0001000001047983 */ /* 0x000f260000100a00 */
[----:B-1----:R-:W2:Y:S04]  /*57480*/  LDL.64 R8, [R1+0x150] ;  /* 0x0001500001087983 */ /* 0x002ea80000100a00 */
[----:B----4-:R1:W-:Y:S04]  /*57490*/  STL.64 [R1+0x39c8], R4 ;  /* 0x0039c80401007387 */ /* 0x0103e80000100a00 */
[----:B-1----:R-:W4:Y:S04]  /*574a0*/  LDL.64 R4, [R1+0x110] ;  /* 0x0001100001047983 */ /* 0x002f280000100a00 */
[----:B----4-:R1:W-:Y:S04]  /*574b0*/  STL.64 [R1+0x39e0], R4 ;  /* 0x0039e00401007387 */ /* 0x0103e80000100a00 */
[----:B-1----:R-:W4:Y:S04]  /*574c0*/  LDL.64 R4, [R1+0x120] ;  /* 0x0001200001047983 */ /* 0x002f280000100a00 */
[----:B----4-:R-:W-:Y:S01]  /*574d0*/  STL.64 [R1+0x39f8], R4 ;  /* 0x0039f80401007387 */ /* 0x010fe20000100a00 */
[----:B0-----:R-:W-:Y:S02]  /*574e0*/  STL.64 [R1+0x3848], R22 ;  /* 0x0038481601007387 */ /* 0x001fe40000100a00 */
[----:B------:R0:W-:Y:S02]  /*574f0*/  STL.64 [R1+0x3840], R20 ;  /* 0x0038401401007387 */ /* 0x0001e40000100a00 */
[----:B0-----:R-:W4:Y:S04]  /*57500*/  LDL.LU.64 R20, [R1+0xd0] ;  /* 0x0000d00001147983 */ /* 0x001f280000300a00 */
[----:B----4-:R0:W-:Y:S04]  /*57510*/  STL.64 [R1+0x39c0], R20 ;  /* 0x0039c01401007387 */ /* 0x0101e80000100a00 */
[----:B0-----:R-:W4:Y:S01]  /*57520*/  LDL.LU R20, [R1+0x3d0] ;  /* 0x0003d00001147983 */ /* 0x001f220000300800 */
[----:B------:R-:W4:Y:S02]  /*57530*/  LDL.LU R21, [R1+0x3d4] ;  /* 0x0003d40001157983 */ /* 0x000f240000300800 */
[----:B------:R-:W2:Y:S02]  /*57540*/  LDL.LU R22, [R1+0x3d8] ;  /* 0x0003d80001167983 */ /* 0x000ea40000300800 */
[----:B------:R-:W2:Y:S01]  /*57550*/  LDL.LU R23, [R1+0x3dc] ;  /* 0x0003dc0001177983 */ /* 0x000ea20000300800 */
[----:B------:R-:W2:Y:S04]  /*57560*/  LDL R4, [R1+0x130] ;  /* 0x0001300001047983 */ /* 0x000ea80000100800 */
[----:B------:R-:W2:Y:S04]  /*57570*/  LDL R5, [R1+0x134] ;  /* 0x0001340001057983 */ /* 0x000ea80000100800 */
[----:B--2---:R0:W-:Y:S04]  /*57580*/  STL.64 [R1+0x3a10], R4 ;  /* 0x003a100401007387 */ /* 0x0041e80000100a00 */
[----:B0-----:R-:W2:Y:S01]  /*57590*/  LDL R4, [R1+0x30] ;  /* 0x0000300001047983 */ /* 0x001ea20000100800 */
[----:B------:R-:W-:-:S02]  /*575a0*/  IMAD.MOV.U32 R5, RZ, RZ, R3 ;  /* 0x000000ffff057224 */ /* 0x000fc400078e0003 */
[----:B------:R-:W2:Y:S02]  /*575b0*/  LDL.LU R3, [R1+0x3a34] ;  /* 0x003a340001037983 */ /* 0x000ea40000300800 */
[----:B------:R-:W-:Y:S01]  /*575c0*/  STL.64 [R1+0x39d8], R22 ;  /* 0x0039d81601007387 */ /* 0x000fe20000100a00 */
[----:B----4-:R0:W-:Y:S04]  /*575d0*/  STL.64 [R1+0x39d0], R20 ;  /* 0x0039d01401007387 */ /* 0x0101e80000100a00 */
[----:B0-----:R-:W4:Y:S01]  /*575e0*/  LDL.LU R20, [R1+0x3e0] ;  /* 0x0003e00001147983 */ /* 0x001f220000300800 */
[----:B------:R-:W4:Y:S02]  /*575f0*/  LDL.LU R21, [R1+0x3e4] ;  /* 0x0003e40001157983 */ /* 0x000f240000300800 */
[----:B------:R-:W3:Y:S02]  /*57600*/  LDL.LU R22, [R1+0x3e8] ;  /* 0x0003e80001167983 */ /* 0x000ee40000300800 */
[----:B--2---:R-:W-:-:S02]  /*57610*/  IMAD.MOV.U32 R23, RZ, RZ, R3 ;  /* 0x000000ffff177224 */ /* 0x004fc400078e0003 */
[----:B------:R-:W2:Y:S04]  /*57620*/  LDL.LU R3, [R1+0x3a30] ;  /* 0x003a300001037983 */ /* 0x000ea80000300800 */
[----:B---3--:R-:W-:Y:S01]  /*57630*/  STL.64 [R1+0x39f0], R22 ;  /* 0x0039f01601007387 */ /* 0x008fe20000100a00 */
[----:B----4-:R0:W-:Y:S03]  /*57640*/  STL.64 [R1+0x39e8], R20 ;  /* 0x0039e81401007387 */ /* 0x0101e60000100a00 */
[----:B0-----:R-:W3:Y:S01]  /*57650*/  LDL.LU R20, [R1+0x3f0] ;  /* 0x0003f00001147983 */ /* 0x001ee20000300800 */
[----:B------:R-:W3:Y:S02]  /*57660*/  LDL.LU R21, [R1+0x3f4] ;  /* 0x0003f40001157983 */ /* 0x000ee40000300800 */
[----:B------:R-:W4:Y:S02]  /*57670*/  LDL.LU R22, [R1+0x3f8] ;  /* 0x0003f80001167983 */ /* 0x000f240000300800 */
[----:B------:R-:W4:Y:S01]  /*57680*/  LDL.LU R23, [R1+0x3fc] ;  /* 0x0003fc0001177983 */ /* 0x000f220000300800 */
[----:B------:R-:W-:Y:S01]  /*57690*/  HMMA.16816.F32 R4, R24, R4, R16 ;  /* 0x000000041804723c */ /* 0x000fe20000001810 */
[----:B----4-:R-:W-:Y:S01]  /*576a0*/  STL.64 [R1+0x3a08], R22 ;  /* 0x003a081601007387 */ /* 0x010fe20000100a00 */
[----:B---3--:R0:W-:Y:S03]  /*576b0*/  STL.64 [R1+0x3a00], R20 ;  /* 0x003a001401007387 */ /* 0x0081e60000100a00 */
[----:B0-----:R-:W3:Y:S01]  /*576c0*/  LDL.LU R20, [R1+0x400] ;  /* 0x0004000001147983 */ /* 0x001ee20000300800 */
[----:B------:R-:W3:Y:S02]  /*576d0*/  LDL.LU R21, [R1+0x404] ;  /* 0x0004040001157983 */ /* 0x000ee40000300800 */
[----:B------:R-:W3:Y:S02]  /*576e0*/  LDL.LU R22, [R1+0x408] ;  /* 0x0004080001167983 */ /* 0x000ee40000300800 */
[----:B------:R-:W-:Y:S01]  /*576f0*/  STL [R1+0x3578], R28 ;  /* 0x0035781c01007387 */ /* 0x000fe20000100800 */
[----:B------:R-:W4:Y:S01]  /*57700*/  LDL.LU.64 R18, [R1+0x3a28] ;  /* 0x003a280001127983 */ /* 0x000f220000300a00 */
[----:B------:R-:W4:Y:S11]  /*57710*/  LDL.LU.64 R16, [R1+0x3a20] ;  /* 0x003a200001107983 */ /* 0x000f360000300a00 */
[----:B------:R-:W-:Y:S02]  /*57720*/  STL.64 [R1+0x250], R4 ;  /* 0x0002500401007387 */ /* 0x000fe40000100a00 */
[----:B------:R4:W-:Y:S02]  /*57730*/  STL.64 [R1+0x258], R6 ;  /* 0x0002580601007387 */ /* 0x0009e40000100a00 */
[----:B--2---:R-:W-:-:S02]  /*57740*/  IMAD.MOV.U32 R23, RZ, RZ, R3 ;  /* 0x000000ffff177224 */ /* 0x004fc400078e0003 */
[----:B------:R-:W-:Y:S02]  /*57750*/  IMAD.MOV.U32 R13, RZ, RZ, R10 ;  /* 0x000000ffff0d7224 */ /* 0x000fe400078e000a */
[----:B------:R-:W-:Y:S01]  /*57760*/  IMAD.MOV.U32 R12, RZ, RZ, R11 ;  /* 0x000000ffff0c7224 */ /* 0x000fe200078e000b */
[----:B----4-:R-:W-:Y:S07]  /*57770*/  HMMA.16816.F32 R4, R24, R8, R16 ;  /* 0x000000081804723c */ /* 0x010fee0000001810 */
[----:B------:R-:W-:-:S02]  /*57780*/  IMAD.MOV.U32 R16, RZ, RZ, R8 ;  /* 0x000000ffff107224 */ /* 0x000fc400078e0008 */
[----:B------:R-:W-:Y:S02]  /*57790*/  IMAD.MOV.U32 R17, RZ, RZ, R9 ;  /* 0x000000ffff117224 */ /* 0x000fe400078e0009 */
[----:B------:R-:W2:Y:S11]  /*577a0*/  LDL.LU.64 R8, [R1+0x3a18] ;  /* 0x003a180001087983 */ /* 0x000eb60000300a00 */
[----:B------:R-:W-:Y:S02]  /*577b0*/  @!UPT UIADD3 URZ, URZ, URZ, URZ ;  /* 0x0000003f3f3ff290 */ /* 0x000fe4000fffe03f */
[----:B------:R-:W-:Y:S02]  /*577c0*/  IMAD.MOV.U32 R3, RZ, RZ, R7 ;  /* 0x000000ffff037224 */ /* 0x000fe400078e0007 */
[----:B------:R-:W-:Y:S02]  /*577d0*/  IMAD.MOV.U32 R10, RZ, RZ, R5 ;  /* 0x000000ffff0a7224 */ /* 0x000fe400078e0005 */
[----:B------:R-:W-:Y:S02]  /*577e0*/  IMAD.MOV.U32 R11, RZ, RZ, R6 ;  /* 0x000000ffff0b7224 */ /* 0x000fe400078e0006 */
[----:B------:R-:W-:Y:S02]  /*577f0*/  IMAD.MOV.U32 R28, RZ, RZ, R4 ;  /* 0x000000ffff1c7224 */ /* 0x000fe400078e0004 */
[----:B------:R-:W3:Y:S01]  /*57800*/  LDL.LU.64 R4, [R1+0x3a10] ;  /* 0x003a100001047983 */ /* 0x000ee20000300a00 */
[----:B------:R-:W-:Y:S02]  /*57810*/  STL [R1+0x36e8], R3 ;  /* 0x0036e80301007387 */ /* 0x000fe40000100800 */
[----:B------:R-:W-:Y:S02]  /*57820*/  STL [R1+0x367c], R10 ;  /* 0x00367c0a01007387 */ /* 0x000fe40000100800 */
[----:B------:R-:W-:Y:S01]  /*57830*/  STL [R1+0x39b0], R11 ;  /* 0x0039b00b01007387 */ /* 0x000fe20000100800 */
[----:B--2---:R0:W-:Y:S04]  /*57840*/  STL.64 [R1+0x39a8], R8 ;  /* 0x0039a80801007387 */ /* 0x0041e80000100a00 */
[----:B0-----:R-:W2:Y:S01]  /*57850*/  LDL.LU R8, [R1+0x410] ;  /* 0x0004100001087983 */ /* 0x001ea20000300800 */
[----:B------:R-:W2:Y:S02]  /*57860*/  LDL.LU R9, [R1+0x414] ;  /* 0x0004140001097983 */ /* 0x000ea40000300800 */
[----:B------:R-:W2:Y:S02]  /*57870*/  LDL.LU R10, [R1+0x418] ;  /* 0x00041800010a7983 */ /* 0x000ea40000300800 */
[----:B------:R-:W2:Y:S01]  /*57880*/  LDL.LU R11, [R1+0x41c] ;  /* 0x00041c00010b7983 */ /* 0x000ea20000300800 */
[C---:B---3--:R-:W-:Y:S01]  /*57890*/  HMMA.16816.F32 R4, R24.reuse, R4, R20 ;  /* 0x000000041804723c */ /* 0x048fe20000001814 */
[----:B------:R-:W-:Y:S07]  /*578a0*/  STL [R1+0x3678], R28 ;  /* 0x0036781c01007387 */ /* 0x000fee0000100800 */
[C---:B--2---:R-:W-:Y:S01]  /*578b0*/  HMMA.16816.F32 R12, R24.reuse, R12, R8 ;  /* 0x0000000c180c723c */ /* 0x044fe20000001808 */
[----:B------:R-:W2:Y:S11]  /*578c0*/  LDL.LU R8, [R1+0x3c0] ;  /* 0x0003c00001087983 */ /* 0x000eb60000300800 */
[----:B------:R-:W-:Y:S11]  /*578d0*/  @!UPT UIADD3 URZ, URZ, URZ, URZ ;  /* 0x0000003f3f3ff290 */ /* 0x000ff6000fffe03f */
[----:B------:R0:W-:Y:S01]  /*578e0*/  STL.64 [R1+0x420], R12 ;  /* 0x0004200c01007387 */ /* 0x0001e20000100a00 */
[----:B------:R-:W-:Y:S02]  /*578f0*/  STL.64 [R1+0x428], R14 ;  /* 0x0004280e01007387 */ /* 0x000fe40000100a00 */
[----:B------:R-:W2:Y:S02]  /*57900*/  LDL.LU R9, [R1+0x3c4] ;  /* 0x0003c40001097983 */ /* 0x000ea40000300800 */
[----:B------:R-:W2:Y:S01]  /*57910*/  LDL.LU R10, [R1+0x3c8] ;  /* 0x0003c800010a7983 */ /* 0x000ea20000300800 */
[----:B------:R-:W2:Y:S04]  /*57920*/  LDL.LU R11, [R1+0x3cc] ;  /* 0x0003cc00010b7983 */ /* 0x000ea80000300800 */
[----:B0-----:R-:W2:Y:S01]  /*57930*/  LDL.64 R12, [R1+0xf0] ;  /* 0x0000f000010c7983 */ /* 0x001ea20000100a00 */
[----:B------:R-:W3:Y:S02]  /*57940*/  LDL.LU.64 R22, [R1+0x3a08] ;  /* 0x003a080001167983 */ /* 0x000ee40000300a00 */
[----:B------:R-:W3:Y:S02]  /*57950*/  LDL.LU.64 R20, [R1+0x3a00] ;  /* 0x003a000001147983 */ /* 0x000ee40000300a00 */
[----:B------:R0:W-:Y:S01]  /*57960*/  STL.64 [R1+0x410], R4 ;  /* 0x0004100401007387 */ /* 0x0001e20000100a00 */
[----:B------:R-:W-:Y:S04]  /*57970*/  STL.64 [R1+0x418], R6 ;  /* 0x0004180601007387 */ /* 0x000fe80000100a00 */
[----:B0-----:R-:W3:Y:S02]  /*57980*/  LDL.LU.64 R4, [R1+0x39f8] ;  /* 0x0039f80001047983 */ /* 0x001ee40000300a00 */
[----:B---3--:R-:W-:Y:S01]  /*57990*/  HMMA.16816.F32 R20, R24, R4, R20 ;  /* 0x000000041814723c */ /* 0x008fe20000001814 */
[----:B------:R-:W-:-:S02]  /*579a0*/  IMAD.MOV.U32 R2, RZ, RZ, R4 ;  /* 0x000000ffff027224 */ /* 0x000fc400078e0004 */
[----:B------:R-:W-:Y:S11]  /*579b0*/  IMAD.MOV.U32 R0, RZ, RZ, R5 ;  /* 0x000000ffff007224 */ /* 0x000ff600078e0005 */
[----:B------:R-:W-:Y:S09]  /*579c0*/  @!UPT UIADD3 URZ, URZ, URZ, URZ ;  /* 0x0000003f3f3ff290 */ /* 0x000ff2000fffe03f */
[----:B------:R-:W-:Y:S01]  /*579d0*/  STL.64 [R1+0x400], R20 ;  /* 0x0004001401007387 */ /* 0x000fe20000100a00 */
[----:B------:R0:W-:Y:S03]  /*579e0*/  STL.64 [R1+0x408], R22 ;  /* 0x0004081601007387 */ /* 0x0001e60000100a00 */
[----:B0-----:R-:W3:Y:S01]  /*579f0*/  LDL.LU.64 R22, [R1+0x39f0] ;  /* 0x0039f00001167983 */ /* 0x001ee20000300a00 */
[----:B------:R-:W3:Y:S02]  /*57a00*/  LDL.LU.64 R20, [R1+0x39e8] ;  /* 0x0039e80001147983 */ /* 0x000ee40000300a00 */
[----:B------:R-:W3:Y:S02]  /*57a10*/  LDL.LU.64 R4, [R1+0x39e0] ;  /* 0x0039e00001047983 */ /* 0x000ee40000300a00 */
[----:B------:R-:W-:Y:S01]  /*57a20*/  STL [R1+0x38c8], R2 ;  /* 0x0038c80201007387 */ /* 0x000fe20000100800 */
        /* <DEDUP_REMOVED lines=9> */
[----:B---3--:R-:W-:Y:S01]  /*57ac0*/  HMMA.16816.F32 R20, R24, R4, R20 ;  /* 0x000000041814723c */ /* 0x008fe20000001814 */
[----:B------:R-:W-:Y:S11]  /*57ad0*/  IMAD.MOV.U32 R19, RZ, RZ, R5 ;  /* 0x000000ffff137224 */ /* 0x000ff600078e0005 */
[----:B------:R-:W-:Y:S11]  /*57ae0*/  @!UPT UIADD3 URZ, URZ, URZ, URZ ;  /* 0x0000003f3f3ff290 */ /* 0x000ff6000fffe03f */
[----:B------:R0:W-:Y:S01]  /*57af0*/  STL.64 [R1+0x3e0], R20 ;  /* 0x0003e01401007387 */ /* 0x0001e20000100a00 */
[----:B------:R1:W-:Y:S03]  /*57b00*/  STL.64 [R1+0x3e8], R22 ;  /* 0x0003e81601007387 */ /* 0x0003e60000100a00 */
[----:B0-----:R-:W3:Y:S01]  /*57b10*/  LDL.LU.64 R20, [R1+0x39c0] ;  /* 0x0039c00001147983 */ /* 0x001ee20000300a00 */
[----:B-1----:R-:W-:Y:S02]  /*57b20*/  IMAD.MOV.U32 R22, RZ, RZ, R4 ;  /* 0x000000ffff167224 */ /* 0x002fe400078e0004 */
[----:B------:R-:W4:Y:S02]  /*57b30*/  LDL.LU.64 R4, [R1+0x39b8] ;  /* 0x0039b80001047983 */ /* 0x000f240000300a00 */
[----:B------:R-:W-:Y:S01]  /*57b40*/  STL.64 [R1+0x3948], R18 ;  /* 0x0039481201007387 */ /* 0x000fe20000100a00 */
[----:B------:R4:W-:Y:S02]  /*57b50*/  STL.64 [R1+0x3940], R16 ;  /* 0x0039401001007387 */ /* 0x0009e40000100a00 */
[----:B----4-:R-:W-:-:S02]  /*57b60*/  IMAD.MOV.U32 R17, RZ, RZ, R4 ;  /* 0x000000ffff117224 */ /* 0x010fc400078e0004 */
[----:B------:R-:W-:Y:S01]  /*57b70*/  IMAD.MOV.U32 R16, RZ, RZ, R5 ;  /* 0x000000ffff107224 */ /* 0x000fe200078e0005 */
[----:B------:R-:W4:Y:S01]  /*57b80*/  LDL.LU R4, [R1+0x240] ;  /* 0x0002400001047983 */ /* 0x000f220000300800 */
[----:B------:R-:W4:Y:S02]  /*57b90*/  LDL.LU R5, [R1+0x244] ;  /* 0x0002440001057983 */ /* 0x000f240000300800 */
[----:B------:R-:W3:Y:S02]  /*57ba0*/  LDL.LU R6, [R1+0x248] ;  /* 0x0002480001067983 */ /* 0x000ee40000300800 */
[----:B------:R-:W3:Y:S01]  /*57bb0*/  LDL.LU R7, [R1+0x24c] ;  /* 0x00024c0001077983 */ /* 0x000ee20000300800 */
[----:B--2---:R-:W-:Y:S01]  /*57bc0*/  HMMA.16816.F32 R8, R24, R12, R8 ;  /* 0x0000000c1808723c */ /* 0x004fe20000001808 */
[----:B---3--:R-:W-:Y:S01]  /*57bd0*/  STL.64 [R1+0x3990], R6 ;  /* 0x0039900601007387 */ /* 0x008fe20000100a00 */
[----:B----4-:R0:W-:Y:S03]  /*57be0*/  STL.64 [R1+0x3988], R4 ;  /* 0x0039880401007387 */ /* 0x0101e60000100a00 */
[----:B0-----:R-:W2:Y:S01]  /*57bf0*/  LDL.LU R4, [R1+0x3b0] ;  /* 0x0003b00001047983 */ /* 0x001ea20000300800 */
[----:B------:R-:W2:Y:S02]  /*57c00*/  LDL.LU R5, [R1+0x3b4] ;  /* 0x0003b40001057983 */ /* 0x000ea40000300800 */
[----:B------:R-:W2:Y:S02]  /*57c10*/  LDL.LU R6, [R1+0x3b8] ;  /* 0x0003b80001067983 */ /* 0x000ea40000300800 */
[----:B------:R-:W2:Y:S01]  /*57c20*/  LDL.LU R7, [R1+0x3bc] ;  /* 0x0003bc0001077983 */ /* 0x000ea20000300800 */
[----:B------:R0:W-:Y:S04]  /*57c30*/  STL.64 [R1+0x3960], R16 ;  /* 0x0039601001007387 */ /* 0x0001e80000100a00 */
[----:B0-----:R-:W3:Y:S01]  /*57c40*/  LDL R16, [R1+0x20] ;  /* 0x0000200001107983 */ /* 0x001ee20000100800 */
[----:B------:R-:W-:-:S02]  /*57c50*/  IMAD.MOV.U32 R17, RZ, RZ, R29 ;  /* 0x000000ffff117224 */ /* 0x000fc400078e001d */
[----:B------:R-:W4:Y:S02]  /*57c60*/  LDL.LU R29, [R1+0x39b4] ;  /* 0x0039b400011d7983 */ /* 0x000f240000300800 */
[----:B------:R-:W-:Y:S01]  /*57c70*/  IMAD.MOV.U32 R23, RZ, RZ, R12 ;  /* 0x000000ffff177224 */ /* 0x000fe200078e000c */
[----:B---3--:R0:W-:Y:S04]  /*57c80*/  STL.64 [R1+0x3998], R16 ;  /* 0x0039981001007387 */ /* 0x0081e80000100a00 */
[----:B0-----:R-:W2:Y:S01]  /*57c90*/  LDL.64 R16, [R1+0xe0] ;  /* 0x0000e00001107983 */ /* 0x001ea20000100a00 */
[----:B------:R-:W-:Y:S02]  /*57ca0*/  STL.64 [R1+0x3d0], R8 ;  /* 0x0003d00801007387 */ /* 0x000fe40000100a00 */
[----:B------:R0:W-:Y:S02]  /*57cb0*/  STL.64 [R1+0x3d8], R10 ;  /* 0x0003d80a01007387 */ /* 0x0001e40000100a00 */
[----:B0-----:R-:W3:Y:S01]  /*57cc0*/  LDL.LU R11, [R1+0x39b0] ;  /* 0x0039b000010b7983 */ /* 0x001ee20000300800 */
[----:B------:R-:W2:Y:S02]  /*57cd0*/  LDL.LU.64 R8, [R1+0x39a8] ;  /* 0x0039a80001087983 */ /* 0x000ea40000300a00 */
[----:B------:R-:W-:-:S02]  /*57ce0*/  IMAD.MOV.U32 R10, RZ, RZ, R13 ;  /* 0x000000ffff0a7224 */ /* 0x000fc400078e000d */
[----:B------:R-:W2:Y:S01]  /*57cf0*/  LDL.LU R12, [R1+0x370] ;  /* 0x00037000010c7983 */ /* 0x000ea20000300800 */
[----:B------:R-:W2:Y:S01]  /*57d00*/  LDL.LU R13, [R1+0x374] ;  /* 0x00037400010d7983 */ /* 0x000ea20000300800 */
[----:B------:R-:W2:Y:S02]  /*57d10*/  LDL.LU R14, [R1+0x378] ;  /* 0x00037800010e7983 */ /* 0x000ea40000300800 */
[----:B----4-:R-:W-:Y:S02]  /*57d20*/  IMAD.MOV.U32 R15, RZ, RZ, R29 ;  /* 0x000000ffff0f7224 */ /* 0x010fe400078e001d */
[----:B------:R-:W4:Y:S04]  /*57d30*/  LDL.LU R29, [R1+0x39a0] ;  /* 0x0039a000011d7983 */ /* 0x000f280000300800 */
[----:B--2---:R-:W-:Y:S01]  /*57d40*/  STL.64 [R1+0x3958], R14 ;  /* 0x0039580e01007387 */ /* 0x004fe20000100a00 */
[----:B------:R0:W-:Y:S03]  /*57d50*/  STL.64 [R1+0x3950], R12 ;  /* 0x0039500c01007387 */ /* 0x0001e60000100a00 */
[----:B0-----:R-:W2:Y:S01]  /*57d60*/  LDL.LU R12, [R1+0x390] ;  /* 0x00039000010c7983 */ /* 0x001ea20000300800 */
[----:B------:R-:W2:Y:S02]  /*57d70*/  LDL.LU R13, [R1+0x394] ;  /* 0x00039400010d7983 */ /* 0x000ea40000300800 */
[----:B------:R-:W2:Y:S02]  /*57d80*/  LDL.LU R14, [R1+0x398] ;  /* 0x00039800010e7983 */ /* 0x000ea40000300800 */
[----:B------:R-:W2:Y:S01]  /*57d90*/  LDL.LU R15, [R1+0x39c] ;  /* 0x00039c00010f7983 */ /* 0x000ea20000300800 */
[----:B------:R-:W-:Y:S01]  /*57da0*/  HMMA.16816.F32 R4, R24, R16, R4 ;  /* 0x000000101804723c */ /* 0x000fe20000001804 */
[----:B------:R-:W-:-:S02]  /*57db0*/  IMAD.MOV.U32 R2, RZ, RZ, R16 ;  /* 0x000000ffff027224 */ /* 0x000fc400078e0010 */
[----:B------:R-:W-:Y:S01]  /*57dc0*/  IMAD.MOV.U32 R28, RZ, RZ, R17 ;  /* 0x000000ffff1c7224 */ /* 0x000fe200078e0011 */
[----:B--2---:R-:W-:Y:S01]  /*57dd0*/  STL.64 [R1+0x3970], R14 ;  /* 0x0039700e01007387 */ /* 0x004fe20000100a00 */
[----:B------:R0:W-:Y:S03]  /*57de0*/  STL.64 [R1+0x3968], R12 ;  /* 0x0039680c01007387 */ /* 0x0001e60000100a00 */
[----:B0-----:R-:W2:Y:S01]  /*57df0*/  LDL.LU R12, [R1+0x3a0] ;  /* 0x0003a000010c7983 */ /* 0x001ea20000300800 */
[----:B------:R-:W2:Y:S02]  /*57e00*/  LDL.LU R13, [R1+0x3a4] ;  /* 0x0003a400010d7983 */ /* 0x000ea40000300800 */
[----:B------:R-:W2:Y:S02]  /*57e10*/  LDL.LU R14, [R1+0x3a8] ;  /* 0x0003a800010e7983 */ /* 0x000ea40000300800 */
[----:B---3--:R-:W-:Y:S01]  /*57e20*/  STL.64 [R1+0x3920], R10 ;  /* 0x0039200a01007387 */ /* 0x008fe20000100a00 */
[----:B------:R0:W-:Y:S01]  /*57e30*/  STL.64 [R1+0x3918], R8 ;  /* 0x0039180801007387 */ /* 0x0001e20000100a00 */
[----:B----4-:R-:W-:-:S09]  /*57e40*/  IMAD.MOV.U32 R15, RZ, RZ, R29 ;  /* 0x000000ffff0f7224 */ /* 0x010fd200078e001d */
[----:B------:R-:W-:Y:S01]  /*57e50*/  IMAD.MOV.U32 R29, RZ, RZ, R7 ;  /* 0x000000ffff1d7224 */ /* 0x000fe200078e0007 */
[----:B0-----:R-:W3:Y:S01]  /*57e60*/  LDL.64 R8, [R1] ;  /* 0x0000000001087983 */ /* 0x001ee20000100a00 */
[----:B------:R-:W2:Y:S02]  /*57e70*/  LDL.LU.64 R16, [R1+0x3998] ;  /* 0x0039980001107983 */ /* 0x000ea40000300a00 */
[----:B------:R-:W-:Y:S02]  /*57e80*/  STL.64 [R1+0x3c0], R4 ;  /* 0x0003c00401007387 */ /* 0x000fe40000100a00 */
[----:B------:R0:W-:Y:S02]  /*57e90*/  STL [R1+0x3c8], R6 ;  /* 0x0003c80601007387 */ /* 0x0001e40000100800 */
[----:B0-----:R-:W4:Y:S01]  /*57ea0*/  LDL.LU.64 R6, [R1+0x3990] ;  /* 0x0039900001067983 */ /* 0x001f220000300a00 */
[----:B------:R-:W4:Y:S02]  /*57eb0*/  LDL.LU.64 R4, [R1+0x3988] ;  /* 0x0039880001047983 */ /* 0x000f240000300a00 */
[----:B------:R-:W-:Y:S01]  /*57ec0*/  STL [R1+0x36ec], R29 ;  /* 0x0036ec1d01007387 */ /* 0x000fe20000100800 */
[----:B----4-:R-:W-:Y:S01]  /*57ed0*/  HMMA.16816.F32 R24, R24, R20, R4 ;  /* 0x000000141818723c */ /* 0x010fe20000001804 */
[----:B------:R-:W2:Y:S01]  /*57ee0*/  LDL.LU.64 R6, [R1+0x3980] ;  /* 0x0039800001067983 */ /* 0x000ea20000300a00 */
[----:B------:R-:W2:Y:S11]  /*57ef0*/  LDL.LU.64 R4, [R1+0x3978] ;  /* 0x0039780001047983 */ /* 0x000eb60000300a00 */
[----:B------:R-:W-:Y:S10]  /*57f00*/  @!UPT UIADD3 URZ, URZ, URZ, URZ ;  /* 0x0000003f3f3ff290 */ /* 0x000ff4000fffe03f */
[----:B------:R0:W-:Y:S01]  /*57f10*/  STL.64 [R1+0x240], R24 ;  /* 0x0002401801007387 */ /* 0x0001e20000100a00 */
[----:B------:R1:W-:Y:S03]  /*57f20*/  STL.64 [R1+0x248], R26 ;  /* 0x0002481a01007387 */ /* 0x0003e60000100a00 */
[----:B0-----:R-:W3:Y:S01]  /*57f30*/  LDL.LU R24, [R1+0x380] ;  /* 0x0003800001187983 */ /* 0x001ee20000300800 */
[----:B------:R-:W3:Y:S02]  /*57f40*/  LDL.LU R25, [R1+0x384] ;  /* 0x0003840001197983 */ /* 0x000ee40000300800 */
[----:B-1----:R-:W3:Y:S02]  /*57f50*/  LDL.LU R26, [R1+0x388] ;  /* 0x00038800011a7983 */ /* 0x002ee40000300800 */
[----:B------:R-:W3:Y:S01]  /*57f60*/  LDL.LU R27, [R1+0x38c] ;  /* 0x00038c00011b7983 */ /* 0x000ee20000300800 */
[----:B------:R-:W-:Y:S01]  /*57f70*/  STL.64 [R1+0x3850], R20 ;  /* 0x0038501401007387 */ /* 0x000fe20000100a00 */
[C---:B--2---:R-:W-:Y:S03]  /*57f80*/  HMMA.16816.F32 R16, R4.reuse, R16, R12 ;  /* 0x000000100410723c */ /* 0x044fe6000000180c */
[----:B------:R-:W2:Y:S01]  /*57f90*/  LDL.LU.64 R14, [R1+0x3970] ;  /* 0x00397000010e7983 */ /* 0x000ea20000300a00 */
[----:B------:R-:W2:Y:S11]  /*57fa0*/  LDL.LU.64 R12, [R1+0x3968] ;  /* 0x00396800010c7983 */ /* 0x000eb60000300a00 */
[----:B------:R-:W-:Y:S08]  /*57fb0*/  @!UPT UIADD3 URZ, URZ, URZ, URZ ;  /* 0x0000003f3f3ff290 */ /* 0x000ff0000fffe03f */
[----:B------:R0:W-:Y:S01]  /*57fc0*/  STL.64 [R1+0x3b0], R16 ;  /* 0x0003b01001007387 */ /* 0x0001e20000100a00 */
[----:B------:R2:W-:Y:S03]  /*57fd0*/  STL.64 [R1+0x3b8], R18 ;  /* 0x0003b81201007387 */ /* 0x0005e60000100a00 */
[----:B0-----:R-:W2:Y:S01]  /*57fe0*/  LDL.LU.64 R16, [R1+0x3960] ;  /* 0x0039600001107983 */ /* 0x001ea20000300a00 */
[----:B---3--:R-:W-:Y:S01]  /*57ff0*/  HMMA.16816.F32 R24, R4, R8, R24 ;  /* 0x000000080418723c */ /* 0x008fe20000001818 */
[----:B------:R-:W-:Y:S02]  /*58000*/  IMAD.MOV.U32 R21, RZ, RZ, R8 ;  /* 0x000000ffff157224 */ /* 0x000fe400078e0008 */
[----:B------:R-:W-:-:S05]  /*58010*/  IMAD.MOV.U32 R20, RZ, RZ, R9 ;  /* 0x000000ffff147224 */ /* 0x000fca00078e0009 */
[----:B--2---:R-:W-:Y:S01]  /*58020*/  HMMA.16816.F32 R16, R4, R16, R12 ;  /* 0x000000100410723c */ /* 0x004fe2000000180c */
[----:B------:R-:W2:Y:S01]  /*58030*/  LDL.LU.64 R14, [R1+0x3958] ;  /* 0x00395800010e7983 */ /* 0x000ea20000300a00 */
[----:B------:R-:W2:Y:S11]  /*58040*/  LDL.LU.64 R12, [R1+0x3950] ;  /* 0x00395000010c7983 */ /* 0x000eb60000300a00 */
[----:B------:R-:W-:Y:S10]  /*58050*/  @!UPT UIADD3 URZ, URZ, URZ, URZ ;  /* 0x0000003f3f3ff290 */ /* 0x000ff4000fffe03f */
[----:B------:R-:W-:Y:S01]  /*58060*/  STL.64 [R1+0x3a0], R16 ;  /* 0x0003a01001007387 */ /* 0x000fe20000100a00 */
[----:B------:R0:W-:Y:S03]  /*58070*/  STL.64 [R1+0x3a8], R18 ;  /* 0x0003a81201007387 */ /* 0x0001e60000100a00 */
[----:B0-----:R-:W3:Y:S01]  /*58080*/  LDL.LU.64 R18, [R1+0x3948] ;  /* 0x0039480001127983 */ /* 0x001ee20000300a00 */
[----:B------:R-:W4:Y:S02]  /*58090*/  LDL.LU.64 R16, [R1+0x3940] ;  /* 0x0039400001107983 */ /* 0x000f240000300a00 */
[----:B------:R-:W-:Y:S02]  /*580a0*/  STL.64 [R1+0x390], R24 ;  /* 0x0003901801007387 */ /* 0x000fe40000100a00 */
[----:B------:R-:W-:Y:S01]  /*580b0*/  STL.64 [R1+0x398], R26 ;  /* 0x0003981a01007387 */ /* 0x000fe20000100a00 */
[----:B------:R-:W-:Y:S01]  /*580c0*/  STL.64 [R1+0x38d8], R22 ;  /* 0x0038d81601007387 */ /* 0x000fe20000100a00 */
[----:B------:R0:W-:Y:S03]  /*580d0*/  STL.64 [R1+0x38d0], R20 ;  /* 0x0038d01401007387 */ /* 0x0001e60000100a00 */
[----:B0-----:R-:W2:Y:S04]  /*580e0*/  LDL R20, [R1+0x140] ;  /* 0x0001400001147983 */ /* 0x001ea80000100800 */
[----:B------:R-:W2:Y:S01]  /*580f0*/  LDL R21, [R1+0x144] ;  /* 0x0001440001157983 */ /* 0x000ea20000100800 */
[----:B------:R-:W3:Y:S02]  /*58100*/  LDL.LU R8, [R1+0x360] ;  /* 0x0003600001087983 */ /* 0x000ee40000300800 */
[----:B------:R-:W3:Y:S02]  /*58110*/  LDL.LU R9, [R1+0x364] ;  /* 0x0003640001097983 */ /* 0x000ee40000300800 */
[----:B------:R-:W3:Y:S01]  /*58120*/  LDL.LU R10, [R1+0x368] ;  /* 0x00036800010a7983 */ /* 0x000ee20000300800 */
[----:B------:R-:W3:Y:S04]  /*58130*/  LDL.LU R11, [R1+0x36c] ;  /* 0x00036c00010b7983 */ /* 0x000ee80000300800 */
[----:B--2---:R4:W-:Y:S02]  /*58140*/  STL.64 [R1+0x38e8], R20 ;  /* 0x0038e81401007387 */ /* 0x0049e40000100a00 */
[----:B----4-:R-:W-:-:S02]  /*58150*/  IMAD.MOV.U32 R20, RZ, RZ, R16 ;  /* 0x000000ffff147224 */ /* 0x010fc400078e0010 */
[----:B------:R-:W-:Y:S01]  /*58160*/  IMAD.MOV.U32 R21, RZ, RZ, R17 ;  /* 0x000000ffff157224 */ /* 0x000fe200078e0011 */
[----:B------:R-:W2:Y:S01]  /*58170*/  LDL.LU R16, [R1+0x393c] ;  /* 0x00393c0001107983 */ /* 0x000ea20000300800 */
[----:B------:R-:W2:Y:S02]  /*58180*/  LDL.LU R17, [R1+0x3938] ;  /* 0x0039380001117983 */ /* 0x000ea40000300800 */
[----:B------:R-:W4:Y:S02]  /*58190*/  LDL.LU R24, [R1+0x350] ;  /* 0x0003500001187983 */ /* 0x000f240000300800 */
[----:B------:R-:W4:Y:S01]  /*581a0*/  LDL.LU R25, [R1+0x354] ;  /* 0x0003540001197983 */ /* 0x000f220000300800 */
[----:B------:R-:W4:Y:S01]  /*581b0*/  LDL.LU R26, [R1+0x358] ;  /* 0x00035800011a7983 */ /* 0x000f220000300800 */
[----:B------:R-:W4:Y:S02]  /*581c0*/  LDL.LU R27, [R1+0x35c] ;  /* 0x00035c00011b7983 */ /* 0x000f240000300800 */
[----:B------:R-:W3:Y:S02]  /*581d0*/  LDL R29, [R1+0x1bc0] ;  /* 0x001bc000011d7983 */ /* 0x000ee40000100800 */
[----:B------:R0:W-:Y:S02]  /*581e0*/  STL.64 [R1+0x3900], R20 ;  /* 0x0039001401007387 */ /* 0x0001e40000100a00 */
[----:B0-----:R-:W3:Y:S04]  /*581f0*/  LDL R20, [R1+0x30] ;  /* 0x0000300001147983 */ /* 0x001ee80000100800 */
[----:B------:R-:W3:Y:S01]  /*58200*/  LDL R21, [R1+0x34] ;  /* 0x0000340001157983 */ /* 0x000ee20000100800 */
[C---:B--2---:R-:W-:Y:S11]  /*58210*/  HMMA.16816.F32 R12, R4.reuse, R16, R12 ;  /* 0x00000010040c723c */ /* 0x044ff6000000180c */
[----:B------:R-:W-:Y:S11]  /*58220*/  @!UPT UIADD3 URZ, URZ, URZ, URZ ;  /* 0x0000003f3f3ff290 */ /* 0x000ff6000fffe03f */
[----:B------:R-:W-:Y:S01]  /*58230*/  @!UPT UIADD3 URZ, URZ, URZ, URZ ;  /* 0x0000003f3f3ff290 */ /* 0x000fe2000fffe03f */
[----:B------:R-:W-:Y:S01]  /*58240*/  STL.64 [R1+0x380], R12 ;  /* 0x0003800c01007387 */ /* 0x000fe20000100a00 */
[----:B------:R0:W-:Y:S03]  /*58250*/  STL.64 [R1+0x388], R14 ;  /* 0x0003880e01007387 */ /* 0x0001e60000100a00 */
[----:B0-----:R-:W2:Y:S01]  /*58260*/  LDL.LU.64 R14, [R1+0x3930] ;  /* 0x00393000010e7983 */ /* 0x001ea20000300a00 */
[----:B------:R-:W2:Y:S02]  /*58270*/  LDL.LU.64 R12, [R1+0x3928] ;  /* 0x00392800010c7983 */ /* 0x000ea40000300a00 */
[----:B------:R0:W-:Y:S02]  /*58280*/  STL.64 [R1+0x37f8], R16 ;  /* 0x0037f81001007387 */ /* 0x0001e40000100a00 */
[----:B---3--:R1:W-:Y:S01]  /*58290*/  STL.64 [R1+0x38e0], R18 ;  /* 0x0038e01201007387 */ /* 0x0083e20000100a00 */
[----:B0-----:R-:W3:Y:S01]  /*582a0*/  LDL.LU R16, [R1+0x330] ;  /* 0x0003300001107983 */ /* 0x001ee20000300800 */
[----:B------:R-:W3:Y:S02]  /*582b0*/  LDL.LU R17, [R1+0x334] ;  /* 0x0003340001117983 */ /* 0x000ee40000300800 */
[----:B-1----:R-:W2:Y:S02]  /*582c0*/  LDL.LU R18, [R1+0x338] ;  /* 0x0003380001127983 */ /* 0x002ea40000300800 */
[----:B------:R-:W2:Y:S02]  /*582d0*/  LDL.LU R19, [R1+0x33c] ;  /* 0x00033c0001137983 */ /* 0x000ea40000300800 */
[----:B--2---:R-:W-:Y:S01]  /*582e0*/  STL.64 [R1+0x38f8], R18 ;  /* 0x0038f81201007387 */ /* 0x004fe20000100a00 */
[----:B---3--:R0:W-:Y:S03]  /*582f0*/  STL.64 [R1+0x38f0], R16 ;  /* 0x0038f01001007387 */ /* 0x0081e60000100a00 */
[----:B0-----:R-:W2:Y:S01]  /*58300*/  LDL.LU R16, [R1+0x340] ;  /* 0x0003400001107983 */ /* 0x001ea20000300800 */
[----:B------:R-:W2:Y:S02]  /*58310*/  LDL.LU R17, [R1+0x344] ;  /* 0x0003440001117983 */ /* 0x000ea40000300800 */
[----:B------:R-:W3:Y:S02]  /*58320*/  LDL.LU R18, [R1+0x348] ;  /* 0x0003480001127983 */ /* 0x000ee40000300800 */
[----:B------:R-:W3:Y:S01]  /*58330*/  LDL.LU R19, [R1+0x34c] ;  /* 0x00034c0001137983 */ /* 0x000ee20000300800 */
[C---:B------:R-:W-:Y:S01]  /*58340*/  HMMA.16816.F32 R8, R4.reuse, R12, R8 ;  /* 0x0000000c0408723c */ /* 0x040fe20000001808 */
[----:B---3--:R-:W-:Y:S01]  /*58350*/  STL.64 [R1+0x3910], R18 ;  /* 0x0039101201007387 */ /* 0x008fe20000100a00 */
[----:B--2---:R0:W-:Y:S03]  /*58360*/  STL.64 [R1+0x3908], R16 ;  /* 0x0039081001007387 */ /* 0x0041e60000100a00 */
[----:B0-----:R-:W2:Y:S01]  /*58370*/  LDL.LU R16, [R1+0x5c0] ;  /* 0x0005c00001107983 */ /* 0x001ea20000300800 */
[----:B------:R-:W2:Y:S02]  /*58380*/  LDL.LU R17, [R1+0x5c4] ;  /* 0x0005c40001117983 */ /* 0x000ea40000300800 */
[----:B------:R-:W2:Y:S02]  /*58390*/  LDL.LU R18, [R1+0x5c8] ;  /* 0x0005c80001127983 */ /* 0x000ea40000300800 */
[----:B------:R-:W2:Y:S11]  /*583a0*/  LDL.LU R19, [R1+0x5cc] ;  /* 0x0005cc0001137983 */ /* 0x000eb60000300800 */
[----:B------:R-:W-:Y:S02]  /*583b0*/  @!UPT UIADD3 URZ, URZ, URZ, URZ ;  /* 0x0000003f3f3ff290 */ /* 0x000fe4000fffe03f */
[----:B------:R-:W-:Y:S01]  /*583c0*/  STL.64 [R1+0x370], R8 ;  /* 0x0003700801007387 */ /* 0x000fe20000100a00 */
[----:B------:R0:W-:Y:S03]  /*583d0*/  STL.64 [R1+0x378], R10 ;  /* 0x0003780a01007387 */ /* 0x0001e60000100a00 */
[----:B0-----:R-:W3:Y:S01]  /*583e0*/  LDL.LU.64 R10, [R1+0x3920] ;  /* 0x00392000010a7983 */ /* 0x001ee20000300a00 */
[----:B------:R-:W4:Y:S02]  /*583f0*/  LDL.LU.64 R8, [R1+0x3918] ;  /* 0x0039180001087983 */ /* 0x000f240000300a00 */
[----:B------:R-:W-:Y:S02]  /*58400*/  STL.64 [R1+0x37f0], R14 ;  /* 0x0037f00e01007387 */ /* 0x000fe40000100a00 */
[----:B------:R0:W-:Y:S02]  /*58410*/  STL.64 [R1+0x37e8], R12 ;  /* 0x0037e80c01007387 */ /* 0x0001e40000100a00 */
[----:B0-----:R-:W2:Y:S01]  /*58420*/  LDL.LU R12, [R1+0x320] ;  /* 0x00032000010c7983 */ /* 0x001ea20000300800 */
[----:B------:R-:W2:Y:S02]  /*58430*/  LDL.LU R13, [R1+0x324] ;  /* 0x00032400010d7983 */ /* 0x000ea40000300800 */
[----:B------:R-:W2:Y:S02]  /*58440*/  LDL.LU R14, [R1+0x328] ;  /* 0x00032800010e7983 */ /* 0x000ea40000300800 */
[----:B------:R-:W2:Y:S01]  /*58450*/  LDL.LU R15, [R1+0x32c] ;  /* 0x00032c00010f7983 */ /* 0x000ea20000300800 */
[C---:B----4-:R-:W-:Y:S01]  /*58460*/  HMMA.16816.F32 R24, R4.reuse, R8, R24 ;  /* 0x000000080418723c */ /* 0x050fe20000001818 */
[----:B---3--:R-:W-:Y:S01]  /*58470*/  STL [R1+0x3838], R11 ;  /* 0x0038380b01007387 */ /* 0x008fe20000100800 */
[----:B------:R-:W-:Y:S11]  /*58480*/  STL.64 [R1+0x3830], R8 ;  /* 0x0038300801007387 */ /* 0x000ff60000100a00 */
[----:B------:R-:W-:Y:S10]  /*58490*/  @!UPT UIADD3 URZ, URZ, URZ, URZ ;  /* 0x0000003f3f3ff290 */ /* 0x000ff4000fffe03f */
[----:B------:R-:W-:Y:S01]  /*584a0*/  STL.64 [R1+0x360], R24 ;  /* 0x0003601801007387 */ /* 0x000fe20000100a00 */
[----:B------:R-:W-:Y:S02]  /*584b0*/  STL.64 [R1+0x368], R26 ;  /* 0x0003681a01007387 */ /* 0x000fe40000100a00 */
[----:B------:R-:W0:Y:S01]  /*584c0*/  LDSM.16.MT88.4 R24, [R29+0x21000] ;  /* 0x021000001d18783b */ /* 0x000e220000004200 */
[C---:B--2---:R-:W-:Y:S01]  /*584d0*/  HMMA.16816.F32 R20, R4.reuse, R20, R16 ;  /* 0x000000140414723c */ /* 0x044fe20000001810 */
[----:B0-----:R-:W-:Y:S02]  /*584e0*/  STL.64 [R1+0x3738], R26 ;  /* 0x0037381a01007387 */ /* 0x001fe40000100a00 */
[----:B------:R0:W-:Y:S02]  /*584f0*/  STL.64 [R1+0x3730], R24 ;  /* 0x0037301801007387 */ /* 0x0001e40000100a00 */
[----:B0-----:R-:W2:Y:S01]  /*58500*/  LDL.LU.64 R24, [R1+0x130] ;  /* 0x0001300001187983 */ /* 0x001ea20000300a00 */
[----:B------:R-:W3:Y:S02]  /*58510*/  LDL.LU.64 R18, [R1+0x3910] ;  /* 0x0039100001127983 */ /* 0x000ee40000300a00 */
[----:B------:R-:W3:Y:S11]  /*58520*/  LDL.LU.64 R16, [R1+0x3908] ;  /* 0x0039080001107983 */ /* 0x000ef60000300a00 */
[----:B------:R-:W-:Y:S04]  /*58530*/  @!UPT UIADD3 URZ, URZ, URZ, URZ ;  /* 0x0000003f3f3ff290 */ /* 0x000fe8000fffe03f */
[----:B------:R0:W-:Y:S01]  /*58540*/  STL.64 [R1+0x350], R20 ;  /* 0x0003501401007387 */ /* 0x0001e20000100a00 */
[----:B------:R3:W-:Y:S04]  /*58550*/  STL.64 [R1+0x358], R22 ;  /* 0x0003581601007387 */ /* 0x0007e80000100a00 */
[----:B0-----:R-:W3:Y:S02]  /*58560*/  LDL.LU.64 R20, [R1+0x3900] ;  /* 0x0039000001147983 */ /* 0x001ee40000300a00 */
[C---:B---3--:R-:W-:Y:S02]  /*58570*/  HMMA.16816.F32 R20, R4.reuse, R20, R16 ;  /* 0x000000140414723c */ /* 0x048fe40000001810 */
[----:B------:R-:W3:Y:S01]  /*58580*/  LDL.LU.64 R18, [R1+0x38f8] ;  /* 0x0038f80001127983 */ /* 0x000ee20000300a00 */
[----:B------:R-:W3:Y:S11]  /*58590*/  LDL.LU.64 R16, [R1+0x38f0] ;  /* 0x0038f00001107983 */ /* 0x000ef60000300a00 */
[----:B------:R-:W-:Y:S09]  /*585a0*/  @!UPT UIADD3 URZ, URZ, URZ, URZ ;  /* 0x0000003f3f3ff290 */ /* 0x000ff2000fffe03f */
[----:B------:R0:W-:Y:S01]  /*585b0*/  STL.64 [R1+0x340], R20 ;  /* 0x0003401401007387 */ /* 0x0001e20000100a00 */
[----:B------:R3:W-:Y:S03]  /*585c0*/  STL.64 [R1+0x348], R22 ;  /* 0x0003481601007387 */ /* 0x0007e60000100a00 */
[----:B0-----:R-:W3:Y:S02]  /*585d0*/  LDL.LU.64 R20, [R1+0x38e8] ;  /* 0x0038e80001147983 */ /* 0x001ee40000300a00 */
[C---:B---3--:R-:W-:Y:S02]  /*585e0*/  HMMA.16816.F32 R20, R4.reuse, R20, R16 ;  /* 0x000000140414723c */ /* 0x048fe40000001810 */
[----:B------:R-:W3:Y:S11]  /*585f0*/  LDL.LU.64 R18, [R1+0x38e0] ;  /* 0x0038e00001127983 */ /* 0x000ef60000300a00 */
[----:B------:R-:W-:Y:S10]  /*58600*/  @!UPT UIADD3 URZ, URZ, URZ, URZ ;  /* 0x0000003f3f3ff290 */ /* 0x000ff4000fffe03f */
[----:B------:R-:W-:Y:S01]  /*58610*/  STL.64 [R1+0x330], R20 ;  /* 0x0003301401007387 */ /* 0x000fe20000100a00 */
[----:B------:R0:W-:Y:S03]  /*58620*/  STL.64 [R1+0x338], R22 ;  /* 0x0003381601007387 */ /* 0x0001e60000100a00 */
[----:B0-----:R-:W4:Y:S01]  /*58630*/  LDL.LU.64 R22, [R1+0x38d8] ;  /* 0x0038d80001167983 */ /* 0x001f220000300a00 */
[----:B------:R-:W3:Y:S01]  /*58640*/  LDL.LU.64 R20, [R1+0x38d0] ;  /* 0x0038d00001147983 */ /* 0x000ee20000300a00 */
[----:B--2---:R-:W-:Y:S11]  /*58650*/  HMMA.16816.F32 R12, R4, R24, R12 ;  /* 0x00000018040c723c */ /* 0x004ff6000000180c */
[----:B------:R-:W-:Y:S11]  /*58660*/  @!UPT UIADD3 URZ, URZ, URZ, URZ ;  /* 0x0000003f3f3ff290 */ /* 0x000ff6000fffe03f */
[----:B------:R-:W-:Y:S01]  /*58670*/  @!UPT UIADD3 URZ, URZ, URZ, URZ ;  /* 0x0000003f3f3ff290 */ /* 0x000fe2000fffe03f */
[----:B------:R0:W-:Y:S01]  /*58680*/  STL.64 [R1+0x320], R12 ;  /* 0x0003200c01007387 */ /* 0x0001e20000100a00 */
[----:B------:R1:W-:Y:S02]  /*58690*/  STL.64 [R1+0x328], R14 ;  /* 0x0003280e01007387 */ /* 0x0003e40000100a00 */
[----:B---3--:R-:W-:Y:S02]  /*586a0*/  IMAD.MOV.U32 R16, RZ, RZ, R21 ;  /* 0x000000ffff107224 */ /* 0x008fe400078e0015 */
[----:B------:R-:W-:Y:S02]  /*586b0*/  IMAD.MOV.U32 R17, RZ, RZ, R20 ;  /* 0x000000ffff117224 */ /* 0x000fe400078e0014 */
[----:B------:R-:W-:Y:S02]  /*586c0*/  IMAD.MOV.U32 R20, RZ, RZ, R2 ;  /* 0x000000ffff147224 */ /* 0x000fe400078e0002 */
[----:B------:R-:W-:Y:S01]  /*586d0*/  IMAD.MOV.U32 R21, RZ, RZ, R28 ;  /* 0x000000ffff157224 */ /* 0x000fe200078e001c */
[----:B------:R-:W2:Y:S04]  /*586e0*/  LDL.LU R2, [R1+0x38c8] ;  /* 0x0038c80001027983 */ /* 0x000ea80000300800 */
[----:B------:R4:W-:Y:S01]  /*586f0*/  STL.64 [R1+0x3868], R20 ;  /* 0x0038681401007387 */ /* 0x0009e20000100a00 */
[----:B------:R-:W-:Y:S02]  /*58700*/  STL.64 [R1+0x3810], R16 ;  /* 0x0038101001007387 */ /* 0x000fe40000100a00 */
[----:B0-----:R-:W3:Y:S02]  /*58710*/  LDL.LU R12, [R1+0x1f0] ;  /* 0x0001f000010c7983 */ /* 0x001ee40000300800 */
[----:B------:R-:W3:Y:S01]  /*58720*/  LDL.LU R13, [R1+0x1f4] ;  /* 0x0001f400010d7983 */ /* 0x000ee20000300800 */
[----:B-1----:R-:W2:Y:S01]  /*58730*/  LDL.LU R14, [R1+0x1f8] ;  /* 0x0001f800010e7983 */ /* 0x002ea20000300800 */
[----:B------:R-:W2:Y:S02]  /*58740*/  LDL.LU R15, [R1+0x1fc] ;  /* 0x0001fc00010f7983 */ /* 0x000ea40000300800 */
[----:B----4-:R-:W-:-:S02]  /*58750*/  IMAD.MOV.U32 R20, RZ, RZ, R23 ;  /* 0x000000ffff147224 */ /* 0x010fc400078e0017 */
[----:B------:R-:W-:-:S05]  /*58760*/  IMAD.MOV.U32 R21, RZ, RZ, R10 ;  /* 0x000000ffff157224 */ /* 0x000fca00078e000a */
[----:B------:R0:W-:Y:S01]  /*58770*/  STL.64 [R1+0x3880], R20 ;  /* 0x0038801401007387 */ /* 0x0001e20000100a00 */
[----:B------:R-:W4:Y:S02]  /*58780*/  LDL.LU R8, [R1+0x220] ;  /* 0x0002200001087983 */ /* 0x000f240000300800 */
[----:B------:R-:W4:Y:S02]  /*58790*/  LDL.LU R9, [R1+0x224] ;  /* 0x0002240001097983 */ /* 0x000f240000300800 */
[----:B------:R-:W2:Y:S01]  /*587a0*/  LDL.LU R10, [R1+0x228] ;  /* 0x00022800010a7983 */ /* 0x000ea20000300800 */
[----:B------:R-:W2:Y:S01]  /*587b0*/  LDL.LU R11, [R1+0x22c] ;  /* 0x00022c00010b7983 */ /* 0x000ea20000300800 */
[----:B0-----:R-:W-:Y:S02]  /*587c0*/  IMAD.MOV.U32 R20, RZ, RZ, R22 ;  /* 0x000000ffff147224 */ /* 0x001fe400078e0016 */
[----:B------:R-:W-:-:S05]  /*587d0*/  IMAD.MOV.U32 R21, RZ, RZ, R19 ;  /* 0x000000ffff157224 */ /* 0x000fca00078e0013 */
[----:B------:R-:W-:Y:S04]  /*587e0*/  STL.64 [R1+0x3898], R20 ;  /* 0x0038981401007387 */ /* 0x000fe80000100a00 */
[----:B--2---:R-:W-:Y:S01]  /*587f0*/  STL.64 [R1+0x3860], R10 ;  /* 0x0038600a01007387 */ /* 0x004fe20000100a00 */
[----:B----4-:R0:W-:Y:S03]  /*58800*/  STL.64 [R1+0x3858], R8 ;  /* 0x0038580801007387 */ /* 0x0101e60000100a00 */
[----:B0-----:R-:W2:Y:S01]  /*58810*/  LDL.LU R8, [R1+0x2d0] ;  /* 0x0002d00001087983 */ /* 0x001ea20000300800 */
[----:B------:R-:W2:Y:S02]  /*58820*/  LDL.LU R9, [R1+0x2d4] ;  /* 0x0002d40001097983 */ /* 0x000ea40000300800 */
[----:B------:R-:W4:Y:S02]  /*58830*/  LDL.LU R10, [R1+0x2d8] ;  /* 0x0002d800010a7983 */ /* 0x000f240000300800 */
[----:B------:R-:W4:Y:S02]  /*58840*/  LDL.LU R11, [R1+0x2dc] ;  /* 0x0002dc00010b7983 */ /* 0x000f240000300800 */
[----:B------:R-:W-:-:S02]  /*58850*/  IMAD.MOV.U32 R20, RZ, RZ, R18 ;  /* 0x000000ffff147224 */ /* 0x000fc400078e0012 */
[----:B------:R-:W-:-:S05]  /*58860*/  IMAD.MOV.U32 R21, RZ, RZ, R3 ;  /* 0x000000ffff157224 */ /* 0x000fca00078e0003 */
[----:B------:R-:W-:Y:S04]  /*58870*/  STL.64 [R1+0x38b0], R20 ;  /* 0x0038b01401007387 */ /* 0x000fe80000100a00 */
[----:B----4-:R-:W-:Y:S01]  /*58880*/  STL.64 [R1+0x3878], R10 ;  /* 0x0038780a01007387 */ /* 0x010fe20000100a00 */
[----:B--2---:R0:W-:Y:S03]  /*58890*/  STL.64 [R1+0x3870], R8 ;  /* 0x0038700801007387 */ /* 0x0041e60000100a00 */
        /* <DEDUP_REMOVED lines=22> */
[----:B------:R-:W4:Y:S01]  /*58a00*/  LDL.LU.64 R16, [R1+0x10] ;  /* 0x0000100001107983 */ /* 0x000f220000300a00 */
[----:B------:R-:W-:-:S02]  /*58a10*/  IMAD.MOV.U32 R20, RZ, RZ, R2 ;  /* 0x000000ffff147224 */ /* 0x000fc400078e0002 */
[----:B------:R-:W-:Y:S01]  /*58a20*/  IMAD.MOV.U32 R21, RZ, RZ, R0 ;  /* 0x000000ffff157224 */ /* 0x000fe200078e0000 */
[----:B----4-:R0:W-:Y:S04]  /*58a30*/  STL.64 [R1+0x3828], R16 ;  /* 0x0038281001007387 */ /* 0x0101e80000100a00 */
[----:B0-----:R-:W4:Y:S01]  /*58a40*/  LDL.LU.64 R16, [R1+0x20] ;  /* 0x0000200001107983 */ /* 0x001f220000300a00 */
[----:B------:R-:W-:Y:S02]  /*58a50*/  STL.64 [R1+0x3808], R14 ;  /* 0x0038080e01007387 */ /* 0x000fe40000100a00 */
[----:B---3--:R0:W-:Y:S02]  /*58a60*/  STL.64 [R1+0x3800], R12 ;  /* 0x0038000c01007387 */ /* 0x0081e40000100a00 */
[----:B0-----:R-:W3:Y:S01]  /*58a70*/  LDL.LU R12, [R1+0x200] ;  /* 0x00020000010c7983 */ /* 0x001ee20000300800 */
[----:B------:R-:W3:Y:S02]  /*58a80*/  LDL.LU R13, [R1+0x204] ;  /* 0x00020400010d7983 */ /* 0x000ee40000300800 */
[----:B------:R-:W3:Y:S02]  /*58a90*/  LDL.LU R14, [R1+0x208] ;  /* 0x00020800010e7983 */ /* 0x000ee40000300800 */
[----:B------:R-:W3:Y:S01]  /*58aa0*/  LDL.LU R15, [R1+0x20c] ;  /* 0x00020c00010f7983 */ /* 0x000ee20000300800 */
[C---:B--2---:R-:W-:Y:S01]  /*58ab0*/  HMMA.16816.F32 R20, R4.reuse, R20, R8 ;  /* 0x000000140414723c */ /* 0x044fe20000001808 */
[----:B---3--:R-:W-:Y:S01]  /*58ac0*/  STL.64 [R1+0x3820], R14 ;  /* 0x0038200e01007387 */ /* 0x008fe20000100a00 */
[----:B------:R0:W-:Y:S03]  /*58ad0*/  STL.64 [R1+0x3818], R12 ;  /* 0x0038180c01007387 */ /* 0x0001e60000100a00 */
[----:B0-----:R-:W2:Y:S01]  /*58ae0*/  LDL.LU R12, [R1+0x210] ;  /* 0x00021000010c7983 */ /* 0x001ea20000300800 */
[----:B------:R-:W2:Y:S02]  /*58af0*/  LDL.LU R13, [R1+0x214] ;  /* 0x00021400010d7983 */ /* 0x000ea40000300800 */
[----:B------:R-:W2:Y:S02]  /*58b00*/  LDL.LU R14, [R1+0x218] ;  /* 0x00021800010e7983 */ /* 0x000ea40000300800 */
[----:B------:R-:W2:Y:S01]  /*58b10*/  LDL.LU R15, [R1+0x21c] ;  /* 0x00021c00010f7983 */ /* 0x000ea20000300800 */
[----:B------:R0:W-:Y:S04]  /*58b20*/  STL.64 [R1+0x37b8], R24 ;  /* 0x0037b81801007387 */ /* 0x0001e80000100a00 */
[----:B0-----:R-:W3:Y:S01]  /*58b30*/  LDL.LU R24, [R1+0x230] ;  /* 0x0002300001187983 */ /* 0x001ee20000300800 */
[----:B------:R-:W3:Y:S02]  /*58b40*/  LDL.LU R25, [R1+0x234] ;  /* 0x0002340001197983 */ /* 0x000ee40000300800 */
[----:B------:R-:W3:Y:S02]  /*58b50*/  LDL.LU R26, [R1+0x238] ;  /* 0x00023800011a7983 */ /* 0x000ee40000300800 */
[----:B------:R-:W3:Y:S01]  /*58b60*/  LDL.LU R27, [R1+0x23c] ;  /* 0x00023c00011b7983 */ /* 0x000ee20000300800 */
[----:B------:R-:W2:Y:S01]  /*58b70*/  LDL.LU.64 R10, [R1+0x38c0] ;  /* 0x0038c000010a7983 */ /* 0x000ea20000300a00 */
[----:B------:R-:W2:Y:S02]  /*58b80*/  LDL.LU.64 R8, [R1+0x38b8] ;  /* 0x0038b80001087983 */ /* 0x000ea40000300a00 */
[----:B------:R0:W-:Y:S02]  /*58b90*/  STL.64 [R1+0x310], R20 ;  /* 0x0003101401007387 */ /* 0x0001e40000100a00 */
[----:B------:R2:W-:Y:S01]  /*58ba0*/  STL.64 [R1+0x318], R22 ;  /* 0x0003181601007387 */ /* 0x0005e20000100a00 */
        /* <DEDUP_REMOVED lines=23> */
[----:B------:R-:W4:Y:S01]  /*58d20*/  LDL.LU.64 R10, [R1+0x3860] ;  /* 0x00386000010a7983 */ /* 0x000f220000300a00 */
[----:B------:R-:W4:Y:S11]  /*58d30*/  LDL.LU.64 R8, [R1+0x3858] ;  /* 0x0038580001087983 */ /* 0x000f360000300a00 */
[----:B------:R-:W-:Y:S09]  /*58d40*/  @!UPT UIADD3 URZ, URZ, URZ, URZ ;  /* 0x0000003f3f3ff290 */ /* 0x000ff2000fffe03f */
[----:B------:R0:W-:Y:S01]  /*58d50*/  STL.64 [R1+0x2d0], R20 ;  /* 0x0002d01401007387 */ /* 0x0001e20000100a00 */
[----:B------:R1:W-:Y:S03]  /*58d60*/  STL.64 [R1+0x2d8], R22 ;  /* 0x0002d81601007387 */ /* 0x0003e60000100a00 */
[----:B0-----:R-:W3:Y:S02]  /*58d70*/  LDL.LU.64 R20, [R1+0x3850] ;  /* 0x0038500001147983 */ /* 0x001ee40000300a00 */
[----:B---3--:R-:W-:Y:S07]  /*58d80*/  HMMA.16816.F32 R4, R4, R20, R24 ;  /* 0x000000140404723c */ /* 0x008fee0000001818 */
[----:B------:R-:W-:-:S02]  /*58d90*/  IMAD.MOV.U32 R27, RZ, RZ, R20 ;  /* 0x000000ffff1b7224 */ /* 0x000fc400078e0014 */
[----:B------:R-:W-:Y:S11]  /*58da0*/  IMAD.MOV.U32 R26, RZ, RZ, R21 ;  /* 0x000000ffff1a7224 */ /* 0x000ff600078e0015 */
[----:B------:R-:W-:Y:S03]  /*58db0*/  @!UPT UIADD3 URZ, URZ, URZ, URZ ;  /* 0x0000003f3f3ff290 */ /* 0x000fe6000fffe03f */
[----:B------:R0:W-:Y:S01]  /*58dc0*/  STL.64 [R1+0x230], R4 ;  /* 0x0002300401007387 */ /* 0x0001e20000100a00 */
[----:B------:R-:W-:Y:S02]  /*58dd0*/  STL.64 [R1+0x238], R6 ;  /* 0x0002380601007387 */ /* 0x000fe40000100a00 */
[----:B-1----:R-:W4:Y:S02]  /*58de0*/  LDL.LU.64 R22, [R1+0x3848] ;  /* 0x0038480001167983 */ /* 0x002f240000300a00 */
[----:B------:R-:W4:Y:S01]  /*58df0*/  LDL.LU.64 R20, [R1+0x3840] ;  /* 0x0038400001147983 */ /* 0x000f220000300a00 */
[----:B0-----:R-:W2:Y:S04]  /*58e00*/  LDL.LU.64 R4, [R1+0x30] ;  /* 0x0000300001047983 */ /* 0x001ea80000300a00 */
[----:B--2---:R0:W-:Y:S04]  /*58e10*/  STL.64 [R1+0x37d0], R4 ;  /* 0x0037d00401007387 */ /* 0x0041e80000100a00 */
[----:B0-----:R-:W2:Y:S01]  /*58e20*/  LDL.LU R4, [R1+0x1d0] ;  /* 0x0001d00001047983 */ /* 0x001ea20000300800 */
[----:B------:R-:W2:Y:S02]  /*58e30*/  LDL.LU R5, [R1+0x1d4] ;  /* 0x0001d40001057983 */ /* 0x000ea40000300800 */
[----:B------:R-:W3:Y:S02]  /*58e40*/  LDL.LU R6, [R1+0x1d8] ;  /* 0x0001d80001067983 */ /* 0x000ee40000300800 */
[----:B------:R-:W3:Y:S01]  /*58e50*/  LDL.LU R7, [R1+0x1dc] ;  /* 0x0001dc0001077983 */ /* 0x000ee20000300800 */
[----:B----4-:R-:W-:Y:S01]  /*58e60*/  HMMA.16816.F32 R8, R20, R16, R8 ;  /* 0x000000101408723c */ /* 0x010fe20000001808 */
[----:B------:R-:W-:Y:S01]  /*58e70*/  IMAD.MOV.U32 R3, RZ, RZ, R17 ;  /* 0x000000ffff037224 */ /* 0x000fe200078e0011 */
[----:B---3--:R-:W-:Y:S01]  /*58e80*/  STL.64 [R1+0x37e0], R6 ;  /* 0x0037e00601007387 */ /* 0x008fe20000100a00 */
[----:B--2---:R0:W-:Y:S03]  /*58e90*/  STL.64 [R1+0x37d8], R4 ;  /* 0x0037d80401007387 */ /* 0x0041e60000100a00 */
[----:B0-----:R-:W2:Y:S01]  /*58ea0*/  LDL.LU R4, [R1+0x1e0] ;  /* 0x0001e00001047983 */ /* 0x001ea20000300800 */
[----:B------:R-:W2:Y:S02]  /*58eb0*/  LDL.LU R5, [R1+0x1e4] ;  /* 0x0001e40001057983 */ /* 0x000ea40000300800 */
[----:B------:R-:W2:Y:S02]  /*58ec0*/  LDL.LU R6, [R1+0x1e8] ;  /* 0x0001e80001067983 */ /* 0x000ea40000300800 */
[----:B------:R-:W2:Y:S01]  /*58ed0*/  LDL.LU R7, [R1+0x1ec] ;  /* 0x0001ec0001077983 */ /* 0x000ea20000300800 */
[----:B------:R-:W3:Y:S11]  /*58ee0*/  LDL R28, [R1+0x694] ;  /* 0x00069400011c7983 */ /* 0x000ef60000100800 */
[----:B------:R-:W-:Y:S02]  /*58ef0*/  STL.64 [R1+0x220], R8 ;  /* 0x0002200801007387 */ /* 0x000fe40000100a00 */
[----:B------:R0:W-:Y:S02]  /*58f00*/  STL.64 [R1+0x228], R10 ;  /* 0x0002280a01007387 */ /* 0x0001e40000100a00 */
[----:B0-----:R-:W4:Y:S01]  /*58f10*/  LDL.LU R11, [R1+0x3838] ;  /* 0x00383800010b7983 */ /* 0x001f220000300800 */
[----:B------:R-:W2:Y:S02]  /*58f20*/  LDL.LU.64 R8, [R1+0x3830] ;  /* 0x0038300001087983 */ /* 0x000ea40000300a00 */
[----:B------:R-:W-:-:S02]  /*58f30*/  IMAD.MOV.U32 R10, RZ, RZ, R16 ;  /* 0x000000ffff0a7224 */ /* 0x000fc400078e0010 */
[----:B------:R-:W2:Y:S01]  /*58f40*/  LDL.LU.64 R16, [R1+0x3828] ;  /* 0x0038280001107983 */ /* 0x000ea20000300a00 */
[----:B------:R-:W3:Y:S01]  /*58f50*/  LDL.LU.64 R24, [R1+0x150] ;  /* 0x0001500001187983 */ /* 0x000ee20000300a00 */
        /* <DEDUP_REMOVED lines=13> */
[----:B------:R0:W-:Y:S01]  /*59030*/  STL.64 [R1+0x200], R16 ;  /* 0x0002001001007387 */ /* 0x0001e20000100a00 */
[----:B------:R-:W-:Y:S03]  /*59040*/  STL.64 [R1+0x208], R18 ;  /* 0x0002081201007387 */ /* 0x000fe60000100a00 */
[----:B0-----:R-:W2:Y:S02]  /*59050*/  LDL.LU.64 R16, [R1+0x37f8] ;  /* 0x0037f80001107983 */ /* 0x001ea40000300a00 */
[C---:B--2---:R-:W-:Y:S11]  /*59060*/  HMMA.16816.F32 R12, R20.reuse, R16, R12 ;  /* 0x00000010140c723c */ /* 0x044ff6000000180c */
[----:B------:R-:W-:Y:S11]  /*59070*/  @!UPT UIADD3 URZ, URZ, URZ, URZ ;  /* 0x0000003f3f3ff290 */ /* 0x000ff6000fffe03f */
[----:B------:R-:W-:Y:S01]  /*59080*/  @!UPT UIADD3 URZ, URZ, URZ, URZ ;  /* 0x0000003f3f3ff290 */ /* 0x000fe2000fffe03f */
[----:B------:R-:W-:Y:S01]  /*59090*/  STL.64 [R1+0x1f0], R12 ;  /* 0x0001f00c01007387 */ /* 0x000fe20000100a00 */
[----:B------:R0:W-:Y:S03]  /*590a0*/  STL.64 [R1+0x1f8], R14 ;  /* 0x0001f80e01007387 */ /* 0x0001e60000100a00 */
[----:B0-----:R-:W2:Y:S01]  /*590b0*/  LDL.LU.64 R14, [R1+0x37f0] ;  /* 0x0037f000010e7983 */ /* 0x001ea20000300a00 */
[----:B------:R-:W2:Y:S02]  /*590c0*/  LDL.LU.64 R12, [R1+0x37e8] ;  /* 0x0037e800010c7983 */ /* 0x000ea40000300a00 */
[----:B------:R0:W-:Y:S02]  /*590d0*/  STL [R1+0x36f4], R16 ;  /* 0x0036f41001007387 */ /* 0x0001e40000100800 */
[----:B------:R1:W-:Y:S01]  /*590e0*/  STL [R1+0x36f0], R17 ;  /* 0x0036f01101007387 */ /* 0x0003e20000100800 */
[----:B0-----:R-:W3:Y:S01]  /*590f0*/  LDL.LU R16, [R1+0x1a0] ;  /* 0x0001a00001107983 */ /* 0x001ee20000300800 */
[----:B-1----:R-:W3:Y:S02]  /*59100*/  LDL.LU R17, [R1+0x1a4] ;  /* 0x0001a40001117983 */ /* 0x002ee40000300800 */
        /* <DEDUP_REMOVED lines=13> */
[----:B------:R-:W3:Y:S02]  /*591e0*/  LDL.LU.64 R4, [R1+0x37d8] ;  /* 0x0037d80001047983 */ /* 0x000ee40000300a00 */
[----:B------:R-:W-:Y:S02]  /*591f0*/  STL.64 [R1+0x36c0], R14 ;  /* 0x0036c00e01007387 */ /* 0x000fe40000100a00 */
[----:B------:R0:W-:Y:S02]  /*59200*/  STL.64 [R1+0x36b8], R12 ;  /* 0x0036b80c01007387 */ /* 0x0001e40000100a00 */
[----:B0-----:R-:W2:Y:S01]  /*59210*/  LDL.LU R12, [R1+0x1c0] ;  /* 0x0001c000010c7983 */ /* 0x001ea20000300800 */
[----:B------:R-:W2:Y:S02]  /*59220*/  LDL.LU R13, [R1+0x1c4] ;  /* 0x0001c400010d7983 */ /* 0x000ea40000300800 */
[----:B------:R-:W2:Y:S02]  /*59230*/  LDL.LU R14, [R1+0x1c8] ;  /* 0x0001c800010e7983 */ /* 0x000ea40000300800 */
[----:B------:R-:W2:Y:S01]  /*59240*/  LDL.LU R15, [R1+0x1cc] ;  /* 0x0001cc00010f7983 */ /* 0x000ea20000300800 */
[C---:B---3--:R-:W-:Y:S11]  /*59250*/  HMMA.16816.F32 R4, R20.reuse, R8, R4 ;  /* 0x000000081404723c */ /* 0x048ff60000001804 */
[----:B------:R-:W-:Y:S11]  /*59260*/  @!UPT UIADD3 URZ, URZ, URZ, URZ ;  /* 0x0000003f3f3ff290 */ /* 0x000ff6000fffe03f */
[----:B------:R-:W-:Y:S01]  /*59270*/  @!UPT UIADD3 URZ, URZ, URZ, URZ ;  /* 0x0000003f3f3ff290 */ /* 0x000fe2000fffe03f */
[----:B------:R0:W-:Y:S01]  /*59280*/  STL.64 [R1+0x1d0], R4 ;  /* 0x0001d00401007387 */ /* 0x0001e20000100a00 */
[----:B------:R-:W-:Y:S03]  /*59290*/  STL.64 [R1+0x1d8], R6 ;  /* 0x0001d80601007387 */ /* 0x000fe60000100a00 */
[----:B0-----:R-:W3:Y:S01]  /*592a0*/  LDL.LU.64 R4, [R1+0x37d0] ;  /* 0x0037d00001047983 */ /* 0x001ee20000300a00 */
[----:B----4-:R-:W-:Y:S02]  /*592b0*/  STL [R1+0x3768], R11 ;  /* 0x0037680b01007387 */ /* 0x010fe40000100800 */
[----:B------:R-:W-:Y:S01]  /*592c0*/  STL.64 [R1+0x3760], R8 ;  /* 0x0037600801007387 */ /* 0x000fe20000100a00 */
[C---:B--2---:R-:W-:Y:S08]  /*592d0*/  HMMA.16816.F32 R16, R20.reuse, R24, R16 ;  /* 0x000000181410723c */ /* 0x044ff00000001810 */
[----:B---3--:R-:W-:Y:S11]  /*592e0*/  HMMA.16816.F32 R12, R20, R4, R12 ;  /* 0x00000004140c723c */ /* 0x008ff6000000180c */
[----:B------:R-:W-:Y:S11]  /*592f0*/  @!UPT UIADD3 URZ, URZ, URZ, URZ ;  /* 0x0000003f3f3ff290 */ /* 0x000ff6000fffe03f */
[----:B------:R-:W-:Y:S01]  /*59300*/  @!UPT UIADD3 URZ, URZ, URZ, URZ ;  /* 0x0000003f3f3ff290 */ /* 0x000fe2000fffe03f */
[----:B------:R0:W-:Y:S02]  /*59310*/  STL.64 [R1+0x1c0], R12 ;  /* 0x0001c00c01007387 */ /* 0x0001e40000100a00 */
[----:B0-----:R-:W-:Y:S02]  /*59320*/  IMAD.MOV.U32 R13, RZ, RZ, R4 ;  /* 0x000000ffff0d7224 */ /* 0x001fe400078e0004 */
[----:B------:R-:W-:Y:S02]  /*59330*/  IMAD.MOV.U32 R12, RZ, RZ, R5 ;  /* 0x000000ffff0c7224 */ /* 0x000fe400078e0005 */
[----:B------:R-:W0:Y:S04]  /*59340*/  LDSM.16.MT88.4 R4, [R28+0x21800] ;  /* 0x021800001c04783b */ /* 0x000e280000004200 */
[----:B------:R1:W-:Y:S02]  /*59350*/  STL.64 [R1+0x1c8], R14 ;  /* 0x0001c80e01007387 */ /* 0x0003e40000100a00 */
[----:B-1----:R-:W-:-:S02]  /*59360*/  IMAD.MOV.U32 R15, RZ, RZ, R24 ;  /* 0x000000ffff0f7224 */ /* 0x002fc400078e0018 */
[----:B------:R-:W-:Y:S01]  /*59370*/  IMAD.MOV.U32 R14, RZ, RZ, R25 ;  /* 0x000000ffff0e7224 */ /* 0x000fe200078e0019 */
[----:B0-----:R-:W-:Y:S01]  /*59380*/  STL.64 [R1+0x35d0], R6 ;  /* 0x0035d00601007387 */ /* 0x001fe20000100a00 */
[----:B------:R0:W-:Y:S02]  /*59390*/  STL.64 [R1+0x35c8], R4 ;  /* 0x0035c80401007387 */ /* 0x0001e40000100a00 */
[----:B0-----:R-:W-:Y:S02]  /*593a0*/  IMAD.MOV.U32 R4, RZ, RZ, R27 ;  /* 0x000000ffff047224 */ /* 0x001fe400078e001b */
[----:B------:R-:W-:-:S05]  /*593b0*/  IMAD.MOV.U32 R5, RZ, RZ, R26 ;  /* 0x000000ffff057224 */ /* 0x000fca00078e001a */
[----:B------:R0:W-:Y:S04]  /*593c0*/  STL.64 [R1+0x3780], R4 ;  /* 0x0037800401007387 */ /* 0x0001e80000100a00 */
[----:B0-----:R-:W2:Y:S01]  /*593d0*/  LDL.LU R4, [R1+0x190] ;  /* 0x0001900001047983 */ /* 0x001ea20000300800 */
[----:B------:R-:W2:Y:S02]  /*593e0*/  LDL.LU R5, [R1+0x194] ;  /* 0x0001940001057983 */ /* 0x000ea40000300800 */
[----:B------:R-:W2:Y:S02]  /*593f0*/  LDL.LU R6, [R1+0x198] ;  /* 0x0001980001067983 */ /* 0x000ea40000300800 */
[----:B------:R-:W2:Y:S01]  /*59400*/  LDL.LU R7, [R1+0x19c] ;  /* 0x00019c0001077983 */ /* 0x000ea20000300800 */
[----:B------:R-:W-:Y:S01]  /*59410*/  STL.64 [R1+0x1b0], R16 ;  /* 0x0001b01001007387 */ /* 0x000fe20000100a00 */
[----:B------:R0:W-:Y:S03]  /*59420*/  STL.64 [R1+0x1b8], R18 ;  /* 0x0001b81201007387 */ /* 0x0001e60000100a00 */
[----:B0-----:R-:W3:Y:S01]  /*59430*/  LDL.LU.64 R18, [R1+0x37c8] ;  /* 0x0037c80001127983 */ /* 0x001ee20000300a00 */
[----:B------:R-:W3:Y:S02]  /*59440*/  LDL.LU.64 R16, [R1+0x37c0] ;  /* 0x0037c00001107983 */ /* 0x000ee40000300a00 */
[----:B------:R-:W2:Y:S02]  /*59450*/  LDL.LU.64 R24, [R1+0x37b8] ;  /* 0x0037b80001187983 */ /* 0x000ea40000300a00 */
[----:B------:R-:W-:Y:S01]  /*59460*/  STL.64 [R1+0x3700], R14 ;  /* 0x0037000e01007387 */ /* 0x000fe20000100a00 */
[----:B------:R0:W-:Y:S04]  /*59470*/  STL.64 [R1+0x36f8], R12 ;  /* 0x0036f80c01007387 */ /* 0x0001e80000100a00 */
[----:B0-----:R-:W3:Y:S01]  /*59480*/  LDL.LU.64 R12, [R1+0x140] ;  /* 0x00014000010c7983 */ /* 0x001ee20000300a00 */
[C---:B--2---:R-:W-:Y:S08]  /*59490*/  HMMA.16816.F32 R4, R20.reuse, R24, R4 ;  /* 0x000000181404723c */ /* 0x044ff00000001804 */
[----:B---3--:R-:W-:Y:S11]  /*594a0*/  HMMA.16816.F32 R16, R20, R12, R16 ;  /* 0x0000000c1410723c */ /* 0x008ff60000001810 */
[----:B------:R-:W-:Y:S11]  /*594b0*/  @!UPT UIADD3 URZ, URZ, URZ, URZ ;  /* 0x0000003f3f3ff290 */ /* 0x000ff6000fffe03f */
[----:B------:R-:W-:Y:S01]  /*594c0*/  @!UPT UIADD3 URZ, URZ, URZ, URZ ;  /* 0x0000003f3f3ff290 */ /* 0x000fe2000fffe03f */
[----:B------:R-:W-:Y:S01]  /*594d0*/  STL.64 [R1+0x1a0], R16 ;  /* 0x0001a01001007387 */ /* 0x000fe20000100a00 */
[----:B------:R0:W-:Y:S02]  /*594e0*/  STL.64 [R1+0x1a8], R18 ;  /* 0x0001a81201007387 */ /* 0x0001e40000100a00 */
[----:B0-----:R-:W-:Y:S02]  /*594f0*/  IMAD.MOV.U32 R18, RZ, RZ, R12 ;  /* 0x000000ffff127224 */ /* 0x001fe400078e000c */
[----:B------:R-:W-:Y:S02]  /*59500*/  IMAD.MOV.U32 R19, RZ, RZ, R13 ;  /* 0x000000ffff137224 */ /* 0x000fe400078e000d */
[----:B------:R-:W-:Y:S02]  /*59510*/  IMAD.MOV.U32 R12, RZ, RZ, R2 ;  /* 0x000000ffff0c7224 */ /* 0x000fe400078e0002 */
[----:B------:R-:W-:Y:S01]  /*59520*/  IMAD.MOV.U32 R13, RZ, RZ, R0 ;  /* 0x000000ffff0d7224 */ /* 0x000fe200078e0000 */
[----:B------:R0:W-:Y:S04]  /*59530*/  STL.64 [R1+0x3798], R18 ;  /* 0x0037981201007387 */ /* 0x0001e80000100a00 */
[----:B------:R1:W-:Y:S02]  /*59540*/  STL.64 [R1+0x3718], R12 ;  /* 0x0037180c01007387 */ /* 0x0003e40000100a00 */
[----:B------:R-:W-:Y:S02]  /*59550*/  STL.64 [R1+0x190], R4 ;  /* 0x0001900401007387 */ /* 0x000fe40000100a00 */
[----:B------:R-:W-:Y:S01]  /*59560*/  STL.64 [R1+0x198], R6 ;  /* 0x0001980601007387 */ /* 0x000fe20000100a00 */
[----:B------:R-:W2:Y:S01]  /*59570*/  LDL.LU R16, [R1+0x170] ;  /* 0x0001700001107983 */ /* 0x000ea20000300800 */
[----:B------:R-:W2:Y:S03]  /*59580*/  LDL.LU R17, [R1+0x174] ;  /* 0x0001740001117983 */ /* 0x000ea60000300800 */
[----:B0-----:R-:W3:Y:S01]  /*59590*/  LDL.LU R18, [R1+0x178] ;  /* 0x0001780001127983 */ /* 0x001ee20000300800 */
[----:B------:R-:W3:Y:S02]  /*595a0*/  LDL.LU R19, [R1+0x17c] ;  /* 0x00017c0001137983 */ /* 0x000ee40000300800 */
[----:B-1----:R-:W-:Y:S01]  /*595b0*/  IMAD.MOV.U32 R12, RZ, RZ, R10 ;  /* 0x000000ffff0c7224 */ /* 0x002fe200078e000a */
[----:B---3--:R-:W-:Y:S01]  /*595c0*/  STL.64 [R1+0x37a8], R18 ;  /* 0x0037a81201007387 */ /* 0x008fe20000100a00 */
[----:B--2---:R0:W-:Y:S03]  /*595d0*/  STL.64 [R1+0x37a0], R16 ;  /* 0x0037a01001007387 */ /* 0x0041e60000100a00 */
[----:B0-----:R-:W2:Y:S01]  /*595e0*/  LDL.LU.64 R16, [R1+0x120] ;  /* 0x0001200001107983 */ /* 0x001ea20000300a00 */
[----:B------:R-:W3:Y:S02]  /*595f0*/  LDL.LU R8, [R1+0x5b0] ;  /* 0x0005b00001087983 */ /* 0x000ee40000300800 */
[----:B------:R-:W3:Y:S02]  /*59600*/  LDL.LU R9, [R1+0x5b4] ;  /* 0x0005b40001097983 */ /* 0x000ee40000300800 */
[----:B------:R-:W4:Y:S01]  /*59610*/  LDL.LU R10, [R1+0x5b8] ;  /* 0x0005b800010a7983 */ /* 0x000f220000300800 */
[----:B------:R-:W4:Y:S01]  /*59620*/  LDL.LU R11, [R1+0x5bc] ;  /* 0x0005bc00010b7983 */ /* 0x000f220000300800 */
[----:B------:R-:W2:Y:S02]  /*59630*/  LDL.LU R4, [R1+0x160] ;  /* 0x0001600001047983 */ /* 0x000ea40000300800 */
[----:B------:R-:W2:Y:S02]  /*59640*/  LDL.LU R5, [R1+0x164] ;  /* 0x0001640001057983 */ /* 0x000ea40000300800 */
[----:B------:R-:W2:Y:S01]  /*59650*/  LDL.LU R6, [R1+0x168] ;  /* 0x0001680001067983 */ /* 0x000ea20000300800 */
[----:B------:R-:W2:Y:S04]  /*59660*/  LDL.LU R7, [R1+0x16c] ;  /* 0x00016c0001077983 */ /* 0x000ea80000300800 */
[----:B--2---:R-:W-:Y:S01]  /*59670*/  STL.64 [R1+0x3790], R6 ;  /* 0x0037900601007387 */ /* 0x004fe20000100a00 */
[----:B------:R0:W-:Y:S03]  /*59680*/  STL.64 [R1+0x3788], R4 ;  /* 0x0037880401007387 */ /* 0x0001e60000100a00 */
[----:B0-----:R-:W2:Y:S01]  /*59690*/  LDL.LU.64 R4, [R1+0x110] ;  /* 0x0001100001047983 */ /* 0x001ea20000300a00 */
[----:B------:R-:W-:-:S03]  /*596a0*/  IMAD.MOV.U32 R13, RZ, RZ, R3 ;  /* 0x000000ffff0d7224 */ /* 0x000fc600078e0003 */
[----:B--2---:R0:W-:Y:S04]  /*596b0*/  STL.64 [R1+0x37b0], R4 ;  /* 0x0037b00401007387 */ /* 0x0041e80000100a00 */
[----:B0-----:R-:W2:Y:S01]  /*596c0*/  LDL.LU R4, [R1+0x180] ;  /* 0x0001800001047983 */ /* 0x001ea20000300800 */
[----:B------:R-:W2:Y:S02]  /*596d0*/  LDL.LU R5, [R1+0x184] ;  /* 0x0001840001057983 */ /* 0x000ea40000300800 */
[----:B------:R-:W2:Y:S02]  /*596e0*/  LDL.LU R6, [R1+0x188] ;  /* 0x0001880001067983 */ /* 0x000ea40000300800 */
[----:B------:R-:W2:Y:S01]  /*596f0*/  LDL.LU R7, [R1+0x18c] ;  /* 0x00018c0001077983 */ /* 0x000ea20000300800 */
[----:B----4-:R-:W-:Y:S01]  /*59700*/  STL.64 [R1+0x3778], R10 ;  /* 0x0037780a01007387 */ /* 0x010fe20000100a00 */
[----:B---3--:R0:W-:Y:S03]  /*59710*/  STL.64 [R1+0x3770], R8 ;  /* 0x0037700801007387 */ /* 0x0081e60000100a00 */
[----:B0-----:R-:W3:Y:S01]  /*59720*/  LDL.LU.64 R8, [R1+0x100] ;  /* 0x0001000001087983 */ /* 0x001ee20000300a00 */
[----:B------:R0:W-:Y:S03]  /*59730*/  STL.64 [R1+0x3740], R12 ;  /* 0x0037400c01007387 */ /* 0x0001e60000100a00 */
[----:B0-----:R-:W4:Y:S01]  /*59740*/  LDL.LU.64 R12, [R1+0xe0] ;  /* 0x0000e000010c7983 */ /* 0x001f220000300a00 */
[----:B------:R-:W-:-:S02]  /*59750*/  IMAD.MOV.U32 R0, RZ, RZ, R24 ;  /* 0x000000ffff007224 */ /* 0x000fc400078e0018 */
[----:B------:R-:W-:Y:S01]  /*59760*/  IMAD.MOV.U32 R2, RZ, RZ, R25 ;  /* 0x000000ffff027224 */ /* 0x000fe200078e0019 */
[----:B----4-:R0:W-:Y:S04]  /*59770*/  STL.64 [R1+0x3758], R12 ;  /* 0x0037580c01007387 */ /* 0x0101e80000100a00 */
[----:B0-----:R-:W4:Y:S01]  /*59780*/  LDL.LU.64 R12, [R1+0xf0] ;  /* 0x0000f000010c7983 */ /* 0x001f220000300a00 */
[----:B------:R-:W3:Y:S02]  /*59790*/  LDL.LU R24, [R1+0x570] ;  /* 0x0005700001187983 */ /* 0x000ee40000300800 */
[----:B------:R-:W3:Y:S02]  /*597a0*/  LDL.LU R25, [R1+0x574] ;  /* 0x0005740001197983 */ /* 0x000ee40000300800 */
[----:B------:R-:W3:Y:S01]  /*597b0*/  LDL.LU R26, [R1+0x578] ;  /* 0x00057800011a7983 */ /* 0x000ee20000300800 */
[----:B------:R-:W3:Y:S01]  /*597c0*/  LDL.LU R27, [R1+0x57c] ;  /* 0x00057c00011b7983 */ /* 0x000ee20000300800 */
[----:B--2---:R-:W-:Y:S01]  /*597d0*/  HMMA.16816.F32 R4, R20, R16, R4 ;  /* 0x000000101404723c */ /* 0x004fe20000001804 */
[----:B------:R-:W-:-:S02]  /*597e0*/  IMAD.MOV.U32 R29, RZ, RZ, R16 ;  /* 0x000000ffff1d7224 */ /* 0x000fc400078e0010 */
[----:B------:R-:W-:Y:S01]  /*597f0*/  IMAD.MOV.U32 R3, RZ, RZ, R17 ;  /* 0x000000ffff037224 */ /* 0x000fe200078e0011 */
[----:B---3--:R-:W-:Y:S01]  /*59800*/  STL.64 [R1+0x3750], R26 ;  /* 0x0037501a01007387 */ /* 0x008fe20000100a00 */
[----:B------:R0:W-:Y:S03]  /*59810*/  STL.64 [R1+0x3748], R24 ;  /* 0x0037481801007387 */ /* 0x0001e60000100a00 */
[----:B0-----:R-:W2:Y:S01]  /*59820*/  LDL.LU R24, [R1+0x5a0] ;  /* 0x0005a00001187983 */ /* 0x001ea20000300800 */
[----:B------:R-:W2:Y:S02]  /*59830*/  LDL.LU R25, [R1+0x5a4] ;  /* 0x0005a40001197983 */ /* 0x000ea40000300800 */
[----:B------:R-:W2:Y:S02]  /*59840*/  LDL.LU R26, [R1+0x5a8] ;  /* 0x0005a800011a7983 */ /* 0x000ea40000300800 */
[----:B------:R-:W2:Y:S10]  /*59850*/  LDL.LU R27, [R1+0x5ac] ;  /* 0x0005ac00011b7983 */ /* 0x000eb40000300800 */
        /* <DEDUP_REMOVED lines=8> */
[----:B------:R-:W-:Y:S01]  /*598e0*/  STL.64 [R1+0x170], R16 ;  /* 0x0001701001007387 */ /* 0x000fe20000100a00 */
[----:B------:R0:W-:Y:S03]  /*598f0*/  STL.64 [R1+0x178], R18 ;  /* 0x0001781201007387 */ /* 0x0001e60000100a00 */
[----:B0-----:R-:W3:Y:S01]  /*59900*/  LDL.LU.64 R18, [R1+0x3798] ;  /* 0x0037980001127983 */ /* 0x001ee20000300a00 */
[----:B------:R-:W-:Y:S02]  /*59910*/  IMAD.MOV.U32 R16, RZ, RZ, R4 ;  /* 0x000000ffff107224 */ /* 0x000fe400078e0004 */
[----:B------:R-:W-:Y:S02]  /*59920*/  IMAD.MOV.U32 R17, RZ, RZ, R5 ;  /* 0x000000ffff117224 */ /* 0x000fe400078e0005 */
[----:B------:R-:W2:Y:S01]  /*59930*/  LDL.LU.64 R6, [R1+0x3790] ;  /* 0x0037900001067983 */ /* 0x000ea20000300a00 */
[----:B------:R-:W2:Y:S04]  /*59940*/  LDL.LU.64 R4, [R1+0x3788] ;  /* 0x0037880001047983 */ /* 0x000ea80000300a00 */
[----:B---3--:R-:W-:Y:S01]  /*59950*/  STL.64 [R1+0x3710], R18 ;  /* 0x0037101201007387 */ /* 0x008fe20000100a00 */
[----:B------:R0:W-:Y:S03]  /*59960*/  STL.64 [R1+0x3708], R16 ;  /* 0x0037081001007387 */ /* 0x0001e60000100a00 */
        /* <DEDUP_REMOVED lines=12> */
[----:B------:R0:W-:Y:S01]  /*59a30*/  STL.64 [R1+0x160], R4 ;  /* 0x0001600401007387 */ /* 0x0001e20000100a00 */
[----:B------:R1:W-:Y:S03]  /*59a40*/  STL.64 [R1+0x168], R6 ;  /* 0x0001680601007387 */ /* 0x0003e60000100a00 */
[----:B0-----:R-:W3:Y:S01]  /*59a50*/  LDL.LU.64 R4, [R1+0x3780] ;  /* 0x0037800001047983 */ /* 0x001ee20000300a00 */
[----:B-1----:R-:W-:Y:S02]  /*59a60*/  IMAD.MOV.U32 R7, RZ, RZ, R8 ;  /* 0x000000ffff077224 */ /* 0x002fe400078e0008 */
[----:B------:R-:W-:Y:S02]  /*59a70*/  IMAD.MOV.U32 R6, RZ, RZ, R9 ;  /* 0x000000ffff067224 */ /* 0x000fe400078e0009 */
[----:B------:R-:W2:Y:S01]  /*59a80*/  LDL.LU.64 R10, [R1+0x3778] ;  /* 0x00377800010a7983 */ /* 0x000ea20000300a00 */
[----:B------:R-:W2:Y:S01]  /*59a90*/  LDL.LU.64 R8, [R1+0x3770] ;  /* 0x0037700001087983 */ /* 0x000ea20000300a00 */
[----:B----4-:R-:W-:Y:S01]  /*59aa0*/  IMAD.MOV.U32 R28, RZ, RZ, R13 ;  /* 0x000000ffff1c7224 */ /* 0x010fe200078e000d */
[C---:B--2---:R-:W-:Y:S11]  /*59ab0*/  HMMA.16816.F32 R8, R20.reuse, R12, R8 ;  /* 0x0000000c1408723c */ /* 0x044ff60000001808 */
[----:B------:R-:W-:Y:S11]  /*59ac0*/  @!UPT UIADD3 URZ, URZ, URZ, URZ ;  /* 0x0000003f3f3ff290 */ /* 0x000ff6000fffe03f */
[----:B------:R-:W-:Y:S01]  /*59ad0*/  @!UPT UIADD3 URZ, URZ, URZ, URZ ;  /* 0x0000003f3f3ff290 */ /* 0x000fe2000fffe03f */
[----:B------:R-:W-:Y:S01]  /*59ae0*/  STL.64 [R1+0xc0], R8 ;  /* 0x0000c00801007387 */ /* 0x000fe20000100a00 */
[----:B------:R0:W-:Y:S03]  /*59af0*/  STL.64 [R1+0xc8], R10 ;  /* 0x0000c80a01007387 */ /* 0x0001e60000100a00 */
[----:B0-----:R-:W2:Y:S01]  /*59b00*/  LDL.LU R11, [R1+0x3768] ;  /* 0x00376800010b7983 */ /* 0x001ea20000300800 */
[----:B------:R-:W4:Y:S02]  /*59b10*/  LDL.LU.64 R8, [R1+0x3760] ;  /* 0x0037600001087983 */ /* 0x000f240000300a00 */
[----:B------:R-:W-:Y:S02]  /*59b20*/  IMAD.MOV.U32 R10, RZ, RZ, R12 ;  /* 0x000000ffff0a7224 */ /* 0x000fe400078e000c */
[----:B------:R-:W2:Y:S02]  /*59b30*/  LDL.LU.64 R12, [R1+0x3758] ;  /* 0x00375800010c7983 */ /* 0x000ea40000300a00 */
[C---:B--2---:R-:W-:Y:S02]  /*59b40*/  HMMA.16816.F32 R24, R20.reuse, R12, R24 ;  /* 0x0000000c1418723c */ /* 0x044fe40000001818 */
[----:B------:R-:W-:Y:S01]  /*59b50*/  STL.64 [R1+0x36a8], R10 ;  /* 0x0036a80a01007387 */ /* 0x000fe20000100a00 */
[----:B----4-:R0:W-:Y:S03]  /*59b60*/  STL.64 [R1+0x36a0], R8 ;  /* 0x0036a00801007387 */ /* 0x0101e60000100a00 */
[----:B0-----:R-:W2:Y:S01]  /*59b70*/  LDL.LU R8, [R1] ;  /* 0x0000000001087983 */ /* 0x001ea20000300800 */
[----:B------:R-:W2:Y:S11]  /*59b80*/  LDL.LU R9, [R1+0x4] ;  /* 0x0000040001097983 */ /* 0x000eb60000300800 */
[----:B------:R-:W-:Y:S05]  /*59b90*/  @!UPT UIADD3 URZ, URZ, URZ, URZ ;  /* 0x0000003f3f3ff290 */ /* 0x000fea000fffe03f */
[----:B------:R-:W-:Y:S01]  /*59ba0*/  STL.64 [R1+0xb0], R24 ;  /* 0x0000b01801007387 */ /* 0x000fe20000100a00 */
[----:B------:R0:W-:Y:S03]  /*59bb0*/  STL.64 [R1+0xb8], R26 ;  /* 0x0000b81a01007387 */ /* 0x0001e60000100a00 */
[----:B0-----:R-:W3:Y:S01]  /*59bc0*/  LDL.LU.64 R26, [R1+0x3750] ;  /* 0x00375000011a7983 */ /* 0x001ee20000300a00 */
[----:B------:R-:W3:Y:S02]  /*59bd0*/  LDL.LU.64 R24, [R1+0x3748] ;  /* 0x0037480001187983 */ /* 0x000ee40000300a00 */
[----:B------:R-:W-:Y:S02]  /*59be0*/  IMAD.MOV.U32 R11, RZ, RZ, R12 ;  /* 0x000000ffff0b7224 */ /* 0x000fe400078e000c */
[----:B------:R-:W-:Y:S02]  /*59bf0*/  IMAD.MOV.U32 R10, RZ, RZ, R13 ;  /* 0x000000ffff0a7224 */ /* 0x000fe400078e000d */
[----:B------:R-:W4:Y:S01]  /*59c00*/  LDL.LU.64 R12, [R1+0x3740] ;  /* 0x00374000010c7983 */ /* 0x000f220000300a00 */
[----:B---3--:R-:W-:Y:S03]  /*59c10*/  HMMA.16816.F32 R20, R20, R4, R24 ;  /* 0x000000041414723c */ /* 0x008fe60000001818 */
[----:B------:R-:W4:Y:S01]  /*59c20*/  LDL.LU.64 R26, [R1+0x3738] ;  /* 0x00373800011a7983 */ /* 0x000f220000300a00 */
[----:B------:R-:W4:Y:S02]  /*59c30*/  LDL.LU.64 R24, [R1+0x3730] ;  /* 0x0037300001187983 */ /* 0x000f240000300a00 */
[----:B------:R-:W-:Y:S11]  /*59c40*/  STL.64 [R1+0x35e0], R4 ;  /* 0x0035e00401007387 */ /* 0x000ff60000100a00 */
[----:B------:R-:W-:Y:S06]  /*59c50*/  @!UPT UIADD3 URZ, URZ, URZ, URZ ;  /* 0x0000003f3f3ff290 */ /* 0x000fec000fffe03f */
[----:B------:R0:W-:Y:S01]  /*59c60*/  STL.64 [R1+0xa0], R20 ;  /* 0x0000a01401007387 */ /* 0x0001e20000100a00 */
[----:B------:R-:W-:Y:S02]  /*59c70*/  STL.64 [R1+0xa8], R22 ;  /* 0x0000a81601007387 */ /* 0x000fe40000100a00 */
[----:B0-----:R-:W-:Y:S02]  /*59c80*/  IMAD.MOV.U32 R20, RZ, RZ, R11 ;  /* 0x000000ffff147224 */ /* 0x001fe400078e000b */
[----:B------:R-:W-:-:S05]  /*59c90*/  IMAD.MOV.U32 R21, RZ, RZ, R10 ;  /* 0x000000ffff157224 */ /* 0x000fca00078e000a */
[----:B------:R0:W-:Y:S04]  /*59ca0*/  STL.64 [R1+0x35e8], R20 ;  /* 0x0035e81401007387 */ /* 0x0001e80000100a00 */
[----:B0-----:R-:W2:Y:S01]  /*59cb0*/  LDL.LU R20, [R1+0x510] ;  /* 0x0005100001147983 */ /* 0x001ea20000300800 */
[----:B------:R-:W2:Y:S02]  /*59cc0*/  LDL.LU R21, [R1+0x514] ;  /* 0x0005140001157983 */ /* 0x000ea40000300800 */
[----:B------:R-:W2:Y:S02]  /*59cd0*/  LDL.LU R22, [R1+0x518] ;  /* 0x0005180001167983 */ /* 0x000ea40000300800 */
[----:B------:R-:W2:Y:S01]  /*59ce0*/  LDL.LU R23, [R1+0x51c] ;  /* 0x00051c0001177983 */ /* 0x000ea20000300800 */
[C---:B----4-:R-:W-:Y:S01]  /*59cf0*/  HMMA.16816.F32 R12, R24.reuse, R12, R16 ;  /* 0x0000000c180c723c */ /* 0x050fe20000001810 */
[----:B------:R-:W3:Y:S01]  /*59d00*/  LDL.LU.64 R18, [R1+0x3728] ;  /* 0x0037280001127983 */ /* 0x000ee20000300a00 */
[----:B------:R-:W3:Y:S11]  /*59d10*/  LDL.LU.64 R16, [R1+0x3720] ;  /* 0x0037200001107983 */ /* 0x000ef60000300a00 */
[----:B------:R-:W-:Y:S10]  /*59d20*/  @!UPT UIADD3 URZ, URZ, URZ, URZ ;  /* 0x0000003f3f3ff290 */ /* 0x000ff4000fffe03f */
[----:B------:R0:W-:Y:S01]  /*59d30*/  STL.64 [R1+0x90], R12 ;  /* 0x0000900c01007387 */ /* 0x0001e20000100a00 */
[----:B------:R3:W-:Y:S03]  /*59d40*/  STL.64 [R1+0x98], R14 ;  /* 0x0000980e01007387 */ /* 0x0007e60000100a00 */
[----:B0-----:R-:W3:Y:S01]  /*59d50*/  LDL.LU.64 R12, [R1+0x3718] ;  /* 0x00371800010c7983 */ /* 0x001ee20000300a00 */
[----:B--2---:R-:W-:Y:S07]  /*59d60*/  HMMA.16816.F32 R8, R24, R8, R20 ;  /* 0x000000081808723c */ /* 0x004fee0000001814 */
[----:B------:R-:W-:-:S02]  /*59d70*/  IMAD.MOV.U32 R20, RZ, RZ, R7 ;  /* 0x000000ffff147224 */ /* 0x000fc400078e0007 */
[----:B------:R-:W-:Y:S01]  /*59d80*/  IMAD.MOV.U32 R21, RZ, RZ, R6 ;  /* 0x000000ffff157224 */ /* 0x000fe200078e0006 */
[----:B---3--:R-:W-:Y:S01]  /*59d90*/  HMMA.16816.F32 R12, R24, R12, R16 ;  /* 0x0000000c180c723c */ /* 0x008fe20000001810 */
[----:B------:R-:W2:Y:S01]  /*59da0*/  LDL.LU.64 R18, [R1+0x3710] ;  /* 0x0037100001127983 */ /* 0x000ea20000300a00 */
[----:B------:R-:W3:Y:S11]  /*59db0*/  LDL.LU.64 R16, [R1+0x3708] ;  /* 0x0037080001107983 */ /* 0x000ef60000300a00 */
[----:B------:R-:W-:Y:S10]  /*59dc0*/  @!UPT UIADD3 URZ, URZ, URZ, URZ ;  /* 0x0000003f3f3ff290 */ /* 0x000ff4000fffe03f */
[----:B------:R-:W-:Y:S01]  /*59dd0*/  STL.64 [R1+0x80], R12 ;  /* 0x0000800c01007387 */ /* 0x000fe20000100a00 */
[----:B------:R0:W-:Y:S03]  /*59de0*/  STL.64 [R1+0x88], R14 ;  /* 0x0000880e01007387 */ /* 0x0001e60000100a00 */
[----:B0-----:R-:W4:Y:S01]  /*59df0*/  LDL.LU.64 R14, [R1+0x3700] ;  /* 0x00370000010e7983 */ /* 0x001f220000300a00 */
[----:B------:R-:W2:Y:S02]  /*59e00*/  LDL.LU.64 R12, [R1+0x36f8] ;  /* 0x0036f800010c7983 */ /* 0x000ea40000300a00 */
[----:B------:R-:W-:Y:S02]  /*59e10*/  STL.64 [R1+0x70], R8 ;  /* 0x0000700801007387 */ /* 0x000fe40000100a00 */
[----:B------:R-:W-:Y:S01]  /*59e20*/  STL.64 [R1+0x78], R10 ;  /* 0x0000780a01007387 */ /* 0x000fe20000100a00 */
[----:B------:R3:W-:Y:S01]  /*59e30*/  STL.64 [R1+0x3600], R20 ;  /* 0x0036001401007387 */ /* 0x0007e20000100a00 */
[----:B------:R-:W2:Y:S02]  /*59e40*/  LDL.LU R4, [R1+0x450] ;  /* 0x0004500001047983 */ /* 0x000ea40000300800 */
[----:B------:R-:W2:Y:S02]  /*59e50*/  LDL.LU R5, [R1+0x454] ;  /* 0x0004540001057983 */ /* 0x000ea40000300800 */
[----:B------:R-:W2:Y:S01]  /*59e60*/  LDL.LU R6, [R1+0x458] ;  /* 0x0004580001067983 */ /* 0x000ea20000300800 */
[----:B------:R-:W2:Y:S01]  /*59e70*/  LDL.LU R7, [R1+0x45c] ;  /* 0x00045c0001077983 */ /* 0x000ea20000300800 */
[----:B---3--:R-:W-:-:S02]  /*59e80*/  IMAD.MOV.U32 R20, RZ, RZ, R16 ;  /* 0x000000ffff147224 */ /* 0x008fc400078e0010 */
[----:B------:R-:W-:Y:S01]  /*59e90*/  IMAD.MOV.U32 R21, RZ, RZ, R17 ;  /* 0x000000ffff157224 */ /* 0x000fe200078e0011 */
[----:B------:R-:W3:Y:S01]  /*59ea0*/  LDL.LU R16, [R1+0x36f4] ;  /* 0x0036f40001107983 */ /* 0x000ee20000300800 */
[----:B------:R-:W3:Y:S03]  /*59eb0*/  LDL.LU R17, [R1+0x36f0] ;  /* 0x0036f00001117983 */ /* 0x000ee60000300800 */
[----:B------:R-:W-:Y:S04]  /*59ec0*/  STL.64 [R1+0x3618], R20 ;  /* 0x0036181401007387 */ /* 0x000fe80000100a00 */
[----:B--2---:R-:W-:Y:S01]  /*59ed0*/  STL.64 [R1+0x35f8], R6 ;  /* 0x0035f80601007387 */ /* 0x004fe20000100a00 */
[----:B------:R0:W-:Y:S03]  /*59ee0*/  STL.64 [R1+0x35f0], R4 ;  /* 0x0035f00401007387 */ /* 0x0001e60000100a00 */
[----:B0-----:R-:W2:Y:S01]  /*59ef0*/  LDL.LU R4, [R1+0x460] ;  /* 0x0004600001047983 */ /* 0x001ea20000300800 */
[----:B------:R-:W2:Y:S02]  /*59f00*/  LDL.LU R5, [R1+0x464] ;  /* 0x0004640001057983 */ /* 0x000ea40000300800 */
[----:B------:R-:W2:Y:S02]  /*59f10*/  LDL.LU R6, [R1+0x468] ;  /* 0x0004680001067983 */ /* 0x000ea40000300800 */
[----:B------:R-:W2:Y:S02]  /*59f20*/  LDL.LU R7, [R1+0x46c] ;  /* 0x00046c0001077983 */ /* 0x000ea40000300800 */
[----:B------:R-:W-:-:S02]  /*59f30*/  IMAD.MOV.U32 R20, RZ, RZ, R29 ;  /* 0x000000ffff147224 */ /* 0x000fc400078e001d */
        /* <DEDUP_REMOVED lines=14> */
[----:B------:R0:W-:Y:S02]  /*5a020*/  STL.64 [R1+0x3648], R20 ;  /* 0x0036481401007387 */ /* 0x0001e40000100a00 */
[----:B0-----:R-:W-:Y:S02]  /*5a030*/  IMAD.MOV.U32 R20, RZ, RZ, R18 ;  /* 0x000000ffff147224 */ /* 0x001fe400078e0012 */
        /* <DEDUP_REMOVED lines=10> */
[----:B----4-:R-:W-:-:S02]  /*5a0e0*/  IMAD.MOV.U32 R20, RZ, RZ, R15 ;  /* 0x000000ffff147224 */ /* 0x010fc400078e000f */
[----:B------:R-:W-:-:S05]  /*5a0f0*/  IMAD.MOV.U32 R21, RZ, RZ, R14 ;  /* 0x000000ffff157224 */ /* 0x000fca00078e000e */
[----:B------:R0:W-:Y:S02]  /*5a100*/  STL.64 [R1+0x3680], R20 ;  /* 0x0036801401007387 */ /* 0x0001e40000100a00 */
[----:B0-----:R-:W-:Y:S02]  /*5a110*/  IMAD.MOV.U32 R20, RZ, RZ, R13 ;  /* 0x000000ffff147224 */ /* 0x001fe400078e000d */
[----:B------:R-:W-:Y:S02]  /*5a120*/  IMAD.MOV.U32 R21, RZ, RZ, R12 ;  /* 0x000000ffff157224 */ /* 0x000fe400078e000c */
[----:B------:R-:W4:Y:S01]  /*5a130*/  LDL.LU R12, [R1+0x500] ;  /* 0x00050000010c7983 */ /* 0x000f220000300800 */
[----:B------:R-:W4:Y:S02]  /*5a140*/  LDL.LU R13, [R1+0x504] ;  /* 0x00050400010d7983 */ /* 0x000f240000300800 */
[----:B------:R-:W4:Y:S02]  /*5a150*/  LDL.LU R14, [R1+0x508] ;  /* 0x00050800010e7983 */ /* 0x000f240000300800 */
[----:B------:R-:W4:Y:S01]  /*5a160*/  LDL.LU R15, [R1+0x50c] ;  /* 0x00050c00010f7983 */ /* 0x000f220000300800 */
[----:B------:R0:W-:Y:S04]  /*5a170*/  STL.64 [R1+0x3698], R20 ;  /* 0x0036981401007387 */ /* 0x0001e80000100a00 */
        /* <DEDUP_REMOVED lines=8> */
[----:B--2---:R-:W-:Y:S01]  /*5a200*/  STL.64 [R1+0x3640], R6 ;  /* 0x0036400601007387 */ /* 0x004fe20000100a00 */
[----:B------:R0:W-:Y:S03]  /*5a210*/  STL.64 [R1+0x3638], R4 ;  /* 0x0036380401007387 */ /* 0x0001e60000100a00 */
[----:B0-----:R-:W2:Y:S01]  /*5a220*/  LDL.LU R4, [R1+0x4a0] ;  /* 0x0004a00001047983 */ /* 0x001ea20000300800 */
[----:B------:R-:W2:Y:S02]  /*5a230*/  LDL.LU R5, [R1+0x4a4] ;  /* 0x0004a40001057983 */ /* 0x000ea40000300800 */
[----:B---3--:R-:W-:-:S02]  /*5a240*/  IMAD.MOV.U32 R6, RZ, RZ, R19 ;  /* 0x000000ffff067224 */ /* 0x008fc400078e0013 */
[----:B------:R-:W-:Y:S01]  /*5a250*/  IMAD.MOV.U32 R7, RZ, RZ, R18 ;  /* 0x000000ffff077224 */ /* 0x000fe200078e0012 */
[----:B------:R-:W3:Y:S01]  /*5a260*/  LDL.LU R19, [R1+0x36d4] ;  /* 0x0036d40001137983 */ /* 0x000ee20000300800 */
[----:B------:R-:W3:Y:S03]  /*5a270*/  LDL.LU R18, [R1+0x36d0] ;  /* 0x0036d00001127983 */ /* 0x000ee60000300800 */
[----:B------:R-:W-:Y:S04]  /*5a280*/  STL.64 [R1+0x3658], R6 ;  /* 0x0036580601007387 */ /* 0x000fe80000100a00 */
[----:B--2---:R0:W-:Y:S04]  /*5a290*/  STL.64 [R1+0x3650], R4 ;  /* 0x0036500401007387 */ /* 0x0041e80000100a00 */
[----:B0-----:R-:W2:Y:S01]  /*5a2a0*/  LDL.LU R4, [R1+0x4c0] ;  /* 0x0004c00001047983 */ /* 0x001ea20000300800 */
[----:B------:R-:W2:Y:S02]  /*5a2b0*/  LDL.LU R5, [R1+0x4c4] ;  /* 0x0004c40001057983 */ /* 0x000ea40000300800 */
[----:B------:R-:W2:Y:S02]  /*5a2c0*/  LDL.LU R6, [R1+0x4c8] ;  /* 0x0004c80001067983 */ /* 0x000ea40000300800 */
[----:B------:R-:W2:Y:S01]  /*5a2d0*/  LDL.LU R7, [R1+0x4cc] ;  /* 0x0004cc0001077983 */ /* 0x000ea20000300800 */
[----:B----4-:R-:W-:Y:S01]  /*5a2e0*/  HMMA.16816.F32 R12, R24, R16, R12 ;  /* 0x00000010180c723c */ /* 0x010fe2000000180c */
        /* <DEDUP_REMOVED lines=14> */
[----:B------:R-:W-:Y:S01]  /*5a3d0*/  STL.64 [R1+0x60], R12 ;  /* 0x0000600c01007387 */ /* 0x000fe20000100a00 */
[----:B------:R0:W-:Y:S03]  /*5a3e0*/  STL.64 [R1+0x68], R14 ;  /* 0x0000680e01007387 */ /* 0x0001e60000100a00 */
[----:B0-----:R-:W4:Y:S01]  /*5a3f0*/  LDL.LU.64 R14, [R1+0x36c0] ;  /* 0x0036c000010e7983 */ /* 0x001f220000300a00 */
[----:B------:R-:W2:Y:S02]  /*5a400*/  LDL.LU.64 R12, [R1+0x36b8] ;  /* 0x0036b800010c7983 */ /* 0x000ea40000300a00 */
[----:B---3--:R-:W-:Y:S01]  /*5a410*/  STL.64 [R1+0x35a0], R18 ;  /* 0x0035a01201007387 */ /* 0x008fe20000100a00 */
[----:B--2---:R-:W-:Y:S01]  /*5a420*/  HMMA.16816.F32 R8, R24, R12, R8 ;  /* 0x0000000c1808723c */ /* 0x004fe20000001808 */
[----:B----4-:R-:W-:-:S02]  /*5a430*/  IMAD.MOV.U32 R16, RZ, RZ, R14 ;  /* 0x000000ffff107224 */ /* 0x010fc400078e000e */
[----:B------:R-:W-:Y:S01]  /*5a440*/  IMAD.MOV.U32 R17, RZ, RZ, R15 ;  /* 0x000000ffff117224 */ /* 0x000fe200078e000f */
[----:B------:R-:W2:Y:S01]  /*5a450*/  LDL.LU R14, [R1+0x36b4] ;  /* 0x0036b400010e7983 */ /* 0x000ea20000300800 */
[----:B------:R-:W2:Y:S11]  /*5a460*/  LDL.LU R15, [R1+0x36b0] ;  /* 0x0036b000010f7983 */ /* 0x000eb60000300800 */
[----:B------:R-:W-:Y:S07]  /*5a470*/  @!UPT UIADD3 URZ, URZ, URZ, URZ ;  /* 0x0000003f3f3ff290 */ /* 0x000fee000fffe03f */
[----:B------:R-:W-:Y:S01]  /*5a480*/  STL.64 [R1+0x50], R8 ;  /* 0x0000500801007387 */ /* 0x000fe20000100a00 */
[----:B------:R0:W-:Y:S03]  /*5a490*/  STL.64 [R1+0x58], R10 ;  /* 0x0000580a01007387 */ /* 0x0001e60000100a00 */
[----:B0-----:R-:W3:Y:S01]  /*5a4a0*/  LDL.LU.64 R10, [R1+0x36a8] ;  /* 0x0036a800010a7983 */ /* 0x001ee20000300a00 */
[----:B------:R-:W4:Y:S02]  /*5a4b0*/  LDL.LU.64 R8, [R1+0x36a0] ;  /* 0x0036a00001087983 */ /* 0x000f240000300a00 */
[----:B----4-:R-:W-:Y:S11]  /*5a4c0*/  HMMA.16816.F32 R20, R24, R8, R20 ;  /* 0x000000081814723c */ /* 0x010ff60000001814 */
[----:B------:R-:W-:Y:S11]  /*5a4d0*/  @!UPT UIADD3 URZ, URZ, URZ, URZ ;  /* 0x0000003f3f3ff290 */ /* 0x000ff6000fffe03f */
[----:B------:R-:W-:Y:S01]  /*5a4e0*/  @!UPT UIADD3 URZ, URZ, URZ, URZ ;  /* 0x0000003f3f3ff290 */ /* 0x000fe2000fffe03f */
[----:B------:R0:W-:Y:S01]  /*5a4f0*/  STL.64 [R1+0x40], R20 ;  /* 0x0000401401007387 */ /* 0x0001e20000100a00 */
[----:B------:R1:W-:Y:S03]  /*5a500*/  STL [R1+0x48], R22 ;  /* 0x0000481601007387 */ /* 0x0003e60000100800 */
[----:B0-----:R-:W1:Y:S01]  /*5a510*/  LDL.LU.64 R20, [R1+0x3698] ;  /* 0x0036980001147983 */ /* 0x001e620000300a00 */
[----:B------:R-:W-:Y:S02]  /*5a520*/  IMAD.MOV.U32 R19, RZ, RZ, R0 ;  /* 0x000000ffff137224 */ /* 0x000fe400078e0000 */
[----:B------:R-:W-:-:S05]  /*5a530*/  IMAD.MOV.U32 R0, RZ, RZ, R23 ;  /* 0x000000ffff007224 */ /* 0x000fca00078e0017 */
[----:B------:R-:W-:Y:S01]  /*5a540*/  STL [R1+0x3490], R0 ;  /* 0x0034900001007387 */ /* 0x000fe20000100800 */
[----:B------:R-:W4:Y:S01]  /*5a550*/  LDL R9, [R1+0x1bc8] ;  /* 0x001bc80001097983 */ /* 0x000f220000100800 */
[----:B-1----:R-:W-:Y:S02]  /*5a560*/  HMMA.16816.F32 R20, R24, R20, R4 ;  /* 0x000000141814723c */ /* 0x002fe40000001804 */
[----:B------:R-:W4:Y:S01]  /*5a570*/  LDL.LU.64 R6, [R1+0x3690] ;  /* 0x0036900001067983 */ /* 0x000f220000300a00 */
[----:B------:R-:W4:Y:S11]  /*5a580*/  LDL.LU.64 R4, [R1+0x3688] ;  /* 0x0036880001047983 */ /* 0x000f360000300a00 */
[----:B------:R-:W-:Y:S09]  /*5a590*/  @!UPT UIADD3 URZ, URZ, URZ, URZ ;  /* 0x0000003f3f3ff290 */ /* 0x000ff2000fffe03f */
[----:B------:R0:W-:Y:S01]  /*5a5a0*/  STL [R1+0x490], R20 ;  /* 0x0004901401007387 */ /* 0x0001e20000100800 */
[----:B------:R-:W-:-:S03]  /*5a5b0*/  IMAD.MOV.U32 R13, RZ, RZ, R21 ;  /* 0x000000ffff0d7224 */ /* 0x000fc600078e0015 */
[----:B0-----:R-:W4:Y:S01]  /*5a5c0*/  LDL.LU.64 R20, [R1+0x3680] ;  /* 0x0036800001147983 */ /* 0x001f220000300a00 */
[----:B------:R-:W-:Y:S02]  /*5a5d0*/  IMAD.MOV.U32 R18, RZ, RZ, R2 ;  /* 0x000000ffff127224 */ /* 0x000fe400078e0002 */
[----:B------:R-:W-:Y:S02]  /*5a5e0*/  IMAD.MOV.U32 R12, RZ, RZ, R22 ;  /* 0x000000ffff0c7224 */ /* 0x000fe400078e0016 */
[----:B------:R-:W-:Y:S01]  /*5a5f0*/  IMAD.MOV.U32 R2, RZ, RZ, R23 ;  /* 0x000000ffff027224 */ /* 0x000fe200078e0017 */
[----:B--2---:R-:W-:Y:S02]  /*5a600*/  STL.64 [R1+0x3588], R14 ;  /* 0x0035880e01007387 */ /* 0x004fe40000100a00 */
[----:B------:R3:W-:Y:S02]  /*5a610*/  STL.64 [R1+0x3580], R12 ;  /* 0x0035800c01007387 */ /* 0x0007e40000100a00 */
[----:B---3--:R-:W-:-:S02]  /*5a620*/  IMAD.MOV.U32 R12, RZ, RZ, R10 ;  /* 0x000000ffff0c7224 */ /* 0x008fc400078e000a */
[----:B------:R-:W-:Y:S01]  /*5a630*/  IMAD.MOV.U32 R13, RZ, RZ, R28 ;  /* 0x000000ffff0d7224 */ /* 0x000fe200078e001c */
[----:B------:R-:W2:Y:S01]  /*5a640*/  LDL.LU R10, [R1+0x367c] ;  /* 0x00367c00010a7983 */ /* 0x000ea20000300800 */
[----:B------:R-:W3:Y:S02]  /*5a650*/  LDL.LU R28, [R1+0x3678] ;  /* 0x00367800011c7983 */ /* 0x000ee40000300800 */
[----:B------:R-:W-:Y:S01]  /*5a660*/  STL [R1+0x3494], R2 ;  /* 0x0034940201007387 */ /* 0x000fe20000100800 */
[----:B----4-:R-:W-:Y:S01]  /*5a670*/  HMMA.16816.F32 R20, R24, R20, R4 ;  /* 0x000000141814723c */ /* 0x010fe20000001804 */
[----:B------:R-:W4:Y:S01]  /*5a680*/  LDL.LU.64 R6, [R1+0x3670] ;  /* 0x0036700001067983 */ /* 0x000f220000300a00 */
[----:B------:R-:W4:Y:S11]  /*5a690*/  LDL.LU.64 R4, [R1+0x3668] ;  /* 0x0036680001047983 */ /* 0x000f360000300a00 */
[----:B------:R-:W-:Y:S10]  /*5a6a0*/  @!UPT UIADD3 URZ, URZ, URZ, URZ ;  /* 0x0000003f3f3ff290 */ /* 0x000ff4000fffe03f */
[----:B------:R0:W-:Y:S01]  /*5a6b0*/  STL.64 [R1+0x4d0], R20 ;  /* 0x0004d01401007387 */ /* 0x0001e20000100a00 */
[----:B------:R4:W-:Y:S03]  /*5a6c0*/  STL [R1+0x4d8], R22 ;  /* 0x0004d81601007387 */ /* 0x0009e60000100800 */
[----:B0-----:R-:W4:Y:S01]  /*5a6d0*/  LDL.LU.64 R20, [R1+0x3660] ;  /* 0x0036600001147983 */ /* 0x001f220000300a00 */
[----:B------:R-:W-:-:S05]  /*5a6e0*/  IMAD.MOV.U32 R8, RZ, RZ, R23 ;  /* 0x000000ffff087224 */ /* 0x000fca00078e0017 */
[----:B------:R-:W-:Y:S01]  /*5a6f0*/  STL [R1+0x3180], R8 ;  /* 0x0031800801007387 */ /* 0x000fe20000100800 */
[C---:B----4-:R-:W-:Y:S03]  /*5a700*/  HMMA.16816.F32 R20, R24.reuse, R20, R4 ;  /* 0x000000141814723c */ /* 0x050fe60000001804 */
[----:B------:R-:W4:Y:S01]  /*5a710*/  LDL.LU.64 R6, [R1+0x3658] ;  /* 0x0036580001067983 */ /* 0x000f220000300a00 */
[----:B------:R-:W4:Y:S11]  /*5a720*/  LDL.LU.64 R4, [R1+0x3650] ;  /* 0x0036500001047983 */ /* 0x000f360000300a00 */
[----:B------:R-:W-:Y:S08]  /*5a730*/  @!UPT UIADD3 URZ, URZ, URZ, URZ ;  /* 0x0000003f3f3ff290 */ /* 0x000ff0000fffe03f */
[----:B------:R0:W-:Y:S01]  /*5a740*/  STL.64 [R1+0x4c0], R20 ;  /* 0x0004c01401007387 */ /* 0x0001e20000100a00 */
[----:B------:R4:W-:Y:S03]  /*5a750*/  STL.64 [R1+0x4c8], R22 ;  /* 0x0004c81601007387 */ /* 0x0009e60000100a00 */
[----:B0-----:R-:W4:Y:S02]  /*5a760*/  LDL.LU.64 R20, [R1+0x3648] ;  /* 0x0036480001147983 */ /* 0x001f240000300a00 */
[----:B----4-:R-:W-:Y:S02]  /*5a770*/  HMMA.16816.F32 R20, R24, R20, R4 ;  /* 0x000000141814723c */ /* 0x010fe40000001804 */
[----:B------:R-:W4:Y:S01]  /*5a780*/  LDL.LU.64 R6, [R1+0x3640] ;  /* 0x0036400001067983 */ /* 0x000f220000300a00 */
[----:B------:R-:W4:Y:S11]  /*5a790*/  LDL.LU.64 R4, [R1+0x3638] ;  /* 0x0036380001047983 */ /* 0x000f360000300a00 */
[----:B------:R-:W-:Y:S09]  /*5a7a0*/  @!UPT UIADD3 URZ, URZ, URZ, URZ ;  /* 0x0000003f3f3ff290 */ /* 0x000ff2000fffe03f */
        /* <DEDUP_REMOVED lines=24> */
[----:B------:R-:W-:Y:S03]  /*5a930*/  STL.64 [R1+0x468], R22 ;  /* 0x0004681601007387 */ /* 0x000fe60000100a00 */
[----:B0-----:R-:W2:Y:S01]  /*5a940*/  LDL.LU.64 R20, [R1+0x35e8] ;  /* 0x0035e80001147983 */ /* 0x001ea20000300a00 */
[C---:B----4-:R-:W-:Y:S03]  /*5a950*/  HMMA.16816.F32 R12, R24.reuse, R12, R4 ;  /* 0x0000000c180c723c */ /* 0x050fe60000001804 */
[----:B------:R-:W4:Y:S05]  /*5a960*/  LDL.LU.64 R4, [R1+0x35e0] ;  /* 0x0035e00001047983 */ /* 0x000f2a0000300a00 */
[C---:B--2---:R-:W-:Y:S11]  /*5a970*/  HMMA.16816.F32 R16, R24.reuse, R20, R16 ;  /* 0x000000141810723c */ /* 0x044ff60000001810 */
[----:B------:R-:W-:Y:S04]  /*5a980*/  @!UPT UIADD3 URZ, URZ, URZ, URZ ;  /* 0x0000003f3f3ff290 */ /* 0x000fe8000fffe03f */
[----:B------:R0:W-:Y:S01]  /*5a990*/  STL.64 [R1+0x450], R12 ;  /* 0x0004500c01007387 */ /* 0x0001e20000100a00 */
[----:B------:R1:W-:Y:S03]  /*5a9a0*/  STL.64 [R1+0x458], R14 ;  /* 0x0004580e01007387 */ /* 0x0003e60000100a00 */
[----:B------:R-:W2:Y:S04]  /*5a9b0*/  LDSM.16.MT88.4 R20, [R9+0x21800] ;  /* 0x021800000914783b */ /* 0x000ea80000004200 */
[----:B0-----:R-:W2:Y:S04]  /*5a9c0*/  LDL.LU R12, [R1+0x280] ;  /* 0x00028000010c7983 */ /* 0x001ea80000300800 */
[----:B------:R-:W-:Y:S01]  /*5a9d0*/  STL.64 [R1+0x440], R16 ;  /* 0x0004401001007387 */ /* 0x000fe20000100a00 */
[----:B------:R0:W-:Y:S02]  /*5a9e0*/  STL.64 [R1+0x448], R18 ;  /* 0x0004481201007387 */ /* 0x0001e40000100a00 */
[----:B------:R-:W2:Y:S02]  /*5a9f0*/  LDL.LU R13, [R1+0x284] ;  /* 0x00028400010d7983 */ /* 0x000ea40000300800 */
[----:B-1----:R-:W2:Y:S01]  /*5aa00*/  LDL.LU R14, [R1+0x288] ;  /* 0x00028800010e7983 */ /* 0x002ea20000300800 */
[----:B------:R-:W2:Y:S04]  /*5aa10*/  LDL.LU R15, [R1+0x28c] ;  /* 0x00028c00010f7983 */ /* 0x000ea80000300800 */
[----:B0-----:R-:W2:Y:S04]  /*5aa20*/  LDL.64 R18, [R1+0x18] ;  /* 0x0000180001127983 */ /* 0x001ea80000100a00 */
[----:B--2---:R0:W-:Y:S04]  /*5aa30*/  STL.64 [R1+0x35b0], R18 ;  /* 0x0035b01201007387 */ /* 0x0041e80000100a00 */
[----:B0-----:R-:W2:Y:S04]  /*5aa40*/  LDL.64 R18, [R1+0x28] ;  /* 0x0000280001127983 */ /* 0x001ea80000100a00 */
[----:B--2---:R0:W-:Y:S01]  /*5aa50*/  STL.64 [R1+0x35d8], R18 ;  /* 0x0035d81201007387 */ /* 0x0041e20000100a00 */
[----:B------:R-:W4:Y:S02]  /*5aa60*/  LDL.LU R16, [R1+0x2c0] ;  /* 0x0002c00001107983 */ /* 0x000f240000300800 */
[----:B------:R-:W4:Y:S01]  /*5aa70*/  LDL.LU R17, [R1+0x2c4] ;  /* 0x0002c40001117983 */ /* 0x000f220000300800 */
[----:B0-----:R-:W4:Y:S01]  /*5aa80*/  LDL.LU R18, [R1+0x2c8] ;  /* 0x0002c80001127983 */ /* 0x001f220000300800 */
[----:B------:R-:W4:Y:S02]  /*5aa90*/  LDL.LU R19, [R1+0x2cc] ;  /* 0x0002cc0001137983 */ /* 0x000f240000300800 */
[----:B------:R0:W-:Y:S02]  /*5aaa0*/  STL.64 [R1+0x3598], R14 ;  /* 0x0035980e01007387 */ /* 0x0001e40000100a00 */
[----:B------:R1:W-:Y:S01]  /*5aab0*/  STL.64 [R1+0x3590], R12 ;  /* 0x0035900c01007387 */ /* 0x0003e20000100a00 */
[----:B0-----:R-:W2:Y:S04]  /*5aac0*/  LDL.64 R14, [R1+0x8] ;  /* 0x00000800010e7983 */ /* 0x001ea80000100a00 */
[----:B--2---:R0:W-:Y:S01]  /*5aad0*/  STL.64 [R1+0x35a8], R14 ;  /* 0x0035a80e01007387 */ /* 0x0041e20000100a00 */
[----:B-1----:R-:W2:Y:S02]  /*5aae0*/  LDL.LU R12, [R1+0x2a0] ;  /* 0x0002a000010c7983 */ /* 0x002ea40000300800 */
[----:B------:R-:W2:Y:S01]  /*5aaf0*/  LDL.LU R13, [R1+0x2a4] ;  /* 0x0002a400010d7983 */ /* 0x000ea20000300800 */
[----:B0-----:R-:W2:Y:S01]  /*5ab00*/  LDL.LU R14, [R1+0x2a8] ;  /* 0x0002a800010e7983 */ /* 0x001ea20000300800 */
[----:B------:R-:W2:Y:S01]  /*5ab10*/  LDL.LU R15, [R1+0x2ac] ;  /* 0x0002ac00010f7983 */ /* 0x000ea20000300800 */
[----:B----4-:R-:W-:Y:S02]  /*5ab20*/  HMMA.16816.F32 R24, R24, R4, R16 ;  /* 0x000000041818723c */ /* 0x010fe40000001810 */
[----:B--2---:R-:W-:Y:S01]  /*5ab30*/  STL.64 [R1+0x35c0], R14 ;  /* 0x0035c00e01007387 */ /* 0x004fe20000100a00 */
[----:B------:R0:W-:Y:S03]  /*5ab40*/  STL.64 [R1+0x35b8], R12 ;  /* 0x0035b80c01007387 */ /* 0x0001e60000100a00 */
[----:B0-----:R-:W2:Y:S01]  /*5ab50*/  LDL.LU R12, [R1+0x2b0] ;  /* 0x0002b000010c7983 */ /* 0x001ea20000300800 */
[----:B------:R-:W2:Y:S02]  /*5ab60*/  LDL.LU R13, [R1+0x2b4] ;  /* 0x0002b400010d7983 */ /* 0x000ea40000300800 */
[----:B------:R-:W2:Y:S02]  /*5ab70*/  LDL.LU R14, [R1+0x2b8] ;  /* 0x0002b800010e7983 */ /* 0x000ea40000300800 */
[----:B------:R-:W2:Y:S01]  /*5ab80*/  LDL.LU R15, [R1+0x2bc] ;  /* 0x0002bc00010f7983 */ /* 0x000ea20000300800 */
[----:B------:R0:W-:Y:S01]  /*5ab90*/  STL [R1+0x34a4], R20 ;  /* 0x0034a41401007387 */ /* 0x0001e20000100800 */
[----:B------:R1:W-:Y:S02]  /*5aba0*/  STL [R1+0x34a0], R21 ;  /* 0x0034a01501007387 */ /* 0x0003e40000100800 */
[----:B------:R4:W-:Y:S02]  /*5abb0*/  STL [R1+0x349c], R22 ;  /* 0x00349c1601007387 */ /* 0x0009e40000100800 */
[----:B------:R3:W-:Y:S01]  /*5abc0*/  STL [R1+0x3498], R23 ;  /* 0x0034981701007387 */ /* 0x0007e20000100800 */
[----:B0-----:R-:W2:Y:S01]  /*5abd0*/  LDL.LU R20, [R1+0x290] ;  /* 0x0002900001147983 */ /* 0x001ea20000300800 */
[----:B-1----:R-:W2:Y:S02]  /*5abe0*/  LDL.LU R21, [R1+0x294] ;  /* 0x0002940001157983 */ /* 0x002ea40000300800 */
[----:B----4-:R-:W4:Y:S02]  /*5abf0*/  LDL.LU R22, [R1+0x298] ;  /* 0x0002980001167983 */ /* 0x010f240000300800 */
[----:B---3--:R-:W4:Y:S01]  /*5ac00*/  LDL.LU R23, [R1+0x29c] ;  /* 0x00029c0001177983 */ /* 0x008f220000300800 */
[----:B------:R-:W-:Y:S01]  /*5ac10*/  STL [R1+0x3184], R9 ;  /* 0x0031840901007387 */ /* 0x000fe20000100800 */
[----:B------:R-:W2:Y:S02]  /*5ac20*/  LDL.LU.64 R18, [R1+0x35d8] ;  /* 0x0035d80001127983 */ /* 0x000ea40000300a00 */
[----:B------:R-:W2:Y:S02]  /*5ac30*/  LDL.LU.64 R6, [R1+0x35d0] ;  /* 0x0035d00001067983 */ /* 0x000ea40000300a00 */
[----:B------:R-:W2:Y:S01]  /*5ac40*/  LDL.LU.64 R4, [R1+0x35c8] ;  /* 0x0035c80001047983 */ /* 0x000ea20000300a00 */
[----:B------:R-:W-:Y:S01]  /*5ac50*/  STL.64 [R1+0x2c0], R24 ;  /* 0x0002c01801007387 */ /* 0x000fe20000100a00 */
[----:B------:R0:W-:Y:S03]  /*5ac60*/  STL.64 [R1+0x2c8], R26 ;  /* 0x0002c81a01007387 */ /* 0x0001e60000100a00 */
[----:B0-----:R-:W3:Y:S04]  /*5ac70*/  LDL.64 R26, [R1+0x38] ;  /* 0x00003800011a7983 */ /* 0x001ee80000100a00 */
[----:B---3--:R0:W-:Y:S01]  /*5ac80*/  STL.64 [R1+0x3558], R26 ;  /* 0x0035581a01007387 */ /* 0x0081e20000100a00 */
[----:B------:R-:W3:Y:S02]  /*5ac90*/  LDL.LU R24, [R1+0x260] ;  /* 0x0002600001187983 */ /* 0x000ee40000300800 */
[----:B------:R-:W3:Y:S01]  /*5aca0*/  LDL.LU R25, [R1+0x264] ;  /* 0x0002640001197983 */ /* 0x000ee20000300800 */
[----:B0-----:R-:W3:Y:S01]  /*5acb0*/  LDL.LU R26, [R1+0x268] ;  /* 0x00026800011a7983 */ /* 0x001ee20000300800 */
        /* <DEDUP_REMOVED lines=10> */
[----:B------:R-:W-:Y:S01]  /*5ad60*/  STL.64 [R1+0x2b0], R12 ;  /* 0x0002b00c01007387 */ /* 0x000fe20000100a00 */
[----:B------:R0:W-:Y:S03]  /*5ad70*/  STL.64 [R1+0x2b8], R14 ;  /* 0x0002b80e01007387 */ /* 0x0001e60000100a00 */
[----:B0-----:R-:W3:Y:S01]  /*5ad80*/  LDL.LU.64 R14, [R1+0x35c0] ;  /* 0x0035c000010e7983 */ /* 0x001ee20000300a00 */
[----:B------:R-:W3:Y:S02]  /*5ad90*/  LDL.LU.64 R12, [R1+0x35b8] ;  /* 0x0035b800010c7983 */ /* 0x000ee40000300a00 */
[----:B------:R-:W3:Y:S02]  /*5ada0*/  LDL.LU.64 R18, [R1+0x35b0] ;  /* 0x0035b00001127983 */ /* 0x000ee40000300a00 */
[----:B------:R-:W-:Y:S01]  /*5adb0*/  STL [R1+0x34ac], R8 ;  /* 0x0034ac0801007387 */ /* 0x000fe20000100800 */
[----:B------:R-:W-:Y:S01]  /*5adc0*/  STL [R1+0x34a8], R9 ;  /* 0x0034a80901007387 */ /* 0x000fe20000100800 */
[C---:B---3--:R-:W-:Y:S11]  /*5add0*/  HMMA.16816.F32 R12, R4.reuse, R18, R12 ;  /* 0x00000012040c723c */ /* 0x048ff6000000180c */
[----:B------:R-:W-:Y:S11]  /*5ade0*/  @!UPT UIADD3 URZ, URZ, URZ, URZ ;  /* 0x0000003f3f3ff290 */ /* 0x000ff6000fffe03f */
[----:B------:R-:W-:Y:S01]  /*5adf0*/  @!UPT UIADD3 URZ, URZ, URZ, URZ ;  /* 0x0000003f3f3ff290 */ /* 0x000fe2000fffe03f */
[----:B------:R-:W-:Y:S01]  /*5ae00*/  STL.64 [R1+0x2a0], R12 ;  /* 0x0002a00c01007387 */ /* 0x000fe20000100a00 */
[----:B------:R0:W-:Y:S03]  /*5ae10*/  STL.64 [R1+0x2a8], R14 ;  /* 0x0002a80e01007387 */ /* 0x0001e60000100a00 */
[----:B0-----:R-:W4:Y:S01]  /*5ae20*/  LDL.LU.64 R14, [R1+0x35a8] ;  /* 0x0035a800010e7983 */ /* 0x001f220000300a00 */
[----:B------:R-:W-:Y:S02]  /*5ae30*/  IMAD.MOV.U32 R17, RZ, RZ, R19 ;  /* 0x000000ffff117224 */ /* 0x000fe400078e0013 */
[----:B------:R-:W-:Y:S02]  /*5ae40*/  IMAD.MOV.U32 R0, RZ, RZ, R18 ;  /* 0x000000ffff007224 */ /* 0x000fe400078e0012 */
[----:B------:R-:W3:Y:S01]  /*5ae50*/  LDL.LU.64 R18, [R1+0x35a0] ;  /* 0x0035a00001127983 */ /* 0x000ee20000300a00 */
[----:B------:R-:W-:Y:S02]  /*5ae60*/  STL [R1+0x34b4], R17 ;  /* 0x0034b41101007387 */ /* 0x000fe40000100800 */
[----:B------:R-:W-:Y:S01]  /*5ae70*/  STL [R1+0x34b0], R0 ;  /* 0x0034b00001007387 */ /* 0x000fe20000100800 */
[C---:B----4-:R-:W-:Y:S01]  /*5ae80*/  HMMA.16816.F32 R20, R4.reuse, R14, R20 ;  /* 0x0000000e0414723c */ /* 0x050fe20000001814 */
[----:B------:R-:W-:Y:S11]  /*5ae90*/  IMAD.MOV.U32 R2, RZ, RZ, R15 ;  /* 0x000000ffff027224 */ /* 0x000ff600078e000f */
[----:B------:R-:W-:Y:S11]  /*5aea0*/  @!UPT UIADD3 URZ, URZ, URZ, URZ ;  /* 0x0000003f3f3ff290 */ /* 0x000ff6000fffe03f */
[----:B------:R-:W-:Y:S01]  /*5aeb0*/  STL.64 [R1+0x290], R20 ;  /* 0x0002901401007387 */ /* 0x000fe20000100a00 */
[----:B------:R0:W-:Y:S02]  /*5aec0*/  STL.64 [R1+0x298], R22 ;  /* 0x0002981601007387 */ /* 0x0001e40000100a00 */
[----:B0-----:R-:W-:Y:S02]  /*5aed0*/  IMAD.MOV.U32 R23, RZ, RZ, R14 ;  /* 0x000000ffff177224 */ /* 0x001fe400078e000e */
[----:B------:R-:W3:Y:S01]  /*5aee0*/  LDL.LU.64 R14, [R1+0x3598] ;  /* 0x00359800010e7983 */ /* 0x000ee20000300a00 */
[----:B------:R-:W3:Y:S02]  /*5aef0*/  LDL.LU.64 R12, [R1+0x3590] ;  /* 0x00359000010c7983 */ /* 0x000ee40000300a00 */
[----:B------:R0:W-:Y:S02]  /*5af00*/  STL [R1+0x34b8], R23 ;  /* 0x0034b81701007387 */ /* 0x0001e40000100800 */
[----:B0-----:R-:W4:Y:S01]  /*5af10*/  LDL.64 R22, [R1+0x158] ;  /* 0x0001580001167983 */ /* 0x001f220000100a00 */
[----:B---3--:R-:W-:Y:S11]  /*5af20*/  HMMA.16816.F32 R12, R4, R18, R12 ;  /* 0x00000012040c723c */ /* 0x008ff6000000180c */
[----:B------:R-:W-:Y:S11]  /*5af30*/  @!UPT UIADD3 URZ, URZ, URZ, URZ ;  /* 0x0000003f3f3ff290 */ /* 0x000ff6000fffe03f */
[----:B------:R-:W-:Y:S01]  /*5af40*/  @!UPT UIADD3 URZ, URZ, URZ, URZ ;  /* 0x0000003f3f3ff290 */ /* 0x000fe2000fffe03f */
[----:B------:R-:W-:Y:S01]  /*5af50*/  STL.64 [R1+0x280], R12 ;  /* 0x0002800c01007387 */ /* 0x000fe20000100a00 */
[----:B------:R0:W-:Y:S03]  /*5af60*/  STL.64 [R1+0x288], R14 ;  /* 0x0002880e01007387 */ /* 0x0001e60000100a00 */
[----:B0-----:R-:W2:Y:S01]  /*5af70*/  LDL.LU.64 R14, [R1+0x3588] ;  /* 0x00358800010e7983 */ /* 0x001ea20000300a00 */
[----:B------:R-:W3:Y:S02]  /*5af80*/  LDL.LU.64 R12, [R1+0x3580] ;  /* 0x00358000010c7983 */ /* 0x000ee40000300a00 */
[----:B------:R0:W-:Y:S02]  /*5af90*/  STL.64 [R1+0x34e8], R18 ;  /* 0x0034e81201007387 */ /* 0x0001e40000100a00 */
[----:B------:R-:W-:Y:S02]  /*5afa0*/  IMAD.MOV.U32 R16, RZ, RZ, R28 ;  /* 0x000000ffff107224 */ /* 0x000fe400078e001c */
[----:B------:R-:W-:Y:S01]  /*5afb0*/  IMAD.MOV.U32 R17, RZ, RZ, R10 ;  /* 0x000000ffff117224 */ /* 0x000fe200078e000a */
[----:B------:R-:W3:Y:S01]  /*5afc0*/  LDL.LU R28, [R1+0x3578] ;  /* 0x00357800011c7983 */ /* 0x000ee20000300800 */
[----:B------:R-:W3:Y:S02]  /*5afd0*/  LDL.LU R10, [R1+0x3574] ;  /* 0x00357400010a7983 */ /* 0x000ee40000300800 */
[----:B0-----:R-:W-:-:S02]  /*5afe0*/  IMAD.MOV.U32 R18, RZ, RZ, R11 ;  /* 0x000000ffff127224 */ /* 0x001fc400078e000b */
[----:B------:R-:W-:Y:S01]  /*5aff0*/  IMAD.MOV.U32 R19, RZ, RZ, R3 ;  /* 0x000000ffff137224 */ /* 0x000fe200078e0003 */
[----:B------:R-:W3:Y:S01]  /*5b000*/  LDL.LU R11, [R1+0x3570] ;  /* 0x00357000010b7983 */ /* 0x000ee20000300800 */
[C---:B--2---:R-:W-:Y:S11]  /*5b010*/  HMMA.16816.F32 R24, R4.reuse, R14, R24 ;  /* 0x0000000e0418723c */ /* 0x044ff60000001818 */
[----:B------:R-:W-:Y:S11]  /*5b020*/  @!UPT UIADD3 URZ, URZ, URZ, URZ ;  /* 0x0000003f3f3ff290 */ /* 0x000ff6000fffe03f */
[----:B------:R-:W-:Y:S01]  /*5b030*/  @!UPT UIADD3 URZ, URZ, URZ, URZ ;  /* 0x0000003f3f3ff290 */ /* 0x000fe2000fffe03f */
[----:B------:R-:W-:Y:S01]  /*5b040*/  STL.64 [R1+0x270], R24 ;  /* 0x0002701801007387 */ /* 0x000fe20000100a00 */
[----:B------:R0:W-:Y:S02]  /*5b050*/  STL [R1+0x278], R26 ;  /* 0x0002781a01007387 */ /* 0x0001e40000100800 */
[----:B------:R-:W-:Y:S02]  /*5b060*/  IMAD.MOV.U32 R3, RZ, RZ, R27 ;  /* 0x000000ffff037224 */ /* 0x000fe400078e001b */
[----:B0-----:R-:W2:Y:S01]  /*5b070*/  LDL.LU.64 R26, [R1+0x3568] ;  /* 0x00356800011a7983 */ /* 0x001ea20000300a00 */
[----:B------:R-:W2:Y:S02]  /*5b080*/  LDL.LU.64 R24, [R1+0x3560] ;  /* 0x0035600001187983 */ /* 0x000ea40000300a00 */
[----:B------:R-:W-:Y:S02]  /*5b090*/  STL.64 [R1+0x3438], R14 ;  /* 0x0034380e01007387 */ /* 0x000fe40000100a00 */
[----:B---3--:R0:W-:Y:S02]  /*5b0a0*/  STL.64 [R1+0x3430], R12 ;  /* 0x0034300c01007387 */ /* 0x0081e40000100a00 */
[----:B0-----:R-:W3:Y:S01]  /*5b0b0*/  LDL.LU R12, [R1+0x250] ;  /* 0x00025000010c7983 */ /* 0x001ee20000300800 */
[----:B------:R-:W3:Y:S02]  /*5b0c0*/  LDL.LU R13, [R1+0x254] ;  /* 0x00025400010d7983 */ /* 0x000ee40000300800 */
[----:B------:R-:W3:Y:S02]  /*5b0d0*/  LDL.LU R14, [R1+0x258] ;  /* 0x00025800010e7983 */ /* 0x000ee40000300800 */
[----:B------:R-:W3:Y:S01]  /*5b0e0*/  LDL.LU R15, [R1+0x25c] ;  /* 0x00025c00010f7983 */ /* 0x000ee20000300800 */
[----:B------:R-:W-:Y:S01]  /*5b0f0*/  STL [R1+0x318c], R3 ;  /* 0x00318c0301007387 */ /* 0x000fe20000100800 */
[C---:B--2---:R-:W-:Y:S11]  /*5b100*/  HMMA.16816.F32 R24, R4.reuse, R10, R24 ;  /* 0x0000000a0418723c */ /* 0x044ff60000001818 */
[----:B------:R-:W-:Y:S11]  /*5b110*/  @!UPT UIADD3 URZ, URZ, URZ, URZ ;  /* 0x0000003f3f3ff290 */ /* 0x000ff6000fffe03f */
[----:B------:R-:W-:Y:S01]  /*5b120*/  @!UPT UIADD3 URZ, URZ, URZ, URZ ;  /* 0x0000003f3f3ff290 */ /* 0x000fe2000fffe03f */
[----:B------:R-:W-:Y:S01]  /*5b130*/  STL.64 [R1+0x260], R24 ;  /* 0x0002601801007387 */ /* 0x000fe20000100a00 */
[----:B------:R0:W-:Y:S03]  /*5b140*/  STL.64 [R1+0x268], R26 ;  /* 0x0002681a01007387 */ /* 0x0001e60000100a00 */
[----:B0-----:R-:W3:Y:S01]  /*5b150*/  LDL.LU.64 R26, [R1+0x3558] ;  /* 0x00355800011a7983 */ /* 0x001ee20000300a00 */
[----:B------:R0:W-:Y:S01]  /*5b160*/  STL.64 [R1+0x3428], R10 ;  /* 0x0034280a01007387 */ /* 0x0001e20000100a00 */
[C---:B---3--:R-:W-:Y:S01]  /*5b170*/  HMMA.16816.F32 R12, R4.reuse, R26, R12 ;  /* 0x0000001a040c723c */ /* 0x048fe2000000180c */
[----:B0-----:R-:W-:Y:S02]  /*5b180*/  IMAD.MOV.U32 R11, RZ, RZ, R26 ;  /* 0x000000ffff0b7224 */ /* 0x001fe400078e001a */
[----:B------:R-:W-:Y:S02]  /*5b190*/  IMAD.MOV.U32 R10, RZ, RZ, R27 ;  /* 0x000000ffff0a7224 */ /* 0x000fe400078e001b */
[----:B------:R-:W0:Y:S11]  /*5b1a0*/  LDSM.16.MT88.4 R24, [R28+0x21800] ;  /* 0x021800001c18783b */ /* 0x000e360000004200 */
[----:B------:R-:W-:Y:S07]  /*5b1b0*/  @!UPT UIADD3 URZ, URZ, URZ, URZ ;  /* 0x0000003f3f3ff290 */ /* 0x000fee000fffe03f */
[----:B------:R-:W-:Y:S01]  /*5b1c0*/  STL.64 [R1+0x250], R12 ;  /* 0x0002500c01007387 */ /* 0x000fe20000100a00 */
[----:B------:R-:W-:Y:S02]  /*5b1d0*/  STL.64 [R1+0x258], R14 ;  /* 0x0002580e01007387 */ /* 0x000fe40000100a00 */
[----:B------:R-:W-:Y:S01]  /*5b1e0*/  STL.64 [R1+0x3518], R10 ;  /* 0x0035180a01007387 */ /* 0x000fe20000100a00 */
[----:B0-----:R0:W-:Y:S04]  /*5b1f0*/  STL.64 [R1+0x3348], R26 ;  /* 0x0033481a01007387 */ /* 0x0011e80000100a00 */
[----:B0-----:R-:W2:Y:S01]  /*5b200*/  LDL R27, [R1+0x1bc0] ;  /* 0x001bc000011b7983 */ /* 0x001ea20000100800 */
[----:B------:R-:W-:Y:S03]  /*5b210*/  STL.64 [R1+0x3340], R24 ;  /* 0x0033401801007387 */ /* 0x000fe60000100a00 */
[----:B--2---:R0:W-:Y:S01]  /*5b220*/  STL [R1+0x34bc], R27 ;  /* 0x0034bc1b01007387 */ /* 0x0041e20000100800 */
[----:B------:R-:W2:Y:S03]  /*5b230*/  LDL R26, [R1+0xd8] ;  /* 0x0000d800011a7983 */ /* 0x000ea60000100800 */
[----:B0-----:R-:W2:Y:S01]  /*5b240*/  LDL R27, [R1+0xdc] ;  /* 0x0000dc00011b7983 */ /* 0x001ea20000100800 */
[----:B----4-:R-:W-:Y:S03]  /*5b250*/  HMMA.16816.F32 R8, R4, R22, R16 ;  /* 0x000000160408723c */ /* 0x010fe60000001810 */
[----:B--2---:R0:W-:Y:S04]  /*5b260*/  STL.64 [R1+0x34d0], R26 ;  /* 0x0034d01a01007387 */ /* 0x0041e80000100a00 */
[----:B0-----:R-:W2:Y:S01]  /*5b270*/  LDL.64 R26, [R1+0xe8] ;  /* 0x0000e800011a7983 */ /* 0x001ea20000100a00 */
[----:B------:R-:W-:-:S02]  /*5b280*/  IMAD.MOV.U32 R13, RZ, RZ, R22 ;  /* 0x000000ffff0d7224 */ /* 0x000fc400078e0016 */
[----:B------:R-:W-:Y:S01]  /*5b290*/  IMAD.MOV.U32 R12, RZ, RZ, R23 ;  /* 0x000000ffff0c7224 */ /* 0x000fe200078e0017 */
[----:B--2---:R0:W-:Y:S01]  /*5b2a0*/  STL.64 [R1+0x34f0], R26 ;  /* 0x0034f01a01007387 */ /* 0x0041e20000100a00 */
[----:B------:R-:W-:Y:S11]  /*5b2b0*/  STL [R1+0x3060], R28 ;  /* 0x0030601c01007387 */ /* 0x000ff60000100800 */
[----:B------:R-:W-:Y:S02]  /*5b2c0*/  STL.64 [R1+0x430], R8 ;  /* 0x0004300801007387 */ /* 0x000fe40000100a00 */
[----:B------:R-:W-:Y:S01]  /*5b2d0*/  STL.64 [R1+0x438], R10 ;  /* 0x0004380a01007387 */ /* 0x000fe20000100a00 */
[----:B------:R1:W-:Y:S01]  /*5b2e0*/  STL.64 [R1+0x3550], R12 ;  /* 0x0035500c01007387 */ /* 0x0003e20000100a00 */
[----:B------:R-:W2:Y:S02]  /*5b2f0*/  LDL.LU R24, [R1+0x3d0] ;  /* 0x0003d00001187983 */ /* 0x000ea40000300800 */
[----:B------:R-:W2:Y:S01]  /*5b300*/  LDL.LU R25, [R1+0x3d4] ;  /* 0x0003d40001197983 */ /* 0x000ea20000300800 */
[----:B0-----:R-:W3:Y:S01]  /*5b310*/  LDL.LU R26, [R1+0x3d8] ;  /* 0x0003d800011a7983 */ /* 0x001ee20000300800 */
[----:B------:R-:W3:Y:S03]  /*5b320*/  LDL.LU R27, [R1+0x3dc] ;  /* 0x0003dc00011b7983 */ /* 0x000ee60000300800 */
[----:B-1----:R-:W4:Y:S01]  /*5b330*/  LDL.LU R12, [R1+0x420] ;  /* 0x00042000010c7983 */ /* 0x002f220000300800 */
[----:B------:R-:W4:Y:S02]  /*5b340*/  LDL.LU R13, [R1+0x424] ;  /* 0x00042400010d7983 */ /* 0x000f240000300800 */
[----:B------:R-:W4:Y:S02]  /*5b350*/  LDL.LU R14, [R1+0x428] ;  /* 0x00042800010e7983 */ /* 0x000f240000300800 */
[----:B------:R-:W4:Y:S01]  /*5b360*/  LDL.LU R15, [R1+0x42c] ;  /* 0x00042c00010f7983 */ /* 0x000f220000300800 */
[----:B------:R-:W2:Y:S01]  /*5b370*/  LDL.LU R8, [R1+0x3f0] ;  /* 0x0003f00001087983 */ /* 0x000ea20000300800 */
        /* <DEDUP_REMOVED lines=9> */
[----:B------:R-:W3:Y:S01]  /*5b410*/  LDL.LU R20, [R1+0x410] ;  /* 0x0004100001147983 */ /* 0x000ee20000300800 */
[----:B------:R-:W3:Y:S02]  /*5b420*/  LDL.LU R21, [R1+0x414] ;  /* 0x0004140001157983 */ /* 0x000ee40000300800 */
[----:B------:R-:W3:Y:S02]  /*5b430*/  LDL.LU R22, [R1+0x418] ;  /* 0x0004180001167983 */ /* 0x000ee40000300800 */
[----:B------:R-:W3:Y:S01]  /*5b440*/  LDL.LU R23, [R1+0x41c] ;  /* 0x00041c0001177983 */ /* 0x000ee20000300800 */
[----:B--2---:R0:W-:Y:S01]  /*5b450*/  STL.64 [R1+0x3540], R10 ;  /* 0x0035400a01007387 */ /* 0x0041e20000100a00 */
[----:B------:R-:W-:Y:S03]  /*5b460*/  STL.64 [R1+0x3538], R8 ;  /* 0x0035380801007387 */ /* 0x000fe60000100a00 */
[----:B0-----:R-:W4:Y:S01]  /*5b470*/  LDL.64 R10, [R1+0x148] ;  /* 0x00014800010a7983 */ /* 0x001f220000100a00 */
[----:B---3--:R0:W-:Y:S02]  /*5b480*/  STL.64 [R1+0x3500], R26 ;  /* 0x0035001a01007387 */ /* 0x0081e40000100a00 */
[----:B------:R-:W-:Y:S01]  /*5b490*/  STL.64 [R1+0x34f8], R24 ;  /* 0x0034f81801007387 */ /* 0x000fe20000100a00 */
[----:B0-----:R-:W2:Y:S04]  /*5b4a0*/  LDL.64 R26, [R1+0x108] ;  /* 0x00010800011a7983 */ /* 0x001ea80000100a00 */
[----:B--2---:R0:W-:Y:S04]  /*5b4b0*/  STL.64 [R1+0x3510], R26 ;  /* 0x0035101a01007387 */ /* 0x0041e80000100a00 */
[----:B0-----:R-:W2:Y:S04]  /*5b4c0*/  LDL.64 R26, [R1+0x118] ;  /* 0x00011800011a7983 */ /* 0x001ea80000100a00 */
[----:B--2---:R0:W-:Y:S04]  /*5b4d0*/  STL.64 [R1+0x3530], R26 ;  /* 0x0035301a01007387 */ /* 0x0041e80000100a00 */
[----:B0-----:R-:W2:Y:S01]  /*5b4e0*/  LDL.64 R26, [R1+0x128] ;  /* 0x00012800011a7983 */ /* 0x001ea20000100a00 */
[----:B----4-:R-:W-:Y:S03]  /*5b4f0*/  HMMA.16816.F32 R12, R4, R10, R12 ;  /* 0x0000000a040c723c */ /* 0x010fe6000000180c */
[----:B--2---:R0:W-:Y:S01]  /*5b500*/  STL.64 [R1+0x3548], R26 ;  /* 0x0035481a01007387 */ /* 0x0041e20000100a00 */
[----:B------:R-:W2:Y:S03]  /*5b510*/  LDL.64 R18, [R1+0xf8] ;  /* 0x0000f80001127983 */ /* 0x000ea60000100a00 */
[----:B0-----:R-:W3:Y:S04]  /*5b520*/  LDL.64 R26, [R1+0x138] ;  /* 0x00013800011a7983 */ /* 0x001ee80000100a00 */
[----:B--2---:R0:W-:Y:S01]  /*5b530*/  STL.64 [R1+0x3508], R18 ;  /* 0x0035081201007387 */ /* 0x0041e20000100a00 */
[----:B------:R-:W2:Y:S02]  /*5b540*/  LDL.LU R16, [R1+0x3e0] ;  /* 0x0003e00001107983 */ /* 0x000ea40000300800 */
[----:B------:R-:W2:Y:S01]  /*5b550*/  LDL.LU R17, [R1+0x3e4] ;  /* 0x0003e40001117983 */ /* 0x000ea20000300800 */
[----:B0-----:R-:W2:Y:S01]  /*5b560*/  LDL.LU R18, [R1+0x3e8] ;  /* 0x0003e80001127983 */ /* 0x001ea20000300800 */
[----:B------:R-:W2:Y:S07]  /*5b570*/  LDL.LU R19, [R1+0x3ec] ;  /* 0x0003ec0001137983 */ /* 0x000eae0000300800 */
[----:B------:R0:W-:Y:S02]  /*5b580*/  STL.64 [R1+0x420], R12 ;  /* 0x0004200c01007387 */ /* 0x0001e40000100a00 */
[----:B------:R1:W-:Y:S01]  /*5b590*/  STL.64 [R1+0x428], R14 ;  /* 0x0004280e01007387 */ /* 0x0003e20000100a00 */
[----:B0-----:R-:W4:Y:S01]  /*5b5a0*/  LDL.LU.64 R12, [R1+0x3550] ;  /* 0x00355000010c7983 */ /* 0x001f220000300a00 */
[----:B-1----:R-:W-:-:S02]  /*5b5b0*/  IMAD.MOV.U32 R15, RZ, RZ, R10 ;  /* 0x000000ffff0f7224 */ /* 0x002fc400078e000a */
[----:B------:R-:W-:-:S05]  /*5b5c0*/  IMAD.MOV.U32 R14, RZ, RZ, R11 ;  /* 0x000000ffff0e7224 */ /* 0x000fca00078e000b */
[----:B------:R-:W-:Y:S01]  /*5b5d0*/  STL.64 [R1+0x34c8], R14 ;  /* 0x0034c80e01007387 */ /* 0x000fe20000100a00 */
[----:B---3--:R-:W-:Y:S03]  /*5b5e0*/  HMMA.16816.F32 R8, R4, R26, R20 ;  /* 0x0000001a0408723c */ /* 0x008fe60000001814 */
[----:B----4-:R0:W-:Y:S04]  /*5b5f0*/  STL.64 [R1+0x34c0], R12 ;  /* 0x0034c00c01007387 */ /* 0x0101e80000100a00 */
[----:B0-----:R-:W3:Y:S01]  /*5b600*/  LDL.LU R12, [R1+0x240] ;  /* 0x00024000010c7983 */ /* 0x001ee20000300800 */
[----:B------:R-:W3:Y:S02]  /*5b610*/  LDL.LU R13, [R1+0x244] ;  /* 0x00024400010d7983 */ /* 0x000ee40000300800 */
[----:B------:R-:W4:Y:S02]  /*5b620*/  LDL.LU R14, [R1+0x248] ;  /* 0x00024800010e7983 */ /* 0x000f240000300800 */
[----:B------:R-:W4:Y:S02]  /*5b630*/  LDL.LU R15, [R1+0x24c] ;  /* 0x00024c00010f7983 */ /* 0x000f240000300800 */
[----:B------:R-:W-:-:S02]  /*5b640*/  IMAD.MOV.U32 R21, RZ, RZ, R26 ;  /* 0x000000ffff157224 */ /* 0x000fc400078e001a */
[----:B------:R-:W-:Y:S01]  /*5b650*/  IMAD.MOV.U32 R22, RZ, RZ, R27 ;  /* 0x000000ffff167224 */ /* 0x000fe200078e001b */
[----:B----4-:R-:W-:Y:S01]  /*5b660*/  STL.64 [R1+0x34e0], R14 ;  /* 0x0034e00e01007387 */ /* 0x010fe20000100a00 */
[----:B---3--:R0:W-:Y:S03]  /*5b670*/  STL.64 [R1+0x34d8], R12 ;  /* 0x0034d80c01007387 */ /* 0x0081e60000100a00 */
[----:B0-----:R-:W3:Y:S01]  /*5b680*/  LDL.LU R12, [R1+0x3c0] ;  /* 0x0003c000010c7983 */ /* 0x001ee20000300800 */
[----:B------:R-:W3:Y:S02]  /*5b690*/  LDL.LU R13, [R1+0x3c4] ;  /* 0x0003c400010d7983 */ /* 0x000ee40000300800 */
[----:B------:R-:W3:Y:S02]  /*5b6a0*/  LDL.LU R14, [R1+0x3c8] ;  /* 0x0003c800010e7983 */ /* 0x000ee40000300800 */
[----:B------:R-:W4:Y:S02]  /*5b6b0*/  LDL.LU.64 R26, [R1+0x3548] ;  /* 0x00354800011a7983 */ /* 0x000f240000300a00 */
[----:B------:R-:W-:Y:S01]  /*5b6c0*/  IMAD.MOV.U32 R15, RZ, RZ, R29 ;  /* 0x000000ffff0f7224 */ /* 0x000fe200078e001d */
[----:B------:R-:W-:Y:S01]  /*5b6d0*/  STL.64 [R1+0x410], R8 ;  /* 0x0004100801007387 */ /* 0x000fe20000100a00 */
[----:B------:R0:W-:Y:S02]  /*5b6e0*/  STL [R1+0x418], R10 ;  /* 0x0004180a01007387 */ /* 0x0001e40000100800 */
[----:B------:R-:W-:-:S02]  /*5b6f0*/  IMAD.MOV.U32 R29, RZ, RZ, R11 ;  /* 0x000000ffff1d7224 */ /* 0x000fc400078e000b */
[----:B0-----:R-:W4:Y:S01]  /*5b700*/  LDL.LU.64 R10, [R1+0x3540] ;  /* 0x00354000010a7983 */ /* 0x001f220000300a00 */
[----:B------:R-:W4:Y:S02]  /*5b710*/  LDL.LU.64 R8, [R1+0x3538] ;  /* 0x0035380001087983 */ /* 0x000f240000300a00 */
[----:B------:R0:W-:Y:S01]  /*5b720*/  STL [R1+0x3190], R29 ;  /* 0x0031901d01007387 */ /* 0x0001e20000100800 */
[C---:B----4-:R-:W-:Y:S01]  /*5b730*/  HMMA.16816.F32 R8, R4.reuse, R26, R8 ;  /* 0x0000001a0408723c */ /* 0x050fe20000001808 */
[----:B------:R-:W-:Y:S02]  /*5b740*/  IMAD.MOV.U32 R20, RZ, RZ, R26 ;  /* 0x000000ffff147224 */ /* 0x000fe400078e001a */
[----:B0-----:R-:W-:Y:S02]  /*5b750*/  IMAD.MOV.U32 R29, RZ, RZ, R27 ;  /* 0x000000ffff1d7224 */ /* 0x001fe400078e001b */
[----:B------:R-:W4:Y:S11]  /*5b760*/  LDL.LU.64 R26, [R1+0x3530] ;  /* 0x00353000011a7983 */ /* 0x000f360000300a00 */
[----:B------:R-:W-:Y:S07]  /*5b770*/  @!UPT UIADD3 URZ, URZ, URZ, URZ ;  /* 0x0000003f3f3ff290 */ /* 0x000fee000fffe03f */
[----:B------:R-:W-:Y:S01]  /*5b780*/  STL.64 [R1+0x400], R8 ;  /* 0x0004000801007387 */ /* 0x000fe20000100a00 */
[----:B------:R0:W-:Y:S02]  /*5b790*/  STL [R1+0x408], R10 ;  /* 0x0004080a01007387 */ /* 0x0001e40000100800 */
[----:B------:R-:W-:Y:S02]  /*5b7a0*/  IMAD.MOV.U32 R28, RZ, RZ, R11 ;  /* 0x000000ffff1c7224 */ /* 0x000fe400078e000b */
[----:B0-----:R-:W2:Y:S01]  /*5b7b0*/  LDL.LU.64 R10, [R1+0x3528] ;  /* 0x00352800010a7983 */ /* 0x001ea20000300a00 */
[----:B------:R-:W2:Y:S02]  /*5b7c0*/  LDL.LU.64 R8, [R1+0x3520] ;  /* 0x0035200001087983 */ /* 0x000ea40000300a00 */
[----:B------:R4:W-:Y:S02]  /*5b7d0*/  STL [R1+0x3194], R28 ;  /* 0x0031941c01007387 */ /* 0x0009e40000100800 */
[----:B----4-:R-:W-:Y:S01]  /*5b7e0*/  IMAD.MOV.U32 R28, RZ, RZ, R27 ;  /* 0x000000ffff1c7224 */ /* 0x010fe200078e001b */
[C---:B--2---:R-:W-:Y:S11]  /*5b7f0*/  HMMA.16816.F32 R8, R4.reuse, R26, R8 ;  /* 0x0000001a0408723c */ /* 0x044ff60000001808 */
[----:B------:R-:W-:Y:S11]  /*5b800*/  @!UPT UIADD3 URZ, URZ, URZ, URZ ;  /* 0x0000003f3f3ff290 */ /* 0x000ff6000fffe03f */
[----:B------:R-:W-:Y:S01]  /*5b810*/  @!UPT UIADD3 URZ, URZ, URZ, URZ ;  /* 0x0000003f3f3ff290 */ /* 0x000fe2000fffe03f */
[----:B------:R0:W-:Y:S01]  /*5b820*/  STL.64 [R1+0x3f0], R8 ;  /* 0x0003f00801007387 */ /* 0x0001e20000100a00 */
[----:B------:R1:W-:Y:S02]  /*5b830*/  STL.64 [R1+0x3f8], R10 ;  /* 0x0003f80a01007387 */ /* 0x0003e40000100a00 */
[----:B0-----:R-:W-:Y:S01]  /*5b840*/  IMAD.MOV.U32 R9, RZ, RZ, R26 ;  /* 0x000000ffff097224 */ /* 0x001fe200078e001a */
[----:B-1----:R-:W2:Y:S01]  /*5b850*/  LDL.LU.64 R10, [R1+0x3518] ;  /* 0x00351800010a7983 */ /* 0x002ea20000300a00 */
[----:B------:R-:W4:Y:S02]  /*5b860*/  LDL.LU.64 R26, [R1+0x3510] ;  /* 0x00351000011a7983 */ /* 0x000f240000300a00 */
[C---:B----4-:R-:W-:Y:S01]  /*5b870*/  HMMA.16816.F32 R16, R4.reuse, R26, R16 ;  /* 0x0000001a0410723c */ /* 0x050fe20000001810 */
[----:B------:R-:W-:Y:S02]  /*5b880*/  IMAD.MOV.U32 R0, RZ, RZ, R26 ;  /* 0x000000ffff007224 */ /* 0x000fe400078e001a */
[----:B------:R-:W-:Y:S11]  /*5b890*/  IMAD.MOV.U32 R8, RZ, RZ, R27 ;  /* 0x000000ffff087224 */ /* 0x000ff600078e001b */
[----:B------:R-:W-:Y:S09]  /*5b8a0*/  @!UPT UIADD3 URZ, URZ, URZ, URZ ;  /* 0x0000003f3f3ff290 */ /* 0x000ff2000fffe03f */
[----:B------:R-:W-:Y:S01]  /*5b8b0*/  STL.64 [R1+0x3e0], R16 ;  /* 0x0003e01001007387 */ /* 0x000fe20000100a00 */
[----:B------:R0:W-:Y:S03]  /*5b8c0*/  STL.64 [R1+0x3e8], R18 ;  /* 0x0003e81201007387 */ /* 0x0001e60000100a00 */
[----:B0-----:R-:W4:Y:S01]  /*5b8d0*/  LDL.LU.64 R18, [R1+0x3508] ;  /* 0x0035080001127983 */ /* 0x001f220000300a00 */
[----:B------:R-:W4:Y:S02]  /*5b8e0*/  LDL.LU.64 R26, [R1+0x3500] ;  /* 0x00350000011a7983 */ /* 0x000f240000300a00 */
[----:B------:R-:W4:Y:S02]  /*5b8f0*/  LDL.LU.64 R24, [R1+0x34f8] ;  /* 0x0034f80001187983 */ /* 0x000f240000300a00 */
[C---:B----4-:R-:W-:Y:S11]  /*5b900*/  HMMA.16816.F32 R24, R4.reuse, R18, R24 ;  /* 0x000000120418723c */ /* 0x050ff60000001818 */
[----:B------:R-:W-:Y:S11]  /*5b910*/  @!UPT UIADD3 URZ, URZ, URZ, URZ ;  /* 0x0000003f3f3ff290 */ /* 0x000ff6000fffe03f */
[----:B------:R-:W-:Y:S01]  /*5b920*/  @!UPT UIADD3 URZ, URZ, URZ, URZ ;  /* 0x0000003f3f3ff290 */ /* 0x000fe2000fffe03f */
[----:B------:R-:W-:Y:S01]  /*5b930*/  STL.64 [R1+0x3d0], R24 ;  /* 0x0003d01801007387 */ /* 0x000fe20000100a00 */
[----:B------:R0:W-:Y:S03]  /*5b940*/  STL.64 [R1+0x3d8], R26 ;  /* 0x0003d81a01007387 */ /* 0x0001e60000100a00 */
[----:B0-----:R-:W3:Y:S01]  /*5b950*/  LDL.LU.64 R26, [R1+0x34f0] ;  /* 0x0034f000011a7983 */ /* 0x001ee20000300a00 */
[----:B------:R-:W-:Y:S02]  /*5b960*/  IMAD.MOV.U32 R23, RZ, RZ, R18 ;  /* 0x000000ffff177224 */ /* 0x000fe400078e0012 */
[----:B------:R-:W-:Y:S02]  /*5b970*/  IMAD.MOV.U32 R17, RZ, RZ, R19 ;  /* 0x000000ffff117224 */ /* 0x000fe400078e0013 */
[----:B------:R-:W4:Y:S01]  /*5b980*/  LDL.LU.64 R18, [R1+0x34e8] ;  /* 0x0034e80001127983 */ /* 0x000f220000300a00 */
        /* <DEDUP_REMOVED lines=9> */
[----:B----4-:R-:W-:Y:S01]  /*5ba20*/  STL.64 [R1+0x3448], R18 ;  /* 0x0034481201007387 */ /* 0x010fe20000100a00 */
[----:B------:R-:W-:Y:S01]  /*5ba30*/  STL [R1+0x3440], R16 ;  /* 0x0034401001007387 */ /* 0x000fe20000100800 */
[----:B---3--:R-:W-:Y:S03]  /*5ba40*/  HMMA.16816.F32 R4, R4, R26, R12 ;  /* 0x0000001a0404723c */ /* 0x008fe6000000180c */
[----:B------:R-:W3:Y:S01]  /*5ba50*/  LDL.LU.64 R14, [R1+0x34c8] ;  /* 0x0034c800010e7983 */ /* 0x000ee20000300a00 */
[----:B------:R-:W4:Y:S02]  /*5ba60*/  LDL.LU.64 R12, [R1+0x34c0] ;  /* 0x0034c000010c7983 */ /* 0x000f240000300a00 */
[----:B------:R-:W2:Y:S11]  /*5ba70*/  LDL.LU R27, [R1+0x34bc] ;  /* 0x0034bc00011b7983 */ /* 0x000eb60000300800 */
[----:B------:R-:W-:Y:S06]  /*5ba80*/  @!UPT UIADD3 URZ, URZ, URZ, URZ ;  /* 0x0000003f3f3ff290 */ /* 0x000fec000fffe03f */
[----:B------:R-:W-:Y:S01]  /*5ba90*/  STL.64 [R1+0x240], R4 ;  /* 0x0002400401007387 */ /* 0x000fe20000100a00 */
[----:B------:R-:W-:Y:S02]  /*5baa0*/  STL.64 [R1+0x248], R6 ;  /* 0x0002480601007387 */ /* 0x000fe40000100a00 */
[----:B------:R-:W3:Y:S02]  /*5bab0*/  LDL.LU R24, [R1+0x230] ;  /* 0x0002300001187983 */ /* 0x000ee40000300800 */
[----:B------:R-:W3:Y:S01]  /*5bac0*/  LDL.LU R25, [R1+0x234] ;  /* 0x0002340001197983 */ /* 0x000ee20000300800 */
[----:B------:R-:W3:Y:S04]  /*5bad0*/  LDL.LU R26, [R1+0x238] ;  /* 0x00023800011a7983 */ /* 0x000ee80000300800 */
[----:B--2---:R0:W1:Y:S04]  /*5bae0*/  LDSM.16.MT88.4 R4, [R27+0x21800] ;  /* 0x021800001b04783b */ /* 0x0040680000004200 */
[----:B0-----:R-:W3:Y:S04]  /*5baf0*/  LDL.LU R27, [R1+0x23c] ;  /* 0x00023c00011b7983 */ /* 0x001ee80000300800 */
[----:B---3--:R-:W-:Y:S01]  /*5bb00*/  STL.64 [R1+0x3358], R26 ;  /* 0x0033581a01007387 */ /* 0x008fe20000100a00 */
[----:B------:R0:W-:Y:S03]  /*5bb10*/  STL.64 [R1+0x3350], R24 ;  /* 0x0033501801007387 */ /* 0x0001e60000100a00 */
[----:B0-----:R-:W2:Y:S01]  /*5bb20*/  LDL.LU R24, [R1+0x2d0] ;  /* 0x0002d00001187983 */ /* 0x001ea20000300800 */
[----:B------:R-:W2:Y:S02]  /*5bb30*/  LDL.LU R25, [R1+0x2d4] ;  /* 0x0002d40001197983 */ /* 0x000ea40000300800 */
[----:B------:R-:W3:Y:S02]  /*5bb40*/  LDL.LU R26, [R1+0x2d8] ;  /* 0x0002d800011a7983 */ /* 0x000ee40000300800 */
[----:B------:R-:W3:Y:S02]  /*5bb50*/  LDL.LU R27, [R1+0x2dc] ;  /* 0x0002dc00011b7983 */ /* 0x000ee40000300800 */
[----:B---3--:R0:W-:Y:S01]  /*5bb60*/  STL.64 [R1+0x3368], R26 ;  /* 0x0033681a01007387 */ /* 0x0081e20000100a00 */
[----:B--2---:R-:W-:Y:S02]  /*5bb70*/  STL.64 [R1+0x3360], R24 ;  /* 0x0033601801007387 */ /* 0x004fe40000100a00 */
[----:B0-----:R-:W-:-:S02]  /*5bb80*/  IMAD.MOV.U32 R26, RZ, RZ, R23 ;  /* 0x000000ffff1a7224 */ /* 0x001fc400078e0017 */
[----:B------:R-:W-:Y:S01]  /*5bb90*/  IMAD.MOV.U32 R27, RZ, RZ, R17 ;  /* 0x000000ffff1b7224 */ /* 0x000fe200078e0011 */
[----:B------:R-:W2:Y:S01]  /*5bba0*/  LDL.LU R23, [R1+0x34b8] ;  /* 0x0034b80001177983 */ /* 0x000ea20000300800 */
[----:B------:R-:W3:Y:S03]  /*5bbb0*/  LDL.LU R17, [R1+0x34b4] ;  /* 0x0034b40001117983 */ /* 0x000ee60000300800 */
[----:B------:R0:W-:Y:S02]  /*5bbc0*/  STL.64 [R1+0x3378], R26 ;  /* 0x0033781a01007387 */ /* 0x0001e40000100a00 */
[----:B0-----:R-:W-:Y:S02]  /*5bbd0*/  IMAD.MOV.U32 R26, RZ, RZ, R0 ;  /* 0x000000ffff1a7224 */ /* 0x001fe400078e0000 */
[----:B------:R-:W-:Y:S01]  /*5bbe0*/  IMAD.MOV.U32 R27, RZ, RZ, R8 ;  /* 0x000000ffff1b7224 */ /* 0x000fe200078e0008 */
[----:B------:R-:W2:Y:S01]  /*5bbf0*/  LDL.LU R0, [R1+0x34b0] ;  /* 0x0034b00001007983 */ /* 0x000ea20000300800 */
[----:B------:R-:W2:Y:S03]  /*5bc00*/  LDL.LU R8, [R1+0x34ac] ;  /* 0x0034ac0001087983 */ /* 0x000ea60000300800 */
[----:B------:R-:W-:Y:S01]  /*5bc10*/  STL.64 [R1+0x3390], R26 ;  /* 0x0033901a01007387 */ /* 0x000fe20000100a00 */
[----:B-1----:R0:W-:Y:S02]  /*5bc20*/  STL.64 [R1+0x3240], R6 ;  /* 0x0032400601007387 */ /* 0x0021e40000100a00 */
[----:B------:R1:W-:Y:S01]  /*5bc30*/  STL.64 [R1+0x3238], R4 ;  /* 0x0032380401007387 */ /* 0x0003e20000100a00 */
[----:B0-----:R-:W2:Y:S01]  /*5bc40*/  LDL.LU.64 R6, [R1+0xd8] ;  /* 0x0000d80001067983 */ /* 0x001ea20000300a00 */
[----:B------:R-:W-:-:S02]  /*5bc50*/  IMAD.MOV.U32 R26, RZ, RZ, R9 ;  /* 0x000000ffff1a7224 */ /* 0x000fc400078e0009 */
[----:B------:R-:W-:Y:S01]  /*5bc60*/  IMAD.MOV.U32 R27, RZ, RZ, R28 ;  /* 0x000000ffff1b7224 */ /* 0x000fe200078e001c */
[----:B--2---:R0:W-:Y:S01]  /*5bc70*/  STL.64 [R1+0x3370], R6 ;  /* 0x0033700601007387 */ /* 0x0041e20000100a00 */
[----:B-1----:R-:W2:Y:S02]  /*5bc80*/  LDL.LU R4, [R1+0x2e0] ;  /* 0x0002e00001047983 */ /* 0x002ea40000300800 */
[----:B------:R-:W2:Y:S01]  /*5bc90*/  LDL.LU R5, [R1+0x2e4] ;  /* 0x0002e40001057983 */ /* 0x000ea20000300800 */
[----:B0-----:R-:W2:Y:S01]  /*5bca0*/  LDL.LU R6, [R1+0x2e8] ;  /* 0x0002e80001067983 */ /* 0x001ea20000300800 */
[----:B------:R-:W2:Y:S02]  /*5bcb0*/  LDL.LU R7, [R1+0x2ec] ;  /* 0x0002ec0001077983 */ /* 0x000ea40000300800 */
[----:B------:R-:W3:Y:S02]  /*5bcc0*/  LDL.LU R9, [R1+0x34a8] ;  /* 0x0034a80001097983 */ /* 0x000ee40000300800 */
[----:B------:R0:W-:Y:S02]  /*5bcd0*/  STL.64 [R1+0x33a8], R26 ;  /* 0x0033a81a01007387 */ /* 0x0001e40000100a00 */
[----:B0-----:R-:W-:-:S02]  /*5bce0*/  IMAD.MOV.U32 R26, RZ, RZ, R20 ;  /* 0x000000ffff1a7224 */ /* 0x001fc400078e0014 */
[----:B------:R-:W-:Y:S01]  /*5bcf0*/  IMAD.MOV.U32 R27, RZ, RZ, R29 ;  /* 0x000000ffff1b7224 */ /* 0x000fe200078e001d */
[----:B------:R-:W3:Y:S04]  /*5bd00*/  LDL.LU R20, [R1+0x34a4] ;  /* 0x0034a40001147983 */ /* 0x000ee80000300800 */
        /* <DEDUP_REMOVED lines=19> */
[----:B------:R-:W-:-:S05]  /*5be40*/  IMAD.MOV.U32 R27, RZ, RZ, R14 ;  /* 0x000000ffff1b7224 */ /* 0x000fca00078e000e */
        /* <DEDUP_REMOVED lines=8> */
[----:B------:R-:W-:Y:S02]  /*5bed0*/  IMAD.MOV.U32 R27, RZ, RZ, R12 ;  /* 0x000000ffff1b7224 */ /* 0x000fe400078e000c */
[----:B------:R-:W-:-:S03]  /*5bee0*/  IMAD.MOV.U32 R18, RZ, RZ, R23 ;  /* 0x000000ffff127224 */ /* 0x000fc600078e0017 */
[----:B------:R-:W-:Y:S01]  /*5bef0*/  STL.64 [R1+0x3408], R26 ;  /* 0x0034081a01007387 */ /* 0x000fe20000100a00 */
[----:B------:R-:W-:-:S03]  /*5bf00*/  IMAD.MOV.U32 R19, RZ, RZ, R2 ;  /* 0x000000ffff137224 */ /* 0x000fc600078e0002 */
[----:B--2---:R-:W-:Y:S01]  /*5bf10*/  STL.64 [R1+0x33d0], R6 ;  /* 0x0033d00601007387 */ /* 0x004fe20000100a00 */
[----:B------:R0:W-:Y:S03]  /*5bf20*/  STL.64 [R1+0x33c8], R4 ;  /* 0x0033c80401007387 */ /* 0x0001e60000100a00 */
[----:B0-----:R-:W2:Y:S01]  /*5bf30*/  LDL.LU R4, [R1+0x320] ;  /* 0x0003200001047983 */ /* 0x001ea20000300800 */
[----:B------:R-:W2:Y:S02]  /*5bf40*/  LDL.LU R5, [R1+0x324] ;  /* 0x0003240001057983 */ /* 0x000ea40000300800 */
[----:B------:R-:W4:Y:S02]  /*5bf50*/  LDL.LU R6, [R1+0x328] ;  /* 0x0003280001067983 */ /* 0x000f240000300800 */
[----:B------:R-:W4:Y:S01]  /*5bf60*/  LDL.LU R7, [R1+0x32c] ;  /* 0x00032c0001077983 */ /* 0x000f220000300800 */
[----:B------:R-:W2:Y:S01]  /*5bf70*/  LDL.LU R23, [R1+0x3498] ;  /* 0x0034980001177983 */ /* 0x000ea20000300800 */
[----:B------:R-:W2:Y:S02]  /*5bf80*/  LDL.LU R2, [R1+0x3494] ;  /* 0x0034940001027983 */ /* 0x000ea40000300800 */
[----:B------:R0:W-:Y:S02]  /*5bf90*/  STL.64 [R1+0x3460], R18 ;  /* 0x0034601201007387 */ /* 0x0001e40000100a00 */
[----:B------:R-:W2:Y:S01]  /*5bfa0*/  LDL.LU R12, [R1+0x380] ;  /* 0x00038000010c7983 */ /* 0x000ea20000300800 */
[----:B------:R-:W2:Y:S01]  /*5bfb0*/  LDL.LU R13, [R1+0x384] ;  /* 0x00038400010d7983 */ /* 0x000ea20000300800 */
[----:B------:R-:W2:Y:S02]  /*5bfc0*/  LDL.LU R14, [R1+0x388] ;  /* 0x00038800010e7983 */ /* 0x000ea40000300800 */
[----:B------:R-:W2:Y:S02]  /*5bfd0*/  LDL.LU R15, [R1+0x38c] ;  /* 0x00038c00010f7983 */ /* 0x000ea40000300800 */
[----:B0-----:R-:W-:-:S02]  /*5bfe0*/  IMAD.MOV.U32 R18, RZ, RZ, R0 ;  /* 0x000000ffff127224 */ /* 0x001fc400078e0000 */
[----:B---3--:R-:W-:Y:S01]  /*5bff0*/  IMAD.MOV.U32 R19, RZ, RZ, R17 ;  /* 0x000000ffff137224 */ /* 0x008fe200078e0011 */
        /* <DEDUP_REMOVED lines=13> */
[----:B------:R-:W2:Y:S02]  /*5c0d0*/  LDL.LU R15, [R1+0x3ac] ;  /* 0x0003ac00010f7983 */ /* 0x000ea40000300800 */
[----:B------:R-:W-:-:S02]  /*5c0e0*/  IMAD.MOV.U32 R26, RZ, RZ, R11 ;  /* 0x000000ffff1a7224 */ /* 0x000fc400078e000b */
[----:B------:R-:W-:Y:S02]  /*5c0f0*/  IMAD.MOV.U32 R27, RZ, RZ, R10 ;  /* 0x000000ffff1b7224 */ /* 0x000fe400078e000a */
[----:B------:R-:W-:Y:S02]  /*5c100*/  IMAD.MOV.U32 R19, RZ, RZ, R8 ;  /* 0x000000ffff137224 */ /* 0x000fe400078e0008 */
[----:B------:R-:W-:Y:S01]  /*5c110*/  IMAD.MOV.U32 R18, RZ, RZ, R9 ;  /* 0x000000ffff127224 */ /* 0x000fe200078e0009 */
[----:B--2---:R-:W-:Y:S01]  /*5c120*/  STL.64 [R1+0x3488], R14 ;  /* 0x0034880e01007387 */ /* 0x004fe20000100a00 */
[----:B------:R0:W-:Y:S03]  /*5c130*/  STL.64 [R1+0x3480], R12 ;  /* 0x0034800c01007387 */ /* 0x0001e60000100a00 */
        /* <DEDUP_REMOVED lines=8> */
[----:B------:R0:W-:Y:S01]  /*5c1c0*/  STL.64 [R1+0x3420], R26 ;  /* 0x0034201a01007387 */ /* 0x0001e20000100a00 */
[----:B------:R-:W2:Y:S02]  /*5c1d0*/  LDL.LU R24, [R1+0x360] ;  /* 0x0003600001187983 */ /* 0x000ea40000300800 */
[----:B------:R-:W2:Y:S01]  /*5c1e0*/  LDL.LU R25, [R1+0x364] ;  /* 0x0003640001197983 */ /* 0x000ea20000300800 */
[----:B0-----:R-:W2:Y:S01]  /*5c1f0*/  LDL.LU R26, [R1+0x368] ;  /* 0x00036800011a7983 */ /* 0x001ea20000300800 */
[----:B------:R-:W2:Y:S02]  /*5c200*/  LDL.LU R27, [R1+0x36c] ;  /* 0x00036c00011b7983 */ /* 0x000ea40000300800 */
[----:B----4-:R-:W-:Y:S02]  /*5c210*/  STL.64 [R1+0x33e8], R6 ;  /* 0x0033e80601007387 */ /* 0x010fe40000100a00 */
[----:B------:R0:W-:Y:S02]  /*5c220*/  STL.64 [R1+0x33e0], R4 ;  /* 0x0033e00401007387 */ /* 0x0001e40000100a00 */
[----:B0-----:R-:W4:Y:S01]  /*5c230*/  LDL.LU R4, [R1+0x330] ;  /* 0x0003300001047983 */ /* 0x001f220000300800 */
[----:B------:R-:W4:Y:S02]  /*5c240*/  LDL.LU R5, [R1+0x334] ;  /* 0x0003340001057983 */ /* 0x000f240000300800 */
[----:B------:R-:W2:Y:S02]  /*5c250*/  LDL.LU R6, [R1+0x338] ;  /* 0x0003380001067983 */ /* 0x000ea40000300800 */
[----:B------:R-:W2:Y:S02]  /*5c260*/  LDL.LU R7, [R1+0x33c] ;  /* 0x00033c0001077983 */ /* 0x000ea40000300800 */
[----:B--2---:R-:W-:Y:S01]  /*5c270*/  STL.64 [R1+0x3400], R6 ;  /* 0x0034000601007387 */ /* 0x004fe20000100a00 */
[----:B----4-:R0:W-:Y:S03]  /*5c280*/  STL.64 [R1+0x33f8], R4 ;  /* 0x0033f80401007387 */ /* 0x0101e60000100a00 */
[----:B0-----:R-:W2:Y:S01]  /*5c290*/  LDL.LU R4, [R1+0x340] ;  /* 0x0003400001047983 */ /* 0x001ea20000300800 */
[----:B------:R-:W2:Y:S02]  /*5c2a0*/  LDL.LU R5, [R1+0x344] ;  /* 0x0003440001057983 */ /* 0x000ea40000300800 */
[----:B------:R-:W4:Y:S02]  /*5c2b0*/  LDL.LU R6, [R1+0x348] ;  /* 0x0003480001067983 */ /* 0x000f240000300800 */
[----:B------:R-:W4:Y:S01]  /*5c2c0*/  LDL.LU R7, [R1+0x34c] ;  /* 0x00034c0001077983 */ /* 0x000f220000300800 */
[C---:B------:R-:W-:Y:S01]  /*5c2d0*/  HMMA.16816.F32 R16, R20.reuse, R18, R12 ;  /* 0x000000121410723c */ /* 0x040fe2000000180c */
[----:B----4-:R-:W-:Y:S01]  /*5c2e0*/  STL.64 [R1+0x3418], R6 ;  /* 0x0034180601007387 */ /* 0x010fe20000100a00 */
[----:B--2---:R0:W-:Y:S03]  /*5c2f0*/  STL.64 [R1+0x3410], R4 ;  /* 0x0034100401007387 */ /* 0x0041e60000100a00 */
[----:B0-----:R-:W2:Y:S01]  /*5c300*/  LDL.LU R4, [R1+0x350] ;  /* 0x0003500001047983 */ /* 0x001ea20000300800 */
[----:B------:R-:W2:Y:S02]  /*5c310*/  LDL.LU R5, [R1+0x354] ;  /* 0x0003540001057983 */ /* 0x000ea40000300800 */
[----:B------:R-:W2:Y:S02]  /*5c320*/  LDL.LU R6, [R1+0x358] ;  /* 0x0003580001067983 */ /* 0x000ea40000300800 */
[----:B------:R-:W2:Y:S01]  /*5c330*/  LDL.LU R7, [R1+0x35c] ;  /* 0x00035c0001077983 */ /* 0x000ea20000300800 */
[----:B------:R-:W4:Y:S01]  /*5c340*/  LDL.LU.64 R14, [R1+0x3488] ;  /* 0x00348800010e7983 */ /* 0x000f220000300a00 */
[----:B------:R-:W4:Y:S11]  /*5c350*/  LDL.LU.64 R12, [R1+0x3480] ;  /* 0x00348000010c7983 */ /* 0x000f360000300a00 */
[----:B------:R-:W-:Y:S02]  /*5c360*/  STL.64 [R1+0x3b0], R16 ;  /* 0x0003b01001007387 */ /* 0x000fe40000100a00 */
[----:B------:R0:W-:Y:S02]  /*5c370*/  STL.64 [R1+0x3b8], R18 ;  /* 0x0003b81201007387 */ /* 0x0001e40000100a00 */
[----:B0-----:R-:W4:Y:S02]  /*5c380*/  LDL.LU.64 R18, [R1+0x3478] ;  /* 0x0034780001127983 */ /* 0x001f240000300a00 */
[C---:B----4-:R-:W-:Y:S02]  /*5c390*/  HMMA.16816.F32 R16, R20.reuse, R18, R12 ;  /* 0x000000121410723c */ /* 0x050fe4000000180c */
[----:B------:R-:W4:Y:S01]  /*5c3a0*/  LDL.LU.64 R14, [R1+0x3470] ;  /* 0x00347000010e7983 */ /* 0x000f220000300a00 */
[----:B------:R-:W4:Y:S11]  /*5c3b0*/  LDL.LU.64 R12, [R1+0x3468] ;  /* 0x00346800010c7983 */ /* 0x000f360000300a00 */
[----:B------:R-:W-:Y:S09]  /*5c3c0*/  @!UPT UIADD3 URZ, URZ, URZ, URZ ;  /* 0x0000003f3f3ff290 */ /* 0x000ff2000fffe03f */
[----:B------:R-:W-:Y:S01]  /*5c3d0*/  STL.64 [R1+0x3a0], R16 ;  /* 0x0003a01001007387 */ /* 0x000fe20000100a00 */
        /* <DEDUP_REMOVED lines=8> */
[----:B0-----:R-:W4:Y:S01]  /*5c460*/  LDL.LU.64 R18, [R1+0x3448] ;  /* 0x0034480001127983 */ /* 0x001f220000300a00 */
[----:B------:R-:W2:Y:S01]  /*5c470*/  LDL.LU R16, [R1+0x3440] ;  /* 0x0034400001107983 */ /* 0x000ea20000300800 */
[C---:B----4-:R-:W-:Y:S11]  /*5c480*/  HMMA.16816.F32 R12, R20.reuse, R18, R12 ;  /* 0x00000012140c723c */ /* 0x050ff6000000180c */
[----:B------:R-:W-:Y:S11]  /*5c490*/  @!UPT UIADD3 URZ, URZ, URZ, URZ ;  /* 0x0000003f3f3ff290 */ /* 0x000ff6000fffe03f */
[----:B------:R-:W-:Y:S01]  /*5c4a0*/  @!UPT UIADD3 URZ, URZ, URZ, URZ ;  /* 0x0000003f3f3ff290 */ /* 0x000fe2000fffe03f */
[----:B------:R-:W-:Y:S01]  /*5c4b0*/  STL.64 [R1+0x380], R12 ;  /* 0x0003800c01007387 */ /* 0x000fe20000100a00 */
[----:B------:R0:W-:Y:S03]  /*5c4c0*/  STL.64 [R1+0x388], R14 ;  /* 0x0003880e01007387 */ /* 0x0001e60000100a00 */
[----:B0-----:R-:W4:Y:S01]  /*5c4d0*/  LDL.LU.64 R14, [R1+0x3438] ;  /* 0x00343800010e7983 */ /* 0x001f220000300a00 */
[----:B------:R-:W2:Y:S02]  /*5c4e0*/  LDL.LU.64 R12, [R1+0x3430] ;  /* 0x00343000010c7983 */ /* 0x000ea40000300a00 */
[----:B------:R-:W-:Y:S01]  /*5c4f0*/  STL.64 [R1+0x3330], R18 ;  /* 0x0033301201007387 */ /* 0x000fe20000100a00 */
[C---:B----4-:R-:W-:Y:S11]  /*5c500*/  HMMA.16816.F32 R8, R20.reuse, R14, R8 ;  /* 0x0000000e1408723c */ /* 0x050ff60000001808 */
[----:B------:R-:W-:Y:S11]  /*5c510*/  @!UPT UIADD3 URZ, URZ, URZ, URZ ;  /* 0x0000003f3f3ff290 */ /* 0x000ff6000fffe03f */
[----:B------:R-:W-:Y:S01]  /*5c520*/  @!UPT UIADD3 URZ, URZ, URZ, URZ ;  /* 0x0000003f3f3ff290 */ /* 0x000fe2000fffe03f */
[----:B------:R-:W-:Y:S01]  /*5c530*/  STL.64 [R1+0x370], R8 ;  /* 0x0003700801007387 */ /* 0x000fe20000100a00 */
[----:B------:R0:W-:Y:S03]  /*5c540*/  STL.64 [R1+0x378], R10 ;  /* 0x0003780a01007387 */ /* 0x0001e60000100a00 */
[----:B0-----:R-:W4:Y:S01]  /*5c550*/  LDL.LU.64 R10, [R1+0x3428] ;  /* 0x00342800010a7983 */ /* 0x001f220000300a00 */
[----:B------:R0:W-:Y:S02]  /*5c560*/  STL.64 [R1+0x3328], R14 ;  /* 0x0033280e01007387 */ /* 0x0001e40000100a00 */
[----:B--2---:R-:W-:Y:S01]  /*5c570*/  STL.64 [R1+0x3320], R12 ;  /* 0x0033200c01007387 */ /* 0x004fe20000100a00 */
[----:B0-----:R-:W2:Y:S01]  /*5c580*/  LDL.LU.64 R14, [R1+0x18] ;  /* 0x00001800010e7983 */ /* 0x001ea20000300a00 */
[C---:B----4-:R-:W-:Y:S03]  /*5c590*/  HMMA.16816.F32 R24, R20.reuse, R10, R24 ;  /* 0x0000000a1418723c */ /* 0x050fe60000001818 */
[----:B--2---:R0:W-:Y:S04]  /*5c5a0*/  STL.64 [R1+0x3338], R14 ;  /* 0x0033380e01007387 */ /* 0x0041e80000100a00 */
[----:B0-----:R-:W2:Y:S11]  /*5c5b0*/  LDL.LU.64 R14, [R1+0x28] ;  /* 0x00002800010e7983 */ /* 0x001eb60000300a00 */
[----:B------:R-:W-:Y:S05]  /*5c5c0*/  @!UPT UIADD3 URZ, URZ, URZ, URZ ;  /* 0x0000003f3f3ff290 */ /* 0x000fea000fffe03f */
[----:B------:R-:W-:Y:S02]  /*5c5d0*/  STL.64 [R1+0x360], R24 ;  /* 0x0003601801007387 */ /* 0x000fe40000100a00 */
[----:B------:R0:W-:Y:S02]  /*5c5e0*/  STL.64 [R1+0x368], R26 ;  /* 0x0003681a01007387 */ /* 0x0001e40000100a00 */
[----:B0-----:R-:W4:Y:S01]  /*5c5f0*/  LDL.LU.64 R26, [R1+0x3420] ;  /* 0x00342000011a7983 */ /* 0x001f220000300a00 */
[----:B------:R0:W-:Y:S02]  /*5c600*/  STL.64 [R1+0x3318], R10 ;  /* 0x0033180a01007387 */ /* 0x0001e40000100a00 */
[----:B------:R-:W2:Y:S02]  /*5c610*/  LDL.LU R8, [R1+0x210] ;  /* 0x0002100001087983 */ /* 0x000ea40000300800 */
[----:B------:R-:W2:Y:S01]  /*5c620*/  LDL.LU R9, [R1+0x214] ;  /* 0x0002140001097983 */ /* 0x000ea20000300800 */
[----:B0-----:R-:W2:Y:S01]  /*5c630*/  LDL.LU R10, [R1+0x218] ;  /* 0x00021800010a7983 */ /* 0x001ea20000300800 */
[----:B------:R-:W2:Y:S01]  /*5c640*/  LDL.LU R11, [R1+0x21c] ;  /* 0x00021c00010b7983 */ /* 0x000ea20000300800 */
        /* <DEDUP_REMOVED lines=49> */
[----:B----4-:R-:W-:Y:S02]  /*5c960*/  HMMA.16816.F32 R24, R20, R26, R4 ;  /* 0x0000001a1418723c */ /* 0x010fe40000001804 */
[----:B------:R-:W4:Y:S11]  /*5c970*/  LDL.LU.64 R6, [R1+0x3370] ;  /* 0x0033700001067983 */ /* 0x000f360000300a00 */
[----:B------:R-:W-:Y:S10]  /*5c980*/  @!UPT UIADD3 URZ, URZ, URZ, URZ ;  /* 0x0000003f3f3ff290 */ /* 0x000ff4000fffe03f */
[----:B------:R-:W-:Y:S01]  /*5c990*/  STL.64 [R1+0x2e0], R24 ;  /* 0x0002e01801007387 */ /* 0x000fe20000100a00 */
[----:B------:R0:W-:Y:S03]  /*5c9a0*/  STL.64 [R1+0x2e8], R26 ;  /* 0x0002e81a01007387 */ /* 0x0001e60000100a00 */
[----:B0-----:R-:W2:Y:S01]  /*5c9b0*/  LDL.LU.64 R26, [R1+0x3368] ;  /* 0x00336800011a7983 */ /* 0x001ea20000300a00 */
[----:B------:R-:W2:Y:S02]  /*5c9c0*/  LDL.LU.64 R24, [R1+0x3360] ;  /* 0x0033600001187983 */ /* 0x000ea40000300a00 */
[----:B------:R-:W-:Y:S02]  /*5c9d0*/  IMAD.MOV.U32 R18, RZ, RZ, R16 ;  /* 0x000000ffff127224 */ /* 0x000fe400078e0010 */
[----:B------:R-:W-:-:S07]  /*5c9e0*/  IMAD.MOV.U32 R19, RZ, RZ, R3 ;  /* 0x000000ffff137224 */ /* 0x000fce00078e0003 */
[C---:B--2---:R-:W-:Y:S01]  /*5c9f0*/  HMMA.16816.F32 R16, R20.reuse, R18, R24 ;  /* 0x000000121410723c */ /* 0x044fe20000001818 */
[----:B------:R-:W4:Y:S01]  /*5ca00*/  LDL.LU.64 R26, [R1+0x3358] ;  /* 0x00335800011a7983 */ /* 0x000f220000300a00 */
[----:B------:R-:W4:Y:S11]  /*5ca10*/  LDL.LU.64 R24, [R1+0x3350] ;  /* 0x0033500001187983 */ /* 0x000f360000300a00 */
[----:B------:R-:W-:Y:S10]  /*5ca20*/  @!UPT UIADD3 URZ, URZ, URZ, URZ ;  /* 0x0000003f3f3ff290 */ /* 0x000ff4000fffe03f */
[----:B------:R-:W-:Y:S01]  /*5ca30*/  STL.64 [R1+0x2d0], R16 ;  /* 0x0002d01001007387 */ /* 0x000fe20000100a00 */
[----:B------:R0:W-:Y:S03]  /*5ca40*/  STL.64 [R1+0x2d8], R18 ;  /* 0x0002d81201007387 */ /* 0x0001e60000100a00 */
[----:B0-----:R-:W2:Y:S01]  /*5ca50*/  LDL.LU.64 R18, [R1+0x8] ;  /* 0x0000080001127983 */ /* 0x001ea20000300a00 */
[----:B----4-:R-:W-:Y:S03]  /*5ca60*/  HMMA.16816.F32 R20, R20, R6, R24 ;  /* 0x000000061414723c */ /* 0x010fe60000001818 */
[----:B------:R-:W4:Y:S01]  /*5ca70*/  LDL.LU.64 R26, [R1+0x3348] ;  /* 0x00334800011a7983 */ /* 0x000f220000300a00 */
[----:B------:R-:W4:Y:S11]  /*5ca80*/  LDL.LU.64 R24, [R1+0x3340] ;  /* 0x0033400001187983 */ /* 0x000f360000300a00 */
[----:B------:R-:W-:Y:S08]  /*5ca90*/  @!UPT UIADD3 URZ, URZ, URZ, URZ ;  /* 0x0000003f3f3ff290 */ /* 0x000ff0000fffe03f */
[----:B------:R0:W-:Y:S01]  /*5caa0*/  STL.64 [R1+0x230], R20 ;  /* 0x0002301401007387 */ /* 0x0001e20000100a00 */
[----:B------:R1:W-:Y:S03]  /*5cab0*/  STL.64 [R1+0x238], R22 ;  /* 0x0002381601007387 */ /* 0x0003e60000100a00 */
[----:B0-----:R-:W2:Y:S01]  /*5cac0*/  LDL.LU R20, [R1+0x200] ;  /* 0x0002000001147983 */ /* 0x001ea20000300800 */
[----:B------:R-:W2:Y:S02]  /*5cad0*/  LDL.LU R21, [R1+0x204] ;  /* 0x0002040001157983 */ /* 0x000ea40000300800 */
[----:B-1----:R-:W2:Y:S02]  /*5cae0*/  LDL.LU R22, [R1+0x208] ;  /* 0x0002080001167983 */ /* 0x002ea40000300800 */
[----:B------:R-:W2:Y:S01]  /*5caf0*/  LDL.LU R23, [R1+0x20c] ;  /* 0x00020c0001177983 */ /* 0x000ea20000300800 */
[----:B------:R0:W-:Y:S01]  /*5cb00*/  STL.64 [R1+0x3250], R6 ;  /* 0x0032500601007387 */ /* 0x0001e20000100a00 */
[----:B------:R-:W4:Y:S02]  /*5cb10*/  LDL.LU R4, [R1+0x220] ;  /* 0x0002200001047983 */ /* 0x000f240000300800 */
[----:B------:R-:W4:Y:S01]  /*5cb20*/  LDL.LU R5, [R1+0x224] ;  /* 0x0002240001057983 */ /* 0x000f220000300800 */
[----:B0-----:R-:W4:Y:S01]  /*5cb30*/  LDL.LU R6, [R1+0x228] ;  /* 0x0002280001067983 */ /* 0x001f220000300800 */
[----:B------:R-:W4:Y:S02]  /*5cb40*/  LDL.LU R7, [R1+0x22c] ;  /* 0x00022c0001077983 */ /* 0x000f240000300800 */
[C---:B----4-:R-:W-:Y:S11]  /*5cb50*/  HMMA.16816.F32 R4, R24.reuse, R14, R4 ;  /* 0x0000000e1804723c */ /* 0x050ff60000001804 */
[----:B------:R-:W-:Y:S11]  /*5cb60*/  @!UPT UIADD3 URZ, URZ, URZ, URZ ;  /* 0x0000003f3f3ff290 */ /* 0x000ff6000fffe03f */
[----:B------:R-:W-:Y:S01]  /*5cb70*/  @!UPT UIADD3 URZ, URZ, URZ, URZ ;  /* 0x0000003f3f3ff290 */ /* 0x000fe2000fffe03f */
[----:B------:R0:W-:Y:S01]  /*5cb80*/  STL.64 [R1+0x220], R4 ;  /* 0x0002200401007387 */ /* 0x0001e20000100a00 */
[----:B------:R1:W-:Y:S02]  /*5cb90*/  STL.64 [R1+0x228], R6 ;  /* 0x0002280601007387 */ /* 0x0003e40000100a00 */
[----:B0-----:R-:W-:Y:S02]  /*5cba0*/  IMAD.MOV.U32 R5, RZ, RZ, R14 ;  /* 0x000000ffff057224 */ /* 0x001fe400078e000e */
[----:B------:R-:W-:Y:S02]  /*5cbb0*/  IMAD.MOV.U32 R4, RZ, RZ, R15 ;  /* 0x000000ffff047224 */ /* 0x000fe400078e000f */
[----:B------:R-:W4:Y:S02]  /*5cbc0*/  LDL.LU.64 R14, [R1+0x3338] ;  /* 0x00333800010e7983 */ /* 0x000f240000300a00 */
[----:B----4-:R-:W-:Y:S01]  /*5cbd0*/  HMMA.16816.F32 R8, R24, R14, R8 ;  /* 0x0000000e1808723c */ /* 0x010fe20000001808 */
[----:B-1----:R-:W-:-:S02]  /*5cbe0*/  IMAD.MOV.U32 R7, RZ, RZ, R14 ;  /* 0x000000ffff077224 */ /* 0x002fc400078e000e */
[----:B------:R-:W-:Y:S11]  /*5cbf0*/  IMAD.MOV.U32 R6, RZ, RZ, R15 ;  /* 0x000000ffff067224 */ /* 0x000ff600078e000f */
[----:B------:R-:W-:Y:S09]  /*5cc00*/  @!UPT UIADD3 URZ, URZ, URZ, URZ ;  /* 0x0000003f3f3ff290 */ /* 0x000ff2000fffe03f */
[----:B------:R0:W-:Y:S01]  /*5cc10*/  STL.64 [R1+0x210], R8 ;  /* 0x0002100801007387 */ /* 0x0001e20000100a00 */
[----:B------:R1:W-:Y:S03]  /*5cc20*/  STL.64 [R1+0x218], R10 ;  /* 0x0002180a01007387 */ /* 0x0003e60000100a00 */
[----:B0-----:R-:W4:Y:S01]  /*5cc30*/  LDL.LU R8, [R1+0x1e0] ;  /* 0x0001e00001087983 */ /* 0x001f220000300800 */
[----:B------:R-:W4:Y:S02]  /*5cc40*/  LDL.LU R9, [R1+0x1e4] ;  /* 0x0001e40001097983 */ /* 0x000f240000300800 */
[----:B-1----:R-:W4:Y:S02]  /*5cc50*/  LDL.LU R10, [R1+0x1e8] ;  /* 0x0001e800010a7983 */ /* 0x002f240000300800 */
[----:B------:R-:W4:Y:S01]  /*5cc60*/  LDL.LU R11, [R1+0x1ec] ;  /* 0x0001ec00010b7983 */ /* 0x000f220000300800 */
[----:B------:R-:W2:Y:S01]  /*5cc70*/  LDL.LU R12, [R1+0x1f0] ;  /* 0x0001f000010c7983 */ /* 0x000ea20000300800 */
[----:B------:R-:W2:Y:S02]  /*5cc80*/  LDL.LU R13, [R1+0x1f4] ;  /* 0x0001f400010d7983 */ /* 0x000ea40000300800 */
[----:B------:R-:W2:Y:S02]  /*5cc90*/  LDL.LU R14, [R1+0x1f8] ;  /* 0x0001f800010e7983 */ /* 0x000ea40000300800 */
[----:B------:R-:W2:Y:S01]  /*5cca0*/  LDL.LU R15, [R1+0x1fc] ;  /* 0x0001fc00010f7983 */ /* 0x000ea20000300800 */
[----:B------:R0:W-:Y:S01]  /*5ccb0*/  STL.64 [R1+0x32b8], R6 ;  /* 0x0032b80601007387 */ /* 0x0001e20000100a00 */
[----:B------:R-:W-:Y:S03]  /*5ccc0*/  STL.64 [R1+0x32b0], R4 ;  /* 0x0032b00401007387 */ /* 0x000fe60000100a00 */
[----:B0-----:R-:W2:Y:S04]  /*5ccd0*/  LDL.LU.64 R6, [R1+0x138] ;  /* 0x0001380001067983 */ /* 0x001ea80000300a00 */
[----:B--2---:R0:W-:Y:S04]  /*5cce0*/  STL.64 [R1+0x32c8], R6 ;  /* 0x0032c80601007387 */ /* 0x0041e80000100a00 */
[----:B0-----:R-:W2:Y:S04]  /*5ccf0*/  LDL.LU.64 R6, [R1+0x148] ;  /* 0x0001480001067983 */ /* 0x001ea80000300a00 */
[----:B--2---:R0:W-:Y:S04]  /*5cd00*/  STL.64 [R1+0x32e0], R6 ;  /* 0x0032e00601007387 */ /* 0x0041e80000100a00 */
[----:B0-----:R-:W2:Y:S01]  /*5cd10*/  LDL.LU.64 R6, [R1+0x158] ;  /* 0x0001580001067983 */ /* 0x001ea20000300a00 */
[----:B------:R-:W-:Y:S03]  /*5cd20*/  HMMA.16816.F32 R20, R24, R18, R20 ;  /* 0x000000121814723c */ /* 0x000fe60000001814 */
[----:B--2---:R0:W-:Y:S04]  /*5cd30*/  STL.64 [R1+0x32f8], R6 ;  /* 0x0032f80601007387 */ /* 0x0041e80000100a00 */
[----:B0-----:R-:W2:Y:S04]  /*5cd40*/  LDL.LU.64 R6, [R1+0x38] ;  /* 0x0000380001067983 */ /* 0x001ea80000300a00 */
[----:B--2---:R0:W-:Y:S01]  /*5cd50*/  STL.64 [R1+0x3310], R6 ;  /* 0x0033100601007387 */ /* 0x0041e20000100a00 */
[----:B------:R-:W2:Y:S02]  /*5cd60*/  LDL.LU R4, [R1+0x1d0] ;  /* 0x0001d00001047983 */ /* 0x000ea40000300800 */
[----:B------:R-:W2:Y:S01]  /*5cd70*/  LDL.LU R5, [R1+0x1d4] ;  /* 0x0001d40001057983 */ /* 0x000ea20000300800 */
[----:B0-----:R-:W2:Y:S01]  /*5cd80*/  LDL.LU R6, [R1+0x1d8] ;  /* 0x0001d80001067983 */ /* 0x001ea20000300800 */
[----:B------:R-:W2:Y:S07]  /*5cd90*/  LDL.LU R7, [R1+0x1dc] ;  /* 0x0001dc0001077983 */ /* 0x000eae0000300800 */
[----:B------:R0:W-:Y:S02]  /*5cda0*/  STL.64 [R1+0x200], R20 ;  /* 0x0002001401007387 */ /* 0x0001e40000100a00 */
[----:B------:R-:W-:Y:S02]  /*5cdb0*/  STL.64 [R1+0x208], R22 ;  /* 0x0002081601007387 */ /* 0x000fe40000100a00 */
[----:B0-----:R-:W-:-:S02]  /*5cdc0*/  IMAD.MOV.U32 R21, RZ, RZ, R18 ;  /* 0x000000ffff157224 */ /* 0x001fc400078e0012 */
[----:B------:R-:W-:Y:S02]  /*5cdd0*/  IMAD.MOV.U32 R20, RZ, RZ, R19 ;  /* 0x000000ffff147224 */ /* 0x000fe400078e0013 */
[----:B------:R-:W2:Y:S03]  /*5cde0*/  LDL.LU.64 R18, [R1+0x3330] ;  /* 0x0033300001127983 */ /* 0x000ea60000300a00 */
[----:B------:R0:W-:Y:S02]  /*5cdf0*/  STL.64 [R1+0x32c0], R20 ;  /* 0x0032c01401007387 */ /* 0x0001e40000100a00 */
        /* <DEDUP_REMOVED lines=36> */
[C---:B----4-:R-:W-:Y:S11]  /*5d040*/  HMMA.16816.F32 R4, R24.reuse, R10, R4 ;  /* 0x0000000a1804723c */ /* 0x050ff60000001804 */
[----:B------:R-:W-:Y:S11]  /*5d050*/  @!UPT UIADD3 URZ, URZ, URZ, URZ ;  /* 0x0000003f3f3ff290 */ /* 0x000ff6000fffe03f */
[----:B------:R-:W-:Y:S01]  /*5d060*/  @!UPT UIADD3 URZ, URZ, URZ, URZ ;  /* 0x0000003f3f3ff290 */ /* 0x000fe2000fffe03f */
[----:B------:R-:W-:Y:S01]  /*5d070*/  STL.64 [R1+0x4f0], R4 ;  /* 0x0004f00401007387 */ /* 0x000fe20000100a00 */
[----:B------:R0:W-:Y:S03]  /*5d080*/  STL.64 [R1+0x4f8], R6 ;  /* 0x0004f80601007387 */ /* 0x0001e60000100a00 */
[----:B0-----:R-:W4:Y:S02]  /*5d090*/  LDL.LU.64 R6, [R1+0x3310] ;  /* 0x0033100001067983 */ /* 0x001f240000300a00 */
        /* <DEDUP_REMOVED lines=9> */
[----:B------:R-:W-:Y:S01]  /*5d130*/  STL.64 [R1+0x31e8], R18 ;  /* 0x0031e81201007387 */ /* 0x000fe20000100a00 */
[----:B------:R0:W-:Y:S04]  /*5d140*/  STL.64 [R1+0x31e0], R16 ;  /* 0x0031e01001007387 */ /* 0x0001e80000100a00 */
[----:B0-----:R-:W2:Y:S01]  /*5d150*/  LDL.LU R16, [R1+0x180] ;  /* 0x0001800001107983 */ /* 0x001ea20000300800 */
[----:B------:R-:W2:Y:S02]  /*5d160*/  LDL.LU R17, [R1+0x184] ;  /* 0x0001840001117983 */ /* 0x000ea40000300800 */
[----:B------:R-:W2:Y:S02]  /*5d170*/  LDL.LU R18, [R1+0x188] ;  /* 0x0001880001127983 */ /* 0x000ea40000300800 */
[----:B------:R-:W2:Y:S01]  /*5d180*/  LDL.LU R19, [R1+0x18c] ;  /* 0x00018c0001137983 */ /* 0x000ea20000300800 */
[----:B----4-:R-:W-:Y:S01]  /*5d190*/  HMMA.16816.F32 R20, R24, R6, R20 ;  /* 0x000000061814723c */ /* 0x010fe20000001814 */
[----:B------:R-:W-:-:S02]  /*5d1a0*/  IMAD.MOV.U32 R8, RZ, RZ, R6 ;  /* 0x000000ffff087224 */ /* 0x000fc400078e0006 */
[----:B------:R-:W-:Y:S11]  /*5d1b0*/  IMAD.MOV.U32 R9, RZ, RZ, R7 ;  /* 0x000000ffff097224 */ /* 0x000ff600078e0007 */
[----:B------:R-:W-:Y:S09]  /*5d1c0*/  @!UPT UIADD3 URZ, URZ, URZ, URZ ;  /* 0x0000003f3f3ff290 */ /* 0x000ff2000fffe03f */
[----:B------:R-:W-:Y:S01]  /*5d1d0*/  STL.64 [R1+0x560], R20 ;  /* 0x0005601401007387 */ /* 0x000fe20000100a00 */
[----:B------:R0:W-:Y:S03]  /*5d1e0*/  STL.64 [R1+0x568], R22 ;  /* 0x0005681601007387 */ /* 0x0001e60000100a00 */
[----:B0-----:R-:W4:Y:S01]  /*5d1f0*/  LDL.LU.64 R22, [R1+0x32f0] ;  /* 0x0032f00001167983 */ /* 0x001f220000300a00 */
[----:B------:R-:W4:Y:S02]  /*5d200*/  LDL.LU.64 R20, [R1+0x32e8] ;  /* 0x0032e80001147983 */ /* 0x000f240000300a00 */
[----:B------:R-:W4:Y:S02]  /*5d210*/  LDL.LU.64 R6, [R1+0x32e0] ;  /* 0x0032e00001067983 */ /* 0x000f240000300a00 */
[----:B------:R-:W-:Y:S01]  /*5d220*/  STL [R1+0x319c], R9 ;  /* 0x00319c0901007387 */ /* 0x000fe20000100800 */
[----:B------:R-:W-:Y:S01]  /*5d230*/  STL [R1+0x3198], R8 ;  /* 0x0031980801007387 */ /* 0x000fe20000100800 */
        /* <DEDUP_REMOVED lines=15> */
[----:B------:R0:W-:Y:S01]  /*5d330*/  STL.64 [R1+0x540], R20 ;  /* 0x0005401401007387 */ /* 0x0001e20000100a00 */
[----:B------:R1:W-:Y:S03]  /*5d340*/  STL.64 [R1+0x548], R22 ;  /* 0x0005481601007387 */ /* 0x0003e60000100a00 */
[----:B0-----:R-:W4:Y:S01]  /*5d350*/  LDL.LU.64 R20, [R1+0x32c0] ;  /* 0x0032c00001147983 */ /* 0x001f220000300a00 */
[----:B------:R-:W3:Y:S02]  /*5d360*/  LDL.LU.64 R6, [R1+0x32b8] ;  /* 0x0032b80001067983 */ /* 0x000ee40000300a00 */
[----:B------:R-:W3:Y:S02]  /*5d370*/  LDL.LU.64 R4, [R1+0x32b0] ;  /* 0x0032b00001047983 */ /* 0x000ee40000300a00 */
[----:B-1----:R-:W3:Y:S01]  /*5d380*/  LDL R23, [R1+0x694] ;  /* 0x0006940001177983 */ /* 0x002ee20000100800 */
[----:B--2---:R-:W-:Y:S01]  /*5d390*/  HMMA.16816.F32 R16, R24, R14, R16 ;  /* 0x0000000e1810723c */ /* 0x004fe20000001810 */
[----:B------:R-:W-:-:S02]  /*5d3a0*/  IMAD.MOV.U32 R29, RZ, RZ, R14 ;  /* 0x000000ffff1d7224 */ /* 0x000fc400078e000e */
[----:B------:R-:W-:Y:S01]  /*5d3b0*/  IMAD.MOV.U32 R9, RZ, RZ, R15 ;  /* 0x000000ffff097224 */ /* 0x000fe200078e000f */
[----:B---3--:R-:W-:Y:S01]  /*5d3c0*/  STL [R1+0x31cc], R23 ;  /* 0x0031cc1701007387 */ /* 0x008fe20000100800 */
[----:B------:R-:W-:Y:S02]  /*5d3d0*/  STL [R1+0x31ac], R28 ;  /* 0x0031ac1c01007387 */ /* 0x000fe40000100800 */
[----:B------:R-:W-:Y:S11]  /*5d3e0*/  STL [R1+0x31a8], R8 ;  /* 0x0031a80801007387 */ /* 0x000ff60000100800 */
[----:B------:R-:W-:Y:S05]  /*5d3f0*/  @!UPT UIADD3 URZ, URZ, URZ, URZ ;  /* 0x0000003f3f3ff290 */ /* 0x000fea000fffe03f */
[----:B------:R-:W-:Y:S01]  /*5d400*/  STL.64 [R1+0x530], R16 ;  /* 0x0005301001007387 */ /* 0x000fe20000100a00 */
[----:B------:R4:W-:Y:S01]  /*5d410*/  STL.64 [R1+0x538], R18 ;  /* 0x0005381201007387 */ /* 0x0009e20000100a00 */
[----:B------:R-:W2:Y:S02]  /*5d420*/  LDL.LU R12, [R1+0x60] ;  /* 0x00006000010c7983 */ /* 0x000ea40000300800 */
[----:B------:R-:W2:Y:S02]  /*5d430*/  LDL.LU R13, [R1+0x64] ;  /* 0x00006400010d7983 */ /* 0x000ea40000300800 */
[----:B------:R-:W3:Y:S01]  /*5d440*/  LDL.LU R14, [R1+0x68] ;  /* 0x00006800010e7983 */ /* 0x000ee20000300800 */
[----:B------:R-:W3:Y:S01]  /*5d450*/  LDL.LU R15, [R1+0x6c] ;  /* 0x00006c00010f7983 */ /* 0x000ee20000300800 */
[----:B----4-:R-:W-:Y:S02]  /*5d460*/  IMAD.MOV.U32 R18, RZ, RZ, R21 ;  /* 0x000000ffff127224 */ /* 0x010fe400078e0015 */
[----:B------:R-:W-:Y:S01]  /*5d470*/  IMAD.MOV.U32 R19, RZ, RZ, R20 ;  /* 0x000000ffff137224 */ /* 0x000fe200078e0014 */
[----:B---3--:R-:W-:Y:S01]  /*5d480*/  STL.64 [R1+0x31f8], R14 ;  /* 0x0031f80e01007387 */ /* 0x008fe20000100a00 */
[----:B--2---:R0:W-:Y:S03]  /*5d490*/  STL.64 [R1+0x31f0], R12 ;  /* 0x0031f00c01007387 */ /* 0x0041e60000100a00 */
[----:B------:R1:W-:Y:S01]  /*5d4a0*/  STL.64 [R1+0x3200], R18 ;  /* 0x0032001201007387 */ /* 0x0003e20000100a00 */
[----:B0-----:R-:W2:Y:S01]  /*5d4b0*/  LDL.LU R12, [R1+0x70] ;  /* 0x00007000010c7983 */ /* 0x001ea20000300800 */
[----:B------:R-:W2:Y:S02]  /*5d4c0*/  LDL.LU R13, [R1+0x74] ;  /* 0x00007400010d7983 */ /* 0x000ea40000300800 */
[----:B------:R-:W3:Y:S02]  /*5d4d0*/  LDL.LU R14, [R1+0x78] ;  /* 0x00007800010e7983 */ /* 0x000ee40000300800 */
[----:B------:R-:W3:Y:S02]  /*5d4e0*/  LDL.LU R15, [R1+0x7c] ;  /* 0x00007c00010f7983 */ /* 0x000ee40000300800 */
[----:B-1----:R-:W-:-:S02]  /*5d4f0*/  IMAD.MOV.U32 R18, RZ, RZ, R7 ;  /* 0x000000ffff127224 */ /* 0x002fc400078e0007 */
[----:B------:R-:W-:Y:S01]  /*5d500*/  IMAD.MOV.U32 R19, RZ, RZ, R6 ;  /* 0x000000ffff137224 */ /* 0x000fe200078e0006 */
[----:B---3--:R-:W-:Y:S01]  /*5d510*/  STL.64 [R1+0x3210], R14 ;  /* 0x0032100e01007387 */ /* 0x008fe20000100a00 */
[----:B--2---:R0:W-:Y:S03]  /*5d520*/  STL.64 [R1+0x3208], R12 ;  /* 0x0032080c01007387 */ /* 0x0041e60000100a00 */
[----:B------:R-:W-:Y:S01]  /*5d530*/  STL.64 [R1+0x3218], R18 ;  /* 0x0032181201007387 */ /* 0x000fe20000100a00 */
[----:B0-----:R-:W2:Y:S01]  /*5d540*/  LDL.LU R12, [R1+0x80] ;  /* 0x00008000010c7983 */ /* 0x001ea20000300800 */
[----:B------:R-:W2:Y:S02]  /*5d550*/  LDL.LU R13, [R1+0x84] ;  /* 0x00008400010d7983 */ /* 0x000ea40000300800 */
[----:B------:R-:W3:Y:S02]  /*5d560*/  LDL.LU R14, [R1+0x88] ;  /* 0x00008800010e7983 */ /* 0x000ee40000300800 */
[----:B------:R-:W3:Y:S01]  /*5d570*/  LDL.LU R15, [R1+0x8c] ;  /* 0x00008c00010f7983 */ /* 0x000ee20000300800 */
[----:B------:R-:W4:Y:S04]  /*5d580*/  LDL.LU.64 R6, [R1+0xe8] ;  /* 0x0000e80001067983 */ /* 0x000f280000300a00 */
[----:B----4-:R0:W-:Y:S01]  /*5d590*/  STL.64 [R1+0x3268], R6 ;  /* 0x0032680601007387 */ /* 0x0101e20000100a00 */
[----:B---3--:R-:W-:Y:S02]  /*5d5a0*/  STL.64 [R1+0x3228], R14 ;  /* 0x0032280e01007387 */ /* 0x008fe40000100a00 */
[----:B--2---:R-:W-:Y:S01]  /*5d5b0*/  STL.64 [R1+0x3220], R12 ;  /* 0x0032200c01007387 */ /* 0x004fe20000100a00 */
[----:B0-----:R-:W2:Y:S01]  /*5d5c0*/  LDL.LU.64 R6, [R1+0xf8] ;  /* 0x0000f80001067983 */ /* 0x001ea20000300a00 */
[----:B------:R-:W-:-:S02]  /*5d5d0*/  IMAD.MOV.U32 R18, RZ, RZ, R5 ;  /* 0x000000ffff127224 */ /* 0x000fc400078e0005 */
[----:B------:R-:W-:Y:S01]  /*5d5e0*/  IMAD.MOV.U32 R19, RZ, RZ, R4 ;  /* 0x000000ffff137224 */ /* 0x000fe200078e0004 */
[----:B--2---:R0:W-:Y:S04]  /*5d5f0*/  STL.64 [R1+0x3280], R6 ;  /* 0x0032800601007387 */ /* 0x0041e80000100a00 */
[----:B0-----:R-:W2:Y:S04]  /*5d600*/  LDL.LU.64 R6, [R1+0x108] ;  /* 0x0001080001067983 */ /* 0x001ea80000300a00 */
[----:B--2---:R0:W-:Y:S04]  /*5d610*/  STL.64 [R1+0x3298], R6 ;  /* 0x0032980601007387 */ /* 0x0041e80000100a00 */
[----:B0-----:R-:W2:Y:S01]  /*5d620*/  LDL.LU.64 R6, [R1+0x118] ;  /* 0x0001180001067983 */ /* 0x001ea20000300a00 */
[----:B------:R0:W-:Y:S02]  /*5d630*/  STL.64 [R1+0x3248], R18 ;  /* 0x0032481201007387 */ /* 0x0001e40000100a00 */
        /* <DEDUP_REMOVED lines=36> */
[----:B------:R-:W-:Y:S01]  /*5d880*/  STL [R1+0x31b4], R9 ;  /* 0x0031b40901007387 */ /* 0x000fe20000100800 */
        /* <DEDUP_REMOVED lines=43> */
[----:B--2---:R-:W-:Y:S01]  /*5db40*/  HMMA.16816.F32 R24, R24, R6, R16 ;  /* 0x000000061818723c */ /* 0x004fe20000001810 */
        /* <DEDUP_REMOVED lines=11> */
[----:B------:R-:W-:-:S02]  /*5dc00*/  IMAD.MOV.U32 R27, RZ, RZ, R0 ;  /* 0x000000ffff1b7224 */ /* 0x000fc400078e0000 */
[----:B------:R-:W3:Y:S01]  /*5dc10*/  LDL.LU R0, [R1+0x3230] ;  /* 0x0032300001007983 */ /* 0x000ee20000300800 */
[C---:B----4-:R-:W-:Y:S03]  /*5dc20*/  HMMA.16816.F32 R16, R4.reuse, R18, R12 ;  /* 0x000000120410723c */ /* 0x050fe6000000180c */
[----:B------:R-:W4:Y:S01]  /*5dc30*/  LDL.LU.64 R14, [R1+0x3228] ;  /* 0x00322800010e7983 */ /* 0x000f220000300a00 */
[----:B------:R-:W4:Y:S11]  /*5dc40*/  LDL.LU.64 R12, [R1+0x3220] ;  /* 0x00322000010c7983 */ /* 0x000f360000300a00 */
[----:B------:R-:W-:Y:S08]  /*5dc50*/  @!UPT UIADD3 URZ, URZ, URZ, URZ ;  /* 0x0000003f3f3ff290 */ /* 0x000ff0000fffe03f */
        /* <DEDUP_REMOVED lines=30> */
[----:B0-----:R-:W4:Y:S01]  /*5de40*/  LDL.LU R23, [R1+0x31cc] ;  /* 0x0031cc0001177983 */ /* 0x001f220000300800 */
[----:B--2---:R-:W-:Y:S11]  /*5de50*/  HMMA.16816.F32 R24, R4, R10, R24 ;  /* 0x0000000a0418723c */ /* 0x004ff60000001818 */
[----:B------:R-:W-:Y:S11]  /*5de60*/  @!UPT UIADD3 URZ, URZ, URZ, URZ ;  /* 0x0000003f3f3ff290 */ /* 0x000ff6000fffe03f */
[----:B------:R-:W-:Y:S01]  /*5de70*/  @!UPT UIADD3 URZ, URZ, URZ, URZ ;  /* 0x0000003f3f3ff290 */ /* 0x000fe2000fffe03f */
[----:B------:R-:W-:Y:S01]  /*5de80*/  STL.64 [R1+0x40], R24 ;  /* 0x0000401801007387 */ /* 0x000fe20000100a00 */
[----:B------:R-:W-:Y:S03]  /*5de90*/  STL.64 [R1+0x48], R26 ;  /* 0x0000481a01007387 */ /* 0x000fe60000100a00 */
[----:B----4-:R-:W0:Y:S02]  /*5dea0*/  LDSM.16.MT88.4 R24, [R23+0x22000] ;  /* 0x022000001718783b */ /* 0x010e240000004200 */
[----:B---3--:R-:W-:Y:S02]  /*5deb0*/  LDSM.16.M88.4 R20, [R0+0x2080] ;  /* 0x002080000014783b */ /* 0x008fe40000000200 */
[----:B0-----:R0:W-:Y:S02]  /*5dec0*/  STL.64 [R1+0x30b0], R26 ;  /* 0x0030b01a01007387 */ /* 0x0011e40000100a00 */
[----:B0-----:R-:W-:-:S02]  /*5ded0*/  IMAD.MOV.U32 R26, RZ, RZ, R17 ;  /* 0x000000ffff1a7224 */ /* 0x001fc400078e0011 */
[----:B------:R-:W-:Y:S02]  /*5dee0*/  IMAD.MOV.U32 R27, RZ, RZ, R16 ;  /* 0x000000ffff1b7224 */ /* 0x000fe400078e0010 */
[----:B------:R-:W0:Y:S04]  /*5def0*/  LDSM.16.M88.4 R16, [R0+0x80] ;  /* 0x000080000010783b */ /* 0x000e280000000200 */
[----:B------:R-:W-:Y:S04]  /*5df00*/  STL.64 [R1+0x30a8], R24 ;  /* 0x0030a81801007387 */ /* 0x000fe80000100a00 */
[----:B0-----:R-:W-:Y:S01]  /*5df10*/  STL.64 [R1+0x20], R16 ;  /* 0x0000201001007387 */ /* 0x001fe20000100a00 */
[----:B------:R-:W-:Y:S02]  /*5df20*/  STL.64 [R1+0x28], R18 ;  /* 0x0000281201007387 */ /* 0x000fe40000100a00 */
[----:B------:R-:W-:Y:S02]  /*5df30*/  STL.64 [R1+0x10], R20 ;  /* 0x0000101401007387 */ /* 0x000fe40000100a00 */
[----:B------:R-:W-:Y:S02]  /*5df40*/  STL.64 [R1+0x18], R22 ;  /* 0x0000181601007387 */ /* 0x000fe40000100a00 */
[----:B------:R-:W0:Y:S04]  /*5df50*/  LDSM.16.M88.4 R20, [R0+0x6080] ;  /* 0x006080000014783b */ /* 0x000e280000000200 */
[----:B------:R-:W1:Y:S04]  /*5df60*/  LDSM.16.M88.4 R16, [R0+0x4080] ;  /* 0x004080000010783b */ /* 0x000e680000000200 */
[----:B0-----:R-:W-:Y:S01]  /*5df70*/  STL [R1+0x2f6c], R22 ;  /* 0x002f6c1601007387 */ /* 0x001fe20000100800 */
[----:B-1----:R-:W-:Y:S02]  /*5df80*/  STL.64 [R1], R16 ;  /* 0x0000001001007387 */ /* 0x002fe40000100a00 */
[----:B------:R-:W-:Y:S02]  /*5df90*/  STL.64 [R1+0x8], R18 ;  /* 0x0000081201007387 */ /* 0x000fe40000100a00 */
[----:B------:R-:W0:Y:S04]  /*5dfa0*/  LDSM.16.M88.4 R16, [R0+0x8080] ;  /* 0x008080000010783b */ /* 0x000e280000000200 */
[----:B------:R-:W-:Y:S04]  /*5dfb0*/  STL [R1+0x2f68], R23 ;  /* 0x002f681701007387 */ /* 0x000fe80000100800 */
[----:B0-----:R-:W-:Y:S01]  /*5dfc0*/  STL [R1+0x2cac], R18 ;  /* 0x002cac1201007387 */ /* 0x001fe20000100800 */
[----:B------:R-:W-:Y:S02]  /*5dfd0*/  STL [R1+0x2ca8], R19 ;  /* 0x002ca81301007387 */ /* 0x000fe40000100800 */
[----:B------:R0:W-:Y:S02]  /*5dfe0*/  STL.64 [R1+0x3090], R16 ;  /* 0x0030901001007387 */ /* 0x0001e40000100a00 */
[----:B0-----:R-:W2:Y:S01]  /*5dff0*/  LDL.LU R16, [R1+0x490] ;  /* 0x0004900001107983 */ /* 0x001ea20000300800 */
[----:B------:R-:W-:-:S02]  /*5e000*/  IMAD.MOV.U32 R17, RZ, RZ, R13 ;  /* 0x000000ffff117224 */ /* 0x000fc400078e000d */
[----:B------:R-:W-:Y:S02]  /*5e010*/  IMAD.MOV.U32 R18, RZ, RZ, R12 ;  /* 0x000000ffff127224 */ /* 0x000fe400078e000c */
[----:B------:R-:W-:Y:S01]  /*5e020*/  IMAD.MOV.U32 R19, RZ, RZ, R2 ;  /* 0x000000ffff137224 */ /* 0x000fe200078e0002 */
[----:B------:R-:W0:Y:S04]  /*5e030*/  LDSM.16.M88.4 R12, [R0+0xa080] ;  /* 0x00a08000000c783b */ /* 0x000e280000000200 */
[----:B0-----:R-:W-:Y:S01]  /*5e040*/  STL [R1+0x2bfc], R14 ;  /* 0x002bfc0e01007387 */ /* 0x001fe20000100800 */
[----:B------:R-:W-:Y:S01]  /*5e050*/  STL [R1+0x2bf8], R15 ;  /* 0x002bf80f01007387 */ /* 0x000fe20000100800 */
[----:B--2---:R-:W-:Y:S02]  /*5e060*/  HMMA.16816.F32 R24, R4, R26, R16 ;  /* 0x0000001a0418723c */ /* 0x004fe40000001810 */
[----:B------:R-:W0:Y:S11]  /*5e070*/  LDSM.16.M88.4 R16, [R0+0xc080] ;  /* 0x00c080000010783b */ /* 0x000e360000000200 */
[----:B------:R-:W-:Y:S10]  /*5e080*/  @!UPT UIADD3 URZ, URZ, URZ, URZ ;  /* 0x0000003f3f3ff290 */ /* 0x000ff4000fffe03f */
[----:B------:R-:W-:Y:S01]  /*5e090*/  STL.64 [R1+0x4a0], R24 ;  /* 0x0004a01801007387 */ /* 0x000fe20000100a00 */
[----:B------:R-:W-:Y:S02]  /*5e0a0*/  STL.64 [R1+0x4a8], R26 ;  /* 0x0004a81a01007387 */ /* 0x000fe40000100a00 */
[----:B------:R-:W1:Y:S01]  /*5e0b0*/  LDSM.16.M88.4 R24, [R0+0xe080] ;  /* 0x00e080000018783b */ /* 0x000e620000000200 */
[----:B0-----:R-:W-:Y:S03]  /*5e0c0*/  STL.64 [R1+0x30], R16 ;  /* 0x0000301001007387 */ /* 0x001fe60000100a00 */
[----:B------:R-:W-:Y:S02]  /*5e0d0*/  STL.64 [R1+0x38], R18 ;  /* 0x0000381201007387 */ /* 0x000fe40000100a00 */
[----:B------:R-:W0:Y:S01]  /*5e0e0*/  LDSM.16.M88.4 R16, [R0+0x10080] ;  /* 0x010080000010783b */ /* 0x000e220000000200 */
[----:B-1----:R-:W-:Y:S03]  /*5e0f0*/  STL.64 [R1+0x1e0], R24 ;  /* 0x0001e01801007387 */ /* 0x002fe60000100a00 */
[----:B------:R-:W-:Y:S02]  /*5e100*/  STL.64 [R1+0x1e8], R26 ;  /* 0x0001e81a01007387 */ /* 0x000fe40000100a00 */
[----:B------:R-:W-:Y:S04]  /*5e110*/  LDSM.16.M88.4 R24, [R0+0x14080] ;  /* 0x014080000018783b */ /* 0x000fe80000000200 */
[----:B0-----:R-:W-:-:S02]  /*5e120*/  IMAD.MOV.U32 R15, RZ, RZ, R16 ;  /* 0x000000ffff0f7224 */ /* 0x001fc400078e0010 */
[----:B------:R-:W-:Y:S01]  /*5e130*/  IMAD.MOV.U32 R14, RZ, RZ, R17 ;  /* 0x000000ffff0e7224 */ /* 0x000fe200078e0011 */
[----:B------:R-:W-:Y:S01]  /*5e140*/  STL.64 [R1+0x1d0], R16 ;  /* 0x0001d01001007387 */ /* 0x000fe20000100a00 */
[----:B------:R-:W-:Y:S02]  /*5e150*/  STL.64 [R1+0x1d8], R18 ;  /* 0x0001d81201007387 */ /* 0x000fe40000100a00 */
[----:B------:R-:W-:Y:S01]  /*5e160*/  LDSM.16.M88.4 R16, [R0+0x16080] ;  /* 0x016080000010783b */ /* 0x000fe20000000200 */
[----:B------:R-:W-:Y:S03]  /*5e170*/  STL.64 [R1+0x3070], R14 ;  /* 0x0030700e01007387 */ /* 0x000fe60000100a00 */
[----:B------:R-:W-:Y:S02]  /*5e180*/  STL.64 [R1+0x3068], R12 ;  /* 0x0030680c01007387 */ /* 0x000fe40000100a00 */
[----:B------:R-:W0:Y:S02]  /*5e190*/  LDSM.16.M88.4 R12, [R0+0x12080] ;  /* 0x01208000000c783b */ /* 0x000e240000000200 */
[----:B0-----:R-:W-:Y:S02]  /*5e1a0*/  STL.64 [R1+0x1c0], R12 ;  /* 0x0001c00c01007387 */ /* 0x001fe40000100a00 */
[----:B------:R-:W-:Y:S02]  /*5e1b0*/  STL.64 [R1+0x1c8], R14 ;  /* 0x0001c80e01007387 */ /* 0x000fe40000100a00 */
[----:B------:R-:W0:Y:S04]  /*5e1c0*/  LDSM.16.M88.4 R12, [R0+0x18080] ;  /* 0x01808000000c783b */ /* 0x000e280000000200 */
[----:B------:R-:W-:Y:S01]  /*5e1d0*/  STL.64 [R1+0x1b0], R24 ;  /* 0x0001b01801007387 */ /* 0x000fe20000100a00 */
[----:B------:R-:W-:Y:S02]  /*5e1e0*/  STL.64 [R1+0x1b8], R26 ;  /* 0x0001b81a01007387 */ /* 0x000fe40000100a00 */
[----:B------:R-:W1:Y:S04]  /*5e1f0*/  LDSM.16.M88.4 R24, [R0+0x1a080] ;  /* 0x01a080000018783b */ /* 0x000e680000000200 */
[----:B------:R-:W-:Y:S02]  /*5e200*/  STL.64 [R1+0x1a0], R16 ;  /* 0x0001a01001007387 */ /* 0x000fe40000100a00 */
[----:B------:R-:W-:Y:S02]  /*5e210*/  STL.64 [R1+0x1a8], R18 ;  /* 0x0001a81201007387 */ /* 0x000fe40000100a00 */
[----:B------:R-:W2:Y:S04]  /*5e220*/  LDSM.16.M88.4 R16, [R0+0x1c080] ;  /* 0x01c080000010783b */ /* 0x000ea80000000200 */
[----:B0-----:R-:W-:Y:S01]  /*5e230*/  STL.64 [R1+0x190], R12 ;  /* 0x0001900c01007387 */ /* 0x001fe20000100a00 */
[----:B------:R-:W-:Y:S02]  /*5e240*/  STL.64 [R1+0x198], R14 ;  /* 0x0001980e01007387 */ /* 0x000fe40000100a00 */
[----:B------:R-:W0:Y:S04]  /*5e250*/  LDSM.16.M88.4 R12, [R0+0x1e080] ;  /* 0x01e08000000c783b */ /* 0x000e280000000200 */
[----:B-1----:R-:W-:Y:S01]  /*5e260*/  STL.64 [R1+0x180], R24 ;  /* 0x0001801801007387 */ /* 0x002fe20000100a00 */
[----:B------:R1:W-:Y:S01]  /*5e270*/  STL.64 [R1+0x188], R26 ;  /* 0x0001881a01007387 */ /* 0x0003e20000100a00 */
[----:B--2---:R2:W-:Y:S03]  /*5e280*/  STL.64 [R1+0x170], R16 ;  /* 0x0001701001007387 */ /* 0x0045e60000100a00 */
[----:B------:R3:W-:Y:S01]  /*5e290*/  STL.64 [R1+0x178], R18 ;  /* 0x0001781201007387 */ /* 0x0007e20000100a00 */
[----:B-1----:R-:W-:-:S02]  /*5e2a0*/  IMAD.MOV.U32 R26, RZ, RZ, R8 ;  /* 0x000000ffff1a7224 */ /* 0x002fc400078e0008 */
[----:B------:R-:W-:Y:S01]  /*5e2b0*/  IMAD.MOV.U32 R27, RZ, RZ, R28 ;  /* 0x000000ffff1b7224 */ /* 0x000fe200078e001c */
[----:B0-----:R-:W-:Y:S01]  /*5e2c0*/  STL.64 [R1+0x160], R12 ;  /* 0x0001600c01007387 */ /* 0x001fe20000100a00 */
[----:B------:R-:W-:Y:S02]  /*5e2d0*/  STL.64 [R1+0x168], R14 ;  /* 0x0001680e01007387 */ /* 0x000fe40000100a00 */
[----:B------:R-:W4:Y:S02]  /*5e2e0*/  LDL.LU R8, [R1+0x31c8] ;  /* 0x0031c80001087983 */ /* 0x000f240000300800 */
[----:B------:R-:W4:Y:S01]  /*5e2f0*/  LDL.LU R28, [R1+0x31c4] ;  /* 0x0031c400011c7983 */ /* 0x000f220000300800 */
[----:B------:R0:W-:Y:S01]  /*5e300*/  STL.64 [R1+0x30c0], R26 ;  /* 0x0030c01a01007387 */ /* 0x0001e20000100a00 */
[----:B--2---:R-:W2:Y:S02]  /*5e310*/  LDL.LU R16, [R1+0x2a0] ;  /* 0x0002a00001107983 */ /* 0x004ea40000300800 */
[----:B------:R-:W2:Y:S02]  /*5e320*/  LDL.LU R17, [R1+0x2a4] ;  /* 0x0002a40001117983 */ /* 0x000ea40000300800 */
[----:B---3--:R-:W3:Y:S01]  /*5e330*/  LDL.LU R18, [R1+0x2a8] ;  /* 0x0002a80001127983 */ /* 0x008ee20000300800 */
[----:B------:R-:W3:Y:S01]  /*5e340*/  LDL.LU R19, [R1+0x2ac] ;  /* 0x0002ac0001137983 */ /* 0x000ee20000300800 */
[----:B0-----:R-:W-:-:S02]  /*5e350*/  IMAD.MOV.U32 R26, RZ, RZ, R29 ;  /* 0x000000ffff1a7224 */ /* 0x001fc400078e001d */
[----:B------:R-:W-:Y:S01]  /*5e360*/  IMAD.MOV.U32 R27, RZ, RZ, R3 ;  /* 0x000000ffff1b7224 */ /* 0x000fe200078e0003 */
[----:B------:R-:W4:Y:S01]  /*5e370*/  LDL.LU R29, [R1+0x31c0] ;  /* 0x0031c000011d7983 */ /* 0x000f220000300800 */
[----:B------:R-:W4:Y:S03]  /*5e380*/  LDL.LU R3, [R1+0x31bc] ;  /* 0x0031bc0001037983 */ /* 0x000f260000300800 */
[----:B------:R-:W-:Y:S04]  /*5e390*/  STL.64 [R1+0x30d8], R26 ;  /* 0x0030d81a01007387 */ /* 0x000fe80000100a00 */
[----:B---3--:R-:W-:Y:S01]  /*5e3a0*/  STL.64 [R1+0x30a0], R18 ;  /* 0x0030a01201007387 */ /* 0x008fe20000100a00 */
[----:B--2---:R0:W-:Y:S03]  /*5e3b0*/  STL.64 [R1+0x3098], R16 ;  /* 0x0030981001007387 */ /* 0x0041e60000100a00 */
[----:B0-----:R-:W2:Y:S01]  /*5e3c0*/  LDL.64 R16, [R1+0x20] ;  /* 0x0000200001107983 */ /* 0x001ea20000100a00 */
[----:B----4-:R-:W-:-:S02]  /*5e3d0*/  IMAD.MOV.U32 R26, RZ, RZ, R8 ;  /* 0x000000ffff1a7224 */ /* 0x010fc400078e0008 */
[----:B------:R-:W-:Y:S01]  /*5e3e0*/  IMAD.MOV.U32 R27, RZ, RZ, R9 ;  /* 0x000000ffff1b7224 */ /* 0x000fe200078e0009 */
[----:B--2---:R0:W-:Y:S04]  /*5e3f0*/  STL.64 [R1+0x30b8], R16 ;  /* 0x0030b81001007387 */ /* 0x0041e80000100a00 */
[----:B0-----:R-:W2:Y:S01]  /*5e400*/  LDL.LU R16, [R1+0x2c0] ;  /* 0x0002c00001107983 */ /* 0x001ea20000300800 */
[----:B------:R-:W2:Y:S02]  /*5e410*/  LDL.LU R17, [R1+0x2c4] ;  /* 0x0002c40001117983 */ /* 0x000ea40000300800 */
[----:B------:R-:W3:Y:S02]  /*5e420*/  LDL.LU R18, [R1+0x2c8] ;  /* 0x0002c80001127983 */ /* 0x000ee40000300800 */
[----:B------:R-:W3:Y:S01]  /*5e430*/  LDL.LU R19, [R1+0x2cc] ;  /* 0x0002cc0001137983 */ /* 0x000ee20000300800 */
[----:B------:R-:W4:Y:S01]  /*5e440*/  LDL.LU R8, [R1+0x31b8] ;  /* 0x0031b80001087983 */ /* 0x000f220000300800 */
[----:B------:R-:W4:Y:S02]  /*5e450*/  LDL.LU R9, [R1+0x31b4] ;  /* 0x0031b40001097983 */ /* 0x000f240000300800 */
[----:B------:R0:W-:Y:S02]  /*5e460*/  STL.64 [R1+0x30f0], R26 ;  /* 0x0030f01a01007387 */ /* 0x0001e40000100a00 */
[----:B0-----:R-:W-:-:S02]  /*5e470*/  IMAD.MOV.U32 R26, RZ, RZ, R29 ;  /* 0x000000ffff1a7224 */ /* 0x001fc400078e001d */
[----:B------:R-:W-:Y:S01]  /*5e480*/  IMAD.MOV.U32 R27, RZ, RZ, R28 ;  /* 0x000000ffff1b7224 */ /* 0x000fe200078e001c */
[----:B------:R-:W4:Y:S01]  /*5e490*/  LDL.LU R29, [R1+0x31b0] ;  /* 0x0031b000011d7983 */ /* 0x000f220000300800 */
[----:B------:R-:W4:Y:S03]  /*5e4a0*/  LDL.LU R28, [R1+0x31ac] ;  /* 0x0031ac00011c7983 */ /* 0x000f260000300800 */
[----:B------:R-:W-:Y:S04]  /*5e4b0*/  STL.64 [R1+0x3108], R26 ;  /* 0x0031081a01007387 */ /* 0x000fe80000100a00 */
[----:B---3--:R-:W-:Y:S01]  /*5e4c0*/  STL.64 [R1+0x30d0], R18 ;  /* 0x0030d01201007387 */ /* 0x008fe20000100a00 */
[----:B--2---:R0:W-:Y:S03]  /*5e4d0*/  STL.64 [R1+0x30c8], R16 ;  /* 0x0030c81001007387 */ /* 0x0041e60000100a00 */
[----:B0-----:R-:W2:Y:S01]  /*5e4e0*/  LDL.LU R16, [R1+0x440] ;  /* 0x0004400001107983 */ /* 0x001ea20000300800 */
[----:B------:R-:W2:Y:S02]  /*5e4f0*/  LDL.LU R17, [R1+0x444] ;  /* 0x0004440001117983 */ /* 0x000ea40000300800 */
[----:B------:R-:W3:Y:S02]  /*5e500*/  LDL.LU R18, [R1+0x448] ;  /* 0x0004480001127983 */ /* 0x000ee40000300800 */
[----:B------:R-:W3:Y:S02]  /*5e510*/  LDL.LU R19, [R1+0x44c] ;  /* 0x00044c0001137983 */ /* 0x000ee40000300800 */
[----:B----4-:R-:W-:-:S02]  /*5e520*/  IMAD.MOV.U32 R26, RZ, RZ, R8 ;  /* 0x000000ffff1a7224 */ /* 0x010fc400078e0008 */
        /* <DEDUP_REMOVED lines=47> */
[----:B---3--:R-:W-:Y:S01]  /*5e820*/  STL.64 [R1+0x3148], R18 ;  /* 0x0031481201007387 */ /* 0x008fe20000100a00 */
[----:B--2---:R0:W-:Y:S03]  /*5e830*/  STL.64 [R1+0x3140], R16 ;  /* 0x0031401001007387 */ /* 0x0041e60000100a00 */
[----:B0-----:R-:W2:Y:S01]  /*5e840*/  LDL.LU R16, [R1+0x570] ;  /* 0x0005700001107983 */ /* 0x001ea20000300800 */
[----:B------:R-:W2:Y:S02]  /*5e850*/  LDL.LU R17, [R1+0x574] ;  /* 0x0005740001117983 */ /* 0x000ea40000300800 */
[----:B------:R-:W3:Y:S02]  /*5e860*/  LDL.LU R18, [R1+0x578] ;  /* 0x0005780001127983 */ /* 0x000ee40000300800 */
[----:B----4-:R-:W-:-:S02]  /*5e870*/  IMAD.MOV.U32 R19, RZ, RZ, R8 ;  /* 0x000000ffff137224 */ /* 0x010fc400078e0008 */
[----:B------:R-:W4:Y:S04]  /*5e880*/  LDL.LU R8, [R1+0x3180] ;  /* 0x0031800001087983 */ /* 0x000f280000300800 */
        /* <DEDUP_REMOVED lines=8> */
[----:B---3--:R-:W-:Y:S01]  /*5e910*/  STL.64 [R1+0x3178], R18 ;  /* 0x0031781201007387 */ /* 0x008fe20000100a00 */
[----:B--2---:R0:W-:Y:S03]  /*5e920*/  STL.64 [R1+0x3170], R16 ;  /* 0x0031701001007387 */ /* 0x0041e60000100a00 */
[----:B0-----:R-:W2:Y:S01]  /*5e930*/  LDL.LU R16, [R1+0x4d0] ;  /* 0x0004d00001107983 */ /* 0x001ea20000300800 */
[----:B------:R-:W2:Y:S02]  /*5e940*/  LDL.LU R17, [R1+0x4d4] ;  /* 0x0004d40001117983 */ /* 0x000ea40000300800 */
[----:B------:R-:W2:Y:S02]  /*5e950*/  LDL.LU R18, [R1+0x4d8] ;  /* 0x0004d80001127983 */ /* 0x000ea40000300800 */
[----:B------:R-:W-:Y:S01]  /*5e960*/  STL.64 [R1+0x3080], R22 ;  /* 0x0030801601007387 */ /* 0x000fe20000100a00 */
[----:B------:R0:W-:Y:S04]  /*5e970*/  STL.64 [R1+0x3078], R20 ;  /* 0x0030781401007387 */ /* 0x0001e80000100a00 */
[----:B0-----:R-:W3:Y:S01]  /*5e980*/  LDL.64 R20, [R1] ;  /* 0x0000000001147983 */ /* 0x001ee20000100a00 */
[----:B----4-:R-:W-:-:S02]  /*5e990*/  IMAD.MOV.U32 R19, RZ, RZ, R8 ;  /* 0x000000ffff137224 */ /* 0x010fc400078e0008 */
[----:B------:R-:W0:Y:S04]  /*5e9a0*/  LDSM.16.MT88.4 R8, [R9+0x22000] ;  /* 0x022000000908783b */ /* 0x000e280000004200 */
[----:B------:R-:W-:Y:S02]  /*5e9b0*/  IMAD.MOV.U32 R0, RZ, RZ, R15 ;  /* 0x000000ffff007224 */ /* 0x000fe400078e000f */
[----:B------:R-:W-:Y:S01]  /*5e9c0*/  IMAD.MOV.U32 R2, RZ, RZ, R14 ;  /* 0x000000ffff027224 */ /* 0x000fe200078e000e */
[C---:B--2---:R-:W-:Y:S01]  /*5e9d0*/  HMMA.16816.F32 R24, R4.reuse, R26, R16 ;  /* 0x0000001a0418723c */ /* 0x044fe20000001810 */
[----:B---3--:R1:W-:Y:S04]  /*5e9e0*/  STL.64 [R1+0x3088], R20 ;  /* 0x0030881401007387 */ /* 0x0083e80000100a00 */
[----:B-1----:R-:W2:Y:S01]  /*5e9f0*/  LDL.64 R20, [R1+0x10] ;  /* 0x0000100001147983 */ /* 0x002ea20000100a00 */
[----:B------:R-:W-:Y:S02]  /*5ea00*/  STL [R1+0x2c44], R0 ;  /* 0x002c440001007387 */ /* 0x000fe40000100800 */
[----:B------:R-:W-:Y:S02]  /*5ea10*/  STL [R1+0x2c40], R2 ;  /* 0x002c400201007387 */ /* 0x000fe40000100800 */
[----:B------:R-:W3:Y:S01]  /*5ea20*/  LDL.LU R12, [R1+0x280] ;  /* 0x00028000010c7983 */ /* 0x000ee20000300800 */
[----:B------:R-:W3:Y:S01]  /*5ea30*/  LDL.LU R13, [R1+0x284] ;  /* 0x00028400010d7983 */ /* 0x000ee20000300800 */
[----:B------:R-:W3:Y:S02]  /*5ea40*/  LDL.LU R14, [R1+0x288] ;  /* 0x00028800010e7983 */ /* 0x000ee40000300800 */
[----:B------:R-:W3:Y:S02]  /*5ea50*/  LDL.LU R15, [R1+0x28c] ;  /* 0x00028c00010f7983 */ /* 0x000ee40000300800 */
[----:B0-----:R-:W-:Y:S01]  /*5ea60*/  STL.64 [R1+0x2fb8], R10 ;  /* 0x002fb80a01007387 */ /* 0x001fe20000100a00 */
[----:B------:R0:W-:Y:S04]  /*5ea70*/  STL.64 [R1+0x2fb0], R8 ;  /* 0x002fb00801007387 */ /* 0x0001e80000100a00 */
[----:B0-----:R-:W4:Y:S01]  /*5ea80*/  LDL.LU R8, [R1+0x2b0] ;  /* 0x0002b00001087983 */ /* 0x001f220000300800 */
[----:B------:R-:W4:Y:S02]  /*5ea90*/  LDL.LU R9, [R1+0x2b4] ;  /* 0x0002b40001097983 */ /* 0x000f240000300800 */
[----:B------:R-:W4:Y:S02]  /*5eaa0*/  LDL.LU R10, [R1+0x2b8] ;  /* 0x0002b800010a7983 */ /* 0x000f240000300800 */
[----:B------:R-:W4:Y:S01]  /*5eab0*/  LDL.LU R11, [R1+0x2bc] ;  /* 0x0002bc00010b7983 */ /* 0x000f220000300800 */
[----:B------:R-:W2:Y:S01]  /*5eac0*/  LDL.LU.64 R18, [R1+0x3178] ;  /* 0x0031780001127983 */ /* 0x000ea20000300a00 */
[----:B------:R-:W2:Y:S02]  /*5ead0*/  LDL.LU.64 R16, [R1+0x3170] ;  /* 0x0031700001107983 */ /* 0x000ea40000300a00 */
[----:B------:R-:W-:Y:S02]  /*5eae0*/  STL.64 [R1+0x4d0], R24 ;  /* 0x0004d01801007387 */ /* 0x000fe40000100a00 */
[----:B------:R0:W-:Y:S02]  /*5eaf0*/  STL.64 [R1+0x4d8], R26 ;  /* 0x0004d81a01007387 */ /* 0x0001e40000100a00 */
        /* <DEDUP_REMOVED lines=50> */
[----:B--2---:R-:W-:Y:S02]  /*5ee20*/  HMMA.16816.F32 R4, R4, R26, R16 ;  /* 0x0000001a0404723c */ /* 0x004fe40000001810 */
[----:B------:R-:W4:Y:S01]  /*5ee30*/  LDL.LU.64 R16, [R1+0x30b8] ;  /* 0x0030b80001107983 */ /* 0x000f220000300a00 */
[----:B------:R-:W4:Y:S02]  /*5ee40*/  LDL.LU.64 R26, [R1+0x30b0] ;  /* 0x0030b000011a7983 */ /* 0x000f240000300a00 */
[----:B------:R-:W4:Y:S11]  /*5ee50*/  LDL.LU.64 R24, [R1+0x30a8] ;  /* 0x0030a80001187983 */ /* 0x000f360000300a00 */
[----:B------:R-:W-:Y:S07]  /*5ee60*/  @!UPT UIADD3 URZ, URZ, URZ, URZ ;  /* 0x0000003f3f3ff290 */ /* 0x000fee000fffe03f */
[----:B------:R0:W-:Y:S01]  /*5ee70*/  STL.64 [R1+0x2c0], R4 ;  /* 0x0002c00401007387 */ /* 0x0001e20000100a00 */
[----:B------:R1:W-:Y:S03]  /*5ee80*/  STL.64 [R1+0x2c8], R6 ;  /* 0x0002c80601007387 */ /* 0x0003e60000100a00 */
[----:B0-----:R-:W2:Y:S01]  /*5ee90*/  LDL.LU R4, [R1+0x260] ;  /* 0x0002600001047983 */ /* 0x001ea20000300800 */
[----:B------:R-:W2:Y:S02]  /*5eea0*/  LDL.LU R5, [R1+0x264] ;  /* 0x0002640001057983 */ /* 0x000ea40000300800 */
[----:B-1----:R-:W2:Y:S02]  /*5eeb0*/  LDL.LU R6, [R1+0x268] ;  /* 0x0002680001067983 */ /* 0x002ea40000300800 */
[----:B------:R-:W2:Y:S01]  /*5eec0*/  LDL.LU R7, [R1+0x26c] ;  /* 0x00026c0001077983 */ /* 0x000ea20000300800 */
[C---:B----4-:R-:W-:Y:S11]  /*5eed0*/  HMMA.16816.F32 R8, R24.reuse, R16, R8 ;  /* 0x000000101808723c */ /* 0x050ff60000001808 */
[----:B------:R-:W-:Y:S11]  /*5eee0*/  @!UPT UIADD3 URZ, URZ, URZ, URZ ;  /* 0x0000003f3f3ff290 */ /* 0x000ff6000fffe03f */
[----:B------:R-:W-:Y:S01]  /*5eef0*/  @!UPT UIADD3 URZ, URZ, URZ, URZ ;  /* 0x0000003f3f3ff290 */ /* 0x000fe2000fffe03f */
[----:B------:R-:W-:Y:S01]  /*5ef00*/  STL.64 [R1+0x2b0], R8 ;  /* 0x0002b00801007387 */ /* 0x000fe20000100a00 */
[----:B------:R0:W-:Y:S02]  /*5ef10*/  STL.64 [R1+0x2b8], R10 ;  /* 0x0002b80a01007387 */ /* 0x0001e40000100a00 */
[----:B------:R-:W4:Y:S02]  /*5ef20*/  LDL.LU.64 R18, [R1+0x30a0] ;  /* 0x0030a00001127983 */ /* 0x000f240000300a00 */
[----:B0-----:R-:W-:Y:S02]  /*5ef30*/  IMAD.MOV.U32 R11, RZ, RZ, R16 ;  /* 0x000000ffff0b7224 */ /* 0x001fe400078e0010 */
[----:B------:R-:W-:Y:S02]  /*5ef40*/  IMAD.MOV.U32 R10, RZ, RZ, R17 ;  /* 0x000000ffff0a7224 */ /* 0x000fe400078e0011 */
[----:B------:R-:W4:Y:S03]  /*5ef50*/  LDL.LU.64 R16, [R1+0x3098] ;  /* 0x0030980001107983 */ /* 0x000f260000300a00 */
[----:B------:R0:W-:Y:S02]  /*5ef60*/  STL [R1+0x3014], R10 ;  /* 0x0030140a01007387 */ /* 0x0001e40000100800 */
[----:B------:R1:W-:Y:S02]  /*5ef70*/  STL [R1+0x3010], R11 ;  /* 0x0030100b01007387 */ /* 0x0003e40000100800 */
[----:B------:R-:W2:Y:S01]  /*5ef80*/  LDL.LU R8, [R1+0x290] ;  /* 0x0002900001087983 */ /* 0x000ea20000300800 */
[----:B------:R-:W2:Y:S04]  /*5ef90*/  LDL.LU R9, [R1+0x294] ;  /* 0x0002940001097983 */ /* 0x000ea80000300800 */
[----:B0-----:R-:W2:Y:S01]  /*5efa0*/  LDL.LU R10, [R1+0x298] ;  /* 0x00029800010a7983 */ /* 0x001ea20000300800 */
[----:B-1----:R-:W2:Y:S01]  /*5efb0*/  LDL.LU R11, [R1+0x29c] ;  /* 0x00029c00010b7983 */ /* 0x002ea20000300800 */
[C---:B----4-:R-:W-:Y:S11]  /*5efc0*/  HMMA.16816.F32 R16, R24.reuse, R20, R16 ;  /* 0x000000141810723c */ /* 0x050ff60000001810 */
[----:B------:R-:W-:Y:S11]  /*5efd0*/  @!UPT UIADD3 URZ, URZ, URZ, URZ ;  /* 0x0000003f3f3ff290 */ /* 0x000ff6000fffe03f */
[----:B------:R-:W-:Y:S01]  /*5efe0*/  @!UPT UIADD3 URZ, URZ, URZ, URZ ;  /* 0x0000003f3f3ff290 */ /* 0x000fe2000fffe03f */
[----:B------:R0:W-:Y:S01]  /*5eff0*/  STL.64 [R1+0x2a0], R16 ;  /* 0x0002a01001007387 */ /* 0x0001e20000100a00 */
[----:B------:R1:W-:Y:S03]  /*5f000*/  STL.64 [R1+0x2a8], R18 ;  /* 0x0002a81201007387 */ /* 0x0003e60000100a00 */
[----:B0-----:R-:W4:Y:S01]  /*5f010*/  LDL.LU.64 R16, [R1+0x3090] ;  /* 0x0030900001107983 */ /* 0x001f220000300a00 */
[----:B-1----:R-:W-:Y:S02]  /*5f020*/  IMAD.MOV.U32 R19, RZ, RZ, R20 ;  /* 0x000000ffff137224 */ /* 0x002fe400078e0014 */
[----:B------:R-:W-:Y:S02]  /*5f030*/  IMAD.MOV.U32 R18, RZ, RZ, R21 ;  /* 0x000000ffff127224 */ /* 0x000fe400078e0015 */
[----:B------:R-:W2:Y:S02]  /*5f040*/  LDL.LU.64 R20, [R1+0x3088] ;  /* 0x0030880001147983 */ /* 0x000ea40000300a00 */
[C---:B--2---:R-:W-:Y:S11]  /*5f050*/  HMMA.16816.F32 R8, R24.reuse, R20, R8 ;  /* 0x000000141808723c */ /* 0x044ff60000001808 */
[----:B------:R-:W-:Y:S11]  /*5f060*/  @!UPT UIADD3 URZ, URZ, URZ, URZ ;  /* 0x0000003f3f3ff290 */ /* 0x000ff6000fffe03f */
[----:B------:R-:W-:Y:S01]  /*5f070*/  @!UPT UIADD3 URZ, URZ, URZ, URZ ;  /* 0x0000003f3f3ff290 */ /* 0x000fe2000fffe03f */
[----:B------:R-:W-:Y:S01]  /*5f080*/  STL.64 [R1+0x290], R8 ;  /* 0x0002900801007387 */ /* 0x000fe20000100a00 */
[----:B------:R0:W-:Y:S02]  /*5f090*/  STL.64 [R1+0x298], R10 ;  /* 0x0002980a01007387 */ /* 0x0001e40000100a00 */
[----:B------:R-:W2:Y:S02]  /*5f0a0*/  LDL.LU.64 R22, [R1+0x3080] ;  /* 0x0030800001167983 */ /* 0x000ea40000300a00 */
[----:B0-----:R-:W-:Y:S02]  /*5f0b0*/  IMAD.MOV.U32 R10, RZ, RZ, R20 ;  /* 0x000000ffff0a7224 */ /* 0x001fe400078e0014 */
[----:B------:R-:W-:Y:S02]  /*5f0c0*/  IMAD.MOV.U32 R11, RZ, RZ, R21 ;  /* 0x000000ffff0b7224 */ /* 0x000fe400078e0015 */
[----:B------:R-:W3:Y:S03]  /*5f0d0*/  LDL.LU.64 R20, [R1+0x3078] ;  /* 0x0030780001147983 */ /* 0x000ee60000300a00 */
[----:B------:R0:W-:Y:S02]  /*5f0e0*/  STL.64 [R1+0x3038], R10 ;  /* 0x0030380a01007387 */ /* 0x0001e40000100a00 */
[----:B------:R-:W4:Y:S02]  /*5f0f0*/  LDL.LU R8, [R1+0x270] ;  /* 0x0002700001087983 */ /* 0x000f240000300800 */
[----:B------:R-:W4:Y:S01]  /*5f100*/  LDL.LU R9, [R1+0x274] ;  /* 0x0002740001097983 */ /* 0x000f220000300800 */
[----:B0-----:R-:W4:Y:S01]  /*5f110*/  LDL.LU R10, [R1+0x278] ;  /* 0x00027800010a7983 */ /* 0x001f220000300800 */
[----:B---3--:R-:W-:Y:S11]  /*5f120*/  HMMA.16816.F32 R12, R24, R20, R12 ;  /* 0x00000014180c723c */ /* 0x008ff6000000180c */
[----:B------:R-:W-:Y:S11]  /*5f130*/  @!UPT UIADD3 URZ, URZ, URZ, URZ ;  /* 0x0000003f3f3ff290 */ /* 0x000ff6000fffe03f */
[----:B------:R-:W-:Y:S01]  /*5f140*/  @!UPT UIADD3 URZ, URZ, URZ, URZ ;  /* 0x0000003f3f3ff290 */ /* 0x000fe2000fffe03f */
[----:B------:R0:W-:Y:S01]  /*5f150*/  STL.64 [R1+0x288], R14 ;  /* 0x0002880e01007387 */ /* 0x0001e20000100a00 */
[----:B------:R-:W-:Y:S02]  /*5f160*/  IMAD.MOV.U32 R0, RZ, RZ, R12 ;  /* 0x000000ffff007224 */ /* 0x000fe400078e000c */
[----:B------:R-:W-:Y:S01]  /*5f170*/  IMAD.MOV.U32 R2, RZ, RZ, R13 ;  /* 0x000000ffff027224 */ /* 0x000fe200078e000d */
[----:B0-----:R-:W3:Y:S01]  /*5f180*/  LDL.LU.64 R14, [R1+0x3070] ;  /* 0x00307000010e7983 */ /* 0x001ee20000300a00 */
[----:B------:R-:W3:Y:S02]  /*5f190*/  LDL.LU.64 R12, [R1+0x3068] ;  /* 0x00306800010c7983 */ /* 0x000ee40000300a00 */
[----:B------:R-:W-:-:S07]  /*5f1a0*/  IMAD.MOV.U32 R11, RZ, RZ, R3 ;  /* 0x000000ffff0b7224 */ /* 0x000fce00078e0003 */
[C---:B----4-:R-:W-:Y:S01]  /*5f1b0*/  HMMA.16816.F32 R8, R24.reuse, R16, R8 ;  /* 0x000000101808723c */ /* 0x050fe20000001808 */
[----:B------:R-:W-:Y:S01]  /*5f1c0*/  STL.64 [R1+0x2fd0], R20 ;  /* 0x002fd01401007387 */ /* 0x000fe20000100a00 */
[----:B--2---:R-:W-:Y:S02]  /*5f1d0*/  STL.64 [R1+0x2ff8], R22 ;  /* 0x002ff81601007387 */ /* 0x004fe40000100a00 */
[----:B------:R-:W-:Y:S02]  /*5f1e0*/  STL [R1+0x2cbc], R2 ;  /* 0x002cbc0201007387 */ /* 0x000fe40000100800 */
[----:B------:R-:W-:Y:S11]  /*5f1f0*/  STL [R1+0x2cb8], R0 ;  /* 0x002cb80001007387 */ /* 0x000ff60000100800 */
[----:B------:R-:W-:Y:S06]  /*5f200*/  @!UPT UIADD3 URZ, URZ, URZ, URZ ;  /* 0x0000003f3f3ff290 */ /* 0x000fec000fffe03f */
[----:B------:R-:W-:Y:S01]  /*5f210*/  STL.64 [R1+0x270], R8 ;  /* 0x0002700801007387 */ /* 0x000fe20000100a00 */
[----:B------:R-:W-:Y:S02]  /*5f220*/  IMAD.MOV.U32 R3, RZ, RZ, R11 ;  /* 0x000000ffff037224 */ /* 0x000fe400078e000b */
[----:B------:R-:W-:Y:S02]  /*5f230*/  STL [R1+0x278], R10 ;  /* 0x0002780a01007387 */ /* 0x000fe40000100800 */
[----:B------:R0:W-:Y:S01]  /*5f240*/  STL.64 [R1+0x3008], R18 ;  /* 0x0030081201007387 */ /* 0x0001e20000100a00 */
[----:B------:R-:W-:Y:S01]  /*5f250*/  STL.64 [R1+0x3000], R16 ;  /* 0x0030001001007387 */ /* 0x000fe20000100a00 */
[----:B------:R-:W-:Y:S02]  /*5f260*/  STL [R1+0x2c38], R3 ;  /* 0x002c380301007387 */ /* 0x000fe40000100800 */
[----:B0-----:R-:W-:Y:S01]  /*5f270*/  IMAD.MOV.U32 R19, RZ, RZ, R28 ;  /* 0x000000ffff137224 */ /* 0x001fe200078e001c */
[----:B---3--:R-:W-:Y:S01]  /*5f280*/  HMMA.16816.F32 R4, R24, R12, R4 ;  /* 0x0000000c1804723c */ /* 0x008fe20000001804 */
[----:B------:R0:W-:Y:S04]  /*5f290*/  STL.64 [R1+0x3058], R12 ;  /* 0x0030580c01007387 */ /* 0x0001e80000100a00 */
[----:B0-----:R-:W2:Y:S11]  /*5f2a0*/  LDL.64 R12, [R1+0x30] ;  /* 0x00003000010c7983 */ /* 0x001eb60000100a00 */
[----:B------:R-:W-:Y:S07]  /*5f2b0*/  @!UPT UIADD3 URZ, URZ, URZ, URZ ;  /* 0x0000003f3f3ff290 */ /* 0x000fee000fffe03f */
[----:B------:R-:W-:Y:S01]  /*5f2c0*/  STL.64 [R1+0x260], R4 ;  /* 0x0002600401007387 */ /* 0x000fe20000100a00 */
[----:B------:R-:W-:Y:S02]  /*5f2d0*/  STL.64 [R1+0x268], R6 ;  /* 0x0002680601007387 */ /* 0x000fe40000100a00 */
[----:B------:R-:W3:Y:S02]  /*5f2e0*/  LDL.LU R16, [R1+0x400] ;  /* 0x0004000001107983 */ /* 0x000ee40000300800 */
[----:B------:R-:W3:Y:S01]  /*5f2f0*/  LDL.LU R17, [R1+0x404] ;  /* 0x0004040001117983 */ /* 0x000ee20000300800 */
[----:B------:R-:W4:Y:S01]  /*5f300*/  LDL.LU R18, [R1+0x408] ;  /* 0x0004080001127983 */ /* 0x000f220000300800 */
[----:B------:R-:W2:Y:S02]  /*5f310*/  LDL.LU R28, [R1+0x3060] ;  /* 0x00306000011c7983 */ /* 0x000ea40000300800 */
[----:B------:R-:W3:Y:S02]  /*5f320*/  LDL.LU R8, [R1+0x430] ;  /* 0x0004300001087983 */ /* 0x000ee40000300800 */
[----:B------:R-:W3:Y:S01]  /*5f330*/  LDL.LU R9, [R1+0x434] ;  /* 0x0004340001097983 */ /* 0x000ee20000300800 */
[----:B------:R-:W3:Y:S01]  /*5f340*/  LDL.LU R10, [R1+0x438] ;  /* 0x00043800010a7983 */ /* 0x000ee20000300800 */
[----:B------:R-:W3:Y:S03]  /*5f350*/  LDL.LU R11, [R1+0x43c] ;  /* 0x00043c00010b7983 */ /* 0x000ee60000300800 */
[----:B--2---:R-:W0:Y:S04]  /*5f360*/  LDSM.16.MT88.4 R4, [R28+0x22000] ;  /* 0x022000001c04783b */ /* 0x004e280000004200 */
[----:B---3--:R-:W-:Y:S01]  /*5f370*/  STL.64 [R1+0x3050], R10 ;  /* 0x0030500a01007387 */ /* 0x008fe20000100a00 */
[----:B------:R1:W-:Y:S03]  /*5f380*/  STL.64 [R1+0x3048], R8 ;  /* 0x0030480801007387 */ /* 0x0003e60000100a00 */
[----:B-1----:R-:W2:Y:S01]  /*5f390*/  LDL.LU R8, [R1+0x250] ;  /* 0x0002500001087983 */ /* 0x002ea20000300800 */
[----:B------:R-:W2:Y:S02]  /*5f3a0*/  LDL.LU R9, [R1+0x254] ;  /* 0x0002540001097983 */ /* 0x000ea40000300800 */
[----:B------:R-:W2:Y:S02]  /*5f3b0*/  LDL.LU R10, [R1+0x258] ;  /* 0x00025800010a7983 */ /* 0x000ea40000300800 */
[----:B------:R-:W2:Y:S01]  /*5f3c0*/  LDL.LU R11, [R1+0x25c] ;  /* 0x00025c00010b7983 */ /* 0x000ea20000300800 */
[----:B----4-:R-:W-:Y:S01]  /*5f3d0*/  STL.64 [R1+0x3020], R18 ;  /* 0x0030201201007387 */ /* 0x010fe20000100a00 */
[----:B------:R1:W-:Y:S03]  /*5f3e0*/  STL.64 [R1+0x3018], R16 ;  /* 0x0030181001007387 */ /* 0x0003e60000100a00 */
[----:B-1----:R-:W3:Y:S04]  /*5f3f0*/  LDL.64 R16, [R1+0x1c0] ;  /* 0x0001c00001107983 */ /* 0x002ee80000100a00 */
[----:B---3--:R1:W-:Y:S02]  /*5f400*/  STL.64 [R1+0x3028], R16 ;  /* 0x0030281001007387 */ /* 0x0083e40000100a00 */
[----:B-1----:R-:W-:-:S02]  /*5f410*/  IMAD.MOV.U32 R16, RZ, RZ, R15 ;  /* 0x000000ffff107224 */ /* 0x002fc400078e000f */
[----:B------:R-:W-:-:S05]  /*5f420*/  IMAD.MOV.U32 R17, RZ, RZ, R14 ;  /* 0x000000ffff117224 */ /* 0x000fca00078e000e */
[----:B------:R1:W-:Y:S01]  /*5f430*/  STL.64 [R1+0x3040], R16 ;  /* 0x0030401001007387 */ /* 0x0003e20000100a00 */
[----:B------:R-:W3:Y:S01]  /*5f440*/  LDL.64 R20, [R1+0x1a0] ;  /* 0x0001a00001147983 */ /* 0x000ee20000100a00 */
[----:B--2---:R-:W-:Y:S02]  /*5f450*/  HMMA.16816.F32 R8, R24, R12, R8 ;  /* 0x0000000c1808723c */ /* 0x004fe40000001808 */
[----:B-1----:R-:W2:Y:S01]  /*5f460*/  LDL.64 R16, [R1+0x1e0] ;  /* 0x0001e00001107983 */ /* 0x002ea20000100a00 */
[----:B------:R-:W-:Y:S02]  /*5f470*/  IMAD.MOV.U32 R2, RZ, RZ, R12 ;  /* 0x000000ffff027224 */ /* 0x000fe400078e000c */
[----:B------:R-:W-:Y:S11]  /*5f480*/  IMAD.MOV.U32 R0, RZ, RZ, R13 ;  /* 0x000000ffff007224 */ /* 0x000ff600078e000d */
[----:B------:R-:W-:Y:S08]  /*5f490*/  @!UPT UIADD3 URZ, URZ, URZ, URZ ;  /* 0x0000003f3f3ff290 */ /* 0x000ff0000fffe03f */
[----:B------:R-:W-:Y:S02]  /*5f4a0*/  IMAD.MOV.U32 R14, RZ, RZ, R10 ;  /* 0x000000ffff0e7224 */ /* 0x000fe400078e000a */
[----:B------:R-:W-:Y:S01]  /*5f4b0*/  IMAD.MOV.U32 R15, RZ, RZ, R11 ;  /* 0x000000ffff0f7224 */ /* 0x000fe200078e000b */
[----:B---3--:R1:W-:Y:S04]  /*5f4c0*/  STL.64 [R1+0x3030], R20 ;  /* 0x0030301401007387 */ /* 0x0083e80000100a00 */
[----:B-1----:R-:W3:Y:S01]  /*5f4d0*/  LDL.LU R20, [R1+0x420] ;  /* 0x0004200001147983 */ /* 0x002ee20000300800 */
[----:B------:R-:W3:Y:S02]  /*5f4e0*/  LDL.LU R21, [R1+0x424] ;  /* 0x0004240001157983 */ /* 0x000ee40000300800 */
[----:B------:R-:W3:Y:S02]  /*5f4f0*/  LDL.LU R22, [R1+0x428] ;  /* 0x0004280001167983 */ /* 0x000ee40000300800 */
[----:B------:R-:W3:Y:S01]  /*5f500*/  LDL.LU R23, [R1+0x42c] ;  /* 0x00042c0001177983 */ /* 0x000ee20000300800 */
[----:B0-----:R-:W-:Y:S01]  /*5f510*/  STL.64 [R1+0x2e58], R6 ;  /* 0x002e580601007387 */ /* 0x001fe20000100a00 */
[----:B------:R0:W-:Y:S03]  /*5f520*/  STL.64 [R1+0x2e50], R4 ;  /* 0x002e500401007387 */ /* 0x0001e60000100a00 */
[----:B0-----:R-:W4:Y:S01]  /*5f530*/  LDL.LU R4, [R1+0x410] ;  /* 0x0004100001047983 */ /* 0x001f220000300800 */
[----:B------:R-:W4:Y:S02]  /*5f540*/  LDL.LU R5, [R1+0x414] ;  /* 0x0004140001057983 */ /* 0x000f240000300800 */
[----:B------:R-:W4:Y:S02]  /*5f550*/  LDL.LU R6, [R1+0x418] ;  /* 0x0004180001067983 */ /* 0x000f240000300800 */
[----:B------:R-:W-:Y:S01]  /*5f560*/  STL [R1+0x2bf4], R28 ;  /* 0x002bf41c01007387 */ /* 0x000fe20000100800 */
[----:B------:R-:W3:Y:S01]  /*5f570*/  LDL.LU.64 R12, [R1+0x3058] ;  /* 0x00305800010c7983 */ /* 0x000ee20000300a00 */
[----:B------:R0:W-:Y:S02]  /*5f580*/  STL.64 [R1+0x250], R8 ;  /* 0x0002500801007387 */ /* 0x0001e40000100a00 */
[----:B------:R-:W3:Y:S01]  /*5f590*/  LDL.LU.64 R10, [R1+0x3050] ;  /* 0x00305000010a7983 */ /* 0x000ee20000300a00 */
[----:B0-----:R-:W3:Y:S01]  /*5f5a0*/  LDL.LU.64 R8, [R1+0x3048] ;  /* 0x0030480001087983 */ /* 0x001ee20000300a00 */
[----:B------:R-:W-:Y:S02]  /*5f5b0*/  STL [R1+0x2f44], R0 ;  /* 0x002f440001007387 */ /* 0x000fe40000100800 */
[----:B------:R-:W-:Y:S02]  /*5f5c0*/  STL [R1+0x2f40], R2 ;  /* 0x002f400201007387 */ /* 0x000fe40000100800 */
[----:B------:R-:W-:Y:S01]  /*5f5d0*/  STL [R1+0x2cc4], R15 ;  /* 0x002cc40f01007387 */ /* 0x000fe20000100800 */
[----:B------:R0:W-:Y:S01]  /*5f5e0*/  STL [R1+0x2cc0], R14 ;  /* 0x002cc00e01007387 */ /* 0x0001e20000100800 */
[----:B--2---:R-:W-:-:S02]  /*5f5f0*/  IMAD.MOV.U32 R3, RZ, RZ, R17 ;  /* 0x000000ffff037224 */ /* 0x004fc400078e0011 */
[----:B0-----:R-:W-:Y:S01]  /*5f600*/  IMAD.MOV.U32 R14, RZ, RZ, R16 ;  /* 0x000000ffff0e7224 */ /* 0x001fe200078e0010 */
[C---:B---3--:R-:W-:Y:S01]  /*5f610*/  HMMA.16816.F32 R8, R24.reuse, R16, R8 ;  /* 0x000000101808723c */ /* 0x048fe20000001808 */
[----:B------:R-:W2:Y:S11]  /*5f620*/  LDL.LU.64 R16, [R1+0x3040] ;  /* 0x0030400001107983 */ /* 0x000eb60000300a00 */
[----:B------:R-:W-:Y:S11]  /*5f630*/  @!UPT UIADD3 URZ, URZ, URZ, URZ ;  /* 0x0000003f3f3ff290 */ /* 0x000ff6000fffe03f */
[----:B------:R-:W-:Y:S01]  /*5f640*/  STL [R1+0x430], R8 ;  /* 0x0004300801007387 */ /* 0x000fe20000100800 */
[----:B------:R0:W-:Y:S02]  /*5f650*/  STL.64 [R1+0x438], R10 ;  /* 0x0004380a01007387 */ /* 0x0001e40000100a00 */
[----:B------:R-:W-:Y:S01]  /*5f660*/  IMAD.MOV.U32 R28, RZ, RZ, R9 ;  /* 0x000000ffff1c7224 */ /* 0x000fe200078e0009 */
[----:B0-----:R-:W3:Y:S01]  /*5f670*/  LDL.LU.64 R10, [R1+0x3038] ;  /* 0x00303800010a7983 */ /* 0x001ee20000300a00 */
[----:B------:R-:W3:Y:S02]  /*5f680*/  LDL.64 R8, [R1+0x190] ;  /* 0x0001900001087983 */ /* 0x000ee40000100a00 */
[----:B------:R-:W-:Y:S02]  /*5f690*/  STL [R1+0x2f4c], R3 ;  /* 0x002f4c0301007387 */ /* 0x000fe40000100800 */
[----:B------:R-:W-:Y:S01]  /*5f6a0*/  STL [R1+0x2f48], R14 ;  /* 0x002f480e01007387 */ /* 0x000fe20000100800 */
[----:B------:R-:W-:Y:S01]  /*5f6b0*/  STL [R1+0x2c3c], R28 ;  /* 0x002c3c1c01007387 */ /* 0x000fe20000100800 */
[C---:B--2---:R-:W-:Y:S03]  /*5f6c0*/  HMMA.16816.F32 R16, R24.reuse, R16, R20 ;  /* 0x000000101810723c */ /* 0x044fe60000001814 */
[----:B------:R-:W2:Y:S11]  /*5f6d0*/  LDL.LU.64 R20, [R1+0x3030] ;  /* 0x0030300001147983 */ /* 0x000eb60000300a00 */
[----:B------:R-:W-:Y:S09]  /*5f6e0*/  @!UPT UIADD3 URZ, URZ, URZ, URZ ;  /* 0x0000003f3f3ff290 */ /* 0x000ff2000fffe03f */
[----:B------:R0:W-:Y:S01]  /*5f6f0*/  STL.64 [R1+0x420], R16 ;  /* 0x0004201001007387 */ /* 0x0001e20000100a00 */
[----:B------:R1:W-:Y:S03]  /*5f700*/  STL.64 [R1+0x428], R18 ;  /* 0x0004281201007387 */ /* 0x0003e60000100a00 */
[----:B0-----:R-:W4:Y:S01]  /*5f710*/  LDL.LU.64 R16, [R1+0x3028] ;  /* 0x0030280001107983 */ /* 0x001f220000300a00 */
[----:B------:R-:W-:Y:S02]  /*5f720*/  IMAD.MOV.U32 R7, RZ, RZ, R29 ;  /* 0x000000ffff077224 */ /* 0x000fe400078e001d */
[----:B-1----:R-:W2:Y:S05]  /*5f730*/  LDL.LU.64 R18, [R1+0x3020] ;  /* 0x0030200001127983 */ /* 0x002eaa0000300a00 */
[----:B----4-:R-:W-:Y:S01]  /*5f740*/  HMMA.16816.F32 R4, R24, R16, R4 ;  /* 0x000000101804723c */ /* 0x010fe20000001804 */
[----:B------:R-:W-:-:S02]  /*5f750*/  IMAD.MOV.U32 R28, RZ, RZ, R16 ;  /* 0x000000ffff1c7224 */ /* 0x000fc400078e0010 */
[----:B------:R-:W-:Y:S02]  /*5f760*/  IMAD.MOV.U32 R15, RZ, RZ, R17 ;  /* 0x000000ffff0f7224 */ /* 0x000fe400078e0011 */
[----:B------:R-:W2:Y:S11]  /*5f770*/  LDL.LU.64 R16, [R1+0x3018] ;  /* 0x0030180001107983 */ /* 0x000eb60000300a00 */
[----:B------:R-:W-:Y:S07]  /*5f780*/  @!UPT UIADD3 URZ, URZ, URZ, URZ ;  /* 0x0000003f3f3ff290 */ /* 0x000fee000fffe03f */
[----:B------:R3:W-:Y:S01]  /*5f790*/  STL.64 [R1+0x410], R4 ;  /* 0x0004100401007387 */ /* 0x0007e20000100a00 */
[----:B------:R-:W-:Y:S02]  /*5f7a0*/  STL [R1+0x418], R6 ;  /* 0x0004180601007387 */ /* 0x000fe40000100800 */
[----:B---3--:R-:W-:Y:S02]  /*5f7b0*/  IMAD.MOV.U32 R4, RZ, RZ, R10 ;  /* 0x000000ffff047224 */ /* 0x008fe400078e000a */
[----:B------:R-:W-:Y:S01]  /*5f7c0*/  IMAD.MOV.U32 R5, RZ, RZ, R11 ;  /* 0x000000ffff057224 */ /* 0x000fe200078e000b */
[----:B------:R-:W3:Y:S01]  /*5f7d0*/  LDL.LU R10, [R1+0x3014] ;  /* 0x00301400010a7983 */ /* 0x000ee20000300800 */
[----:B------:R-:W4:Y:S03]  /*5f7e0*/  LDL.LU R11, [R1+0x3010] ;  /* 0x00301000010b7983 */ /* 0x000f260000300800 */
[----:B------:R0:W-:Y:S04]  /*5f7f0*/  STL.64 [R1+0x2f80], R4 ;  /* 0x002f800401007387 */ /* 0x0001e80000100a00 */
[----:B0-----:R-:W2:Y:S01]  /*5f800*/  LDL.64 R4, [R1+0x1b0] ;  /* 0x0001b00001047983 */ /* 0x001ea20000100a00 */
[----:B------:R-:W-:-:S02]  /*5f810*/  IMAD.MOV.U32 R29, RZ, RZ, R7 ;  /* 0x000000ffff1d7224 */ /* 0x000fc400078e0007 */
[----:B------:R-:W-:Y:S02]  /*5f820*/  STL [R1+0x2f54], R15 ;  /* 0x002f540f01007387 */ /* 0x000fe40000100800 */
[----:B------:R-:W-:Y:S01]  /*5f830*/  STL [R1+0x2f50], R28 ;  /* 0x002f501c01007387 */ /* 0x000fe20000100800 */
[----:B------:R-:W-:Y:S01]  /*5f840*/  STL [R1+0x2bf0], R29 ;  /* 0x002bf01d01007387 */ /* 0x000fe20000100800 */
[----:B--2---:R-:W-:Y:S11]  /*5f850*/  HMMA.16816.F32 R16, R24, R4, R16 ;  /* 0x000000041810723c */ /* 0x004ff60000001810 */
[----:B------:R-:W-:Y:S11]  /*5f860*/  @!UPT UIADD3 URZ, URZ, URZ, URZ ;  /* 0x0000003f3f3ff290 */ /* 0x000ff6000fffe03f */
[----:B------:R-:W-:Y:S01]  /*5f870*/  @!UPT UIADD3 URZ, URZ, URZ, URZ ;  /* 0x0000003f3f3ff290 */ /* 0x000fe2000fffe03f */
[----:B------:R-:W-:Y:S01]  /*5f880*/  STL.64 [R1+0x400], R16 ;  /* 0x0004001001007387 */ /* 0x000fe20000100a00 */
[----:B------:R0:W-:Y:S03]  /*5f890*/  STL.64 [R1+0x408], R18 ;  /* 0x0004081201007387 */ /* 0x0001e60000100a00 */
[----:B0-----:R-:W2:Y:S01]  /*5f8a0*/  LDL.LU.64 R18, [R1+0x3008] ;  /* 0x0030080001127983 */ /* 0x001ea20000300a00 */
[----:B------:R-:W-:Y:S02]  /*5f8b0*/  IMAD.MOV.U32 R0, RZ, RZ, R4 ;  /* 0x000000ffff007224 */ /* 0x000fe400078e0004 */
[----:B------:R-:W-:Y:S02]  /*5f8c0*/  IMAD.MOV.U32 R2, RZ, RZ, R5 ;  /* 0x000000ffff027224 */ /* 0x000fe400078e0005 */
[----:B------:R-:W3:Y:S02]  /*5f8d0*/  LDL.LU.64 R16, [R1+0x3000] ;  /* 0x0030000001107983 */ /* 0x000ee40000300a00 */
[----:B--2---:R-:W-:-:S02]  /*5f8e0*/  IMAD.MOV.U32 R4, RZ, RZ, R19 ;  /* 0x000000ffff047224 */ /* 0x004fc400078e0013 */
[----:B------:R-:W-:-:S05]  /*5f8f0*/  IMAD.MOV.U32 R5, RZ, RZ, R18 ;  /* 0x000000ffff057224 */ /* 0x000fca00078e0012 */
[----:B------:R0:W-:Y:S04]  /*5f900*/  STL.64 [R1+0x2f98], R4 ;  /* 0x002f980401007387 */ /* 0x0001e80000100a00 */
[----:B0-----:R-:W2:Y:S01]  /*5f910*/  LDL.LU R4, [R1+0x3f0] ;  /* 0x0003f00001047983 */ /* 0x001ea20000300800 */
[----:B------:R-:W2:Y:S02]  /*5f920*/  LDL.LU R5, [R1+0x3f4] ;  /* 0x0003f40001057983 */ /* 0x000ea40000300800 */
[----:B------:R-:W2:Y:S02]  /*5f930*/  LDL.LU R6, [R1+0x3f8] ;  /* 0x0003f80001067983 */ /* 0x000ea40000300800 */
[----:B------:R-:W2:Y:S02]  /*5f940*/  LDL.LU R7, [R1+0x3fc] ;  /* 0x0003fc0001077983 */ /* 0x000ea40000300800 */
[----:B------:R-:W-:Y:S01]  /*5f950*/  IMAD.MOV.U32 R14, RZ, RZ, R21 ;  /* 0x000000ffff0e7224 */ /* 0x000fe200078e0015 */
[----:B------:R-:W3:Y:S01]  /*5f960*/  LDL.LU.64 R22, [R1+0x2ff8] ;  /* 0x002ff80001167983 */ /* 0x000ee20000300a00 */
[----:B--2---:R-:W-:Y:S11]  /*5f970*/  HMMA.16816.F32 R4, R24, R20, R4 ;  /* 0x000000141804723c */ /* 0x004ff60000001804 */
[----:B------:R-:W-:Y:S11]  /*5f980*/  @!UPT UIADD3 URZ, URZ, URZ, URZ ;  /* 0x0000003f3f3ff290 */ /* 0x000ff6000fffe03f */
[----:B------:R-:W-:Y:S01]  /*5f990*/  @!UPT UIADD3 URZ, URZ, URZ, URZ ;  /* 0x0000003f3f3ff290 */ /* 0x000fe2000fffe03f */
[----:B------:R-:W-:Y:S01]  /*5f9a0*/  STL.64 [R1+0x3f0], R4 ;  /* 0x0003f00401007387 */ /* 0x000fe20000100a00 */
[----:B------:R-:W-:Y:S02]  /*5f9b0*/  STL [R1+0x3f8], R6 ;  /* 0x0003f80601007387 */ /* 0x000fe40000100800 */
[----:B------:R-:W-:Y:S02]  /*5f9c0*/  STL [R1+0x2ff0], R14 ;  /* 0x002ff00e01007387 */ /* 0x000fe40000100800 */
[----:B------:R0:W-:Y:S02]  /*5f9d0*/  STL.64 [R1+0x2fe8], R12 ;  /* 0x002fe80c01007387 */ /* 0x0001e40000100a00 */
[----:B0-----:R-:W2:Y:S01]  /*5f9e0*/  LDL.LU R12, [R1+0x3e0] ;  /* 0x0003e000010c7983 */ /* 0x001ea20000300800 */
[----:B------:R-:W2:Y:S02]  /*5f9f0*/  LDL.LU R13, [R1+0x3e4] ;  /* 0x0003e400010d7983 */ /* 0x000ea40000300800 */
[----:B------:R-:W2:Y:S02]  /*5fa00*/  LDL.LU R14, [R1+0x3e8] ;  /* 0x0003e800010e7983 */ /* 0x000ea40000300800 */
[----:B------:R-:W2:Y:S02]  /*5fa10*/  LDL.LU R15, [R1+0x3ec] ;  /* 0x0003ec00010f7983 */ /* 0x000ea40000300800 */
[----:B----4-:R-:W-:-:S02]  /*5fa20*/  IMAD.MOV.U32 R4, RZ, RZ, R11 ;  /* 0x000000ffff047224 */ /* 0x010fc400078e000b */
[----:B---3--:R-:W-:Y:S02]  /*5fa30*/  IMAD.MOV.U32 R5, RZ, RZ, R10 ;  /* 0x000000ffff057224 */ /* 0x008fe400078e000a */
[----:B------:R-:W-:-:S03]  /*5fa40*/  IMAD.MOV.U32 R29, RZ, RZ, R7 ;  /* 0x000000ffff1d7224 */ /* 0x000fc600078e0007 */
[----:B------:R-:W-:Y:S02]  /*5fa50*/  STL.64 [R1+0x2fc0], R4 ;  /* 0x002fc00401007387 */ /* 0x000fe40000100a00 */
[----:B------:R0:W-:Y:S02]  /*5fa60*/  STL [R1+0x2cc8], R29 ;  /* 0x002cc81d01007387 */ /* 0x0001e40000100800 */
[----:B------:R-:W-:Y:S02]  /*5fa70*/  IMAD.MOV.U32 R3, RZ, RZ, R20 ;  /* 0x000000ffff037224 */ /* 0x000fe400078e0014 */
[----:B------:R-:W-:Y:S02]  /*5fa80*/  IMAD.MOV.U32 R18, RZ, RZ, R9 ;  /* 0x000000ffff127224 */ /* 0x000fe400078e0009 */
[----:B------:R-:W-:Y:S01]  /*5fa90*/  IMAD.MOV.U32 R19, RZ, RZ, R8 ;  /* 0x000000ffff137224 */ /* 0x000fe200078e0008 */
[----:B0-----:R-:W3:Y:S01]  /*5faa0*/  LDL R29, [R1+0x1bc0] ;  /* 0x001bc000011d7983 */ /* 0x001ee20000100800 */
[----:B--2---:R-:W-:Y:S07]  /*5fab0*/  HMMA.16816.F32 R4, R24, R8, R12 ;  /* 0x000000081804723c */ /* 0x004fee000000180c */
[----:B------:R-:W-:-:S02]  /*5fac0*/  IMAD.MOV.U32 R9, RZ, RZ, R22 ;  /* 0x000000ffff097224 */ /* 0x000fc400078e0016 */
[----:B------:R-:W-:Y:S11]  /*5fad0*/  IMAD.MOV.U32 R8, RZ, RZ, R23 ;  /* 0x000000ffff087224 */ /* 0x000ff600078e0017 */
[----:B------:R-:W-:Y:S03]  /*5fae0*/  @!UPT UIADD3 URZ, URZ, URZ, URZ ;  /* 0x0000003f3f3ff290 */ /* 0x000fe6000fffe03f */
[----:B------:R-:W-:Y:S01]  /*5faf0*/  STL.64 [R1+0x3e0], R4 ;  /* 0x0003e00401007387 */ /* 0x000fe20000100a00 */
[----:B------:R-:W-:Y:S02]  /*5fb00*/  STL.64 [R1+0x3e8], R6 ;  /* 0x0003e80601007387 */ /* 0x000fe40000100a00 */
[----:B------:R-:W2:Y:S02]  /*5fb10*/  LDL.LU R20, [R1+0x3c0] ;  /* 0x0003c00001147983 */ /* 0x000ea40000300800 */
[----:B------:R-:W2:Y:S01]  /*5fb20*/  LDL.LU R21, [R1+0x3c4] ;  /* 0x0003c40001157983 */ /* 0x000ea20000300800 */
[----:B------:R-:W4:Y:S01]  /*5fb30*/  LDL.LU R22, [R1+0x3c8] ;  /* 0x0003c80001167983 */ /* 0x000f220000300800 */
[----:B------:R-:W4:Y:S02]  /*5fb40*/  LDL.LU R23, [R1+0x3cc] ;  /* 0x0003cc0001177983 */ /* 0x000f240000300800 */
[----:B------:R-:W2:Y:S02]  /*5fb50*/  LDL.LU R12, [R1+0x3d0] ;  /* 0x0003d000010c7983 */ /* 0x000ea40000300800 */
[----:B------:R-:W3:Y:S01]  /*5fb60*/  LDL.LU R13, [R1+0x3d4] ;  /* 0x0003d400010d7983 */ /* 0x000ee20000300800 */
[----:B------:R-:W3:Y:S01]  /*5fb70*/  LDL.LU R14, [R1+0x3d8] ;  /* 0x0003d800010e7983 */ /* 0x000ee20000300800 */
[----:B------:R-:W3:Y:S03]  /*5fb80*/  LDL.LU R15, [R1+0x3dc] ;  /* 0x0003dc00010f7983 */ /* 0x000ee60000300800 */
[----:B----4-:R-:W-:Y:S01]  /*5fb90*/  STL.64 [R1+0x2fe0], R22 ;  /* 0x002fe01601007387 */ /* 0x010fe20000100a00 */
[----:B--2---:R0:W-:Y:S03]  /*5fba0*/  STL.64 [R1+0x2fd8], R20 ;  /* 0x002fd81401007387 */ /* 0x0041e60000100a00 */
[----:B0-----:R-:W3:Y:S01]  /*5fbb0*/  LDL.64 R20, [R1+0x180] ;  /* 0x0001800001147983 */ /* 0x001ee20000100a00 */
[----:B------:R0:W-:Y:S03]  /*5fbc0*/  STL.64 [R1+0x2fc8], R8 ;  /* 0x002fc80801007387 */ /* 0x0001e60000100a00 */
[----:B0-----:R-:W2:Y:S01]  /*5fbd0*/  LDL.64 R8, [R1+0x170] ;  /* 0x0001700001087983 */ /* 0x001ea20000100a00 */
[----:B------:R-:W4:Y:S02]  /*5fbe0*/  LDL.LU R4, [R1+0x240] ;  /* 0x0002400001047983 */ /* 0x000f240000300800 */
[----:B------:R-:W4:Y:S02]  /*5fbf0*/  LDL.LU R5, [R1+0x244] ;  /* 0x0002440001057983 */ /* 0x000f240000300800 */
[----:B------:R-:W4:Y:S01]  /*5fc00*/  LDL.LU R6, [R1+0x248] ;  /* 0x0002480001067983 */ /* 0x000f220000300800 */
[----:B------:R-:W4:Y:S01]  /*5fc10*/  LDL.LU R7, [R1+0x24c] ;  /* 0x00024c0001077983 */ /* 0x000f220000300800 */
[----:B------:R-:W-:Y:S02]  /*5fc20*/  STL.64 [R1+0x2f60], R18 ;  /* 0x002f601201007387 */ /* 0x000fe40000100a00 */
        /* <DEDUP_REMOVED lines=11> */
[----:B---3--:R-:W-:Y:S01]  /*5fce0*/  HMMA.16816.F32 R12, R24, R20, R12 ;  /* 0x00000014180c723c */ /* 0x008fe2000000180c */
[----:B--2---:R-:W-:Y:S01]  /*5fcf0*/  STL.64 [R1+0x2f90], R18 ;  /* 0x002f901201007387 */ /* 0x004fe20000100a00 */
[----:B------:R0:W-:Y:S03]  /*5fd00*/  STL.64 [R1+0x2f88], R16 ;  /* 0x002f881001007387 */ /* 0x0001e60000100a00 */
[----:B0-----:R-:W2:Y:S01]  /*5fd10*/  LDL.LU R16, [R1+0x3a0] ;  /* 0x0003a00001107983 */ /* 0x001ea20000300800 */
[----:B------:R-:W2:Y:S02]  /*5fd20*/  LDL.LU R17, [R1+0x3a4] ;  /* 0x0003a40001117983 */ /* 0x000ea40000300800 */
[----:B------:R-:W3:Y:S02]  /*5fd30*/  LDL.LU R18, [R1+0x3a8] ;  /* 0x0003a80001127983 */ /* 0x000ee40000300800 */
[----:B------:R-:W3:Y:S02]  /*5fd40*/  LDL.LU R19, [R1+0x3ac] ;  /* 0x0003ac0001137983 */ /* 0x000ee40000300800 */
[----:B------:R-:W-:Y:S01]  /*5fd50*/  IMAD.MOV.U32 R28, RZ, RZ, R21 ;  /* 0x000000ffff1c7224 */ /* 0x000fe200078e0015 */
[----:B---3--:R-:W-:Y:S01]  /*5fd60*/  STL.64 [R1+0x2fa8], R18 ;  /* 0x002fa81201007387 */ /* 0x008fe20000100a00 */
[----:B--2---:R0:W-:Y:S03]  /*5fd70*/  STL.64 [R1+0x2fa0], R16 ;  /* 0x002fa01001007387 */ /* 0x0041e60000100a00 */
[----:B0-----:R-:W2:Y:S01]  /*5fd80*/  LDL.LU R16, [R1+0x3b0] ;  /* 0x0003b00001107983 */ /* 0x001ea20000300800 */
[----:B------:R-:W2:Y:S02]  /*5fd90*/  LDL.LU R17, [R1+0x3b4] ;  /* 0x0003b40001117983 */ /* 0x000ea40000300800 */
[----:B------:R-:W2:Y:S02]  /*5fda0*/  LDL.LU R18, [R1+0x3b8] ;  /* 0x0003b80001127983 */ /* 0x000ea40000300800 */
[----:B------:R-:W2:Y:S01]  /*5fdb0*/  LDL.LU R19, [R1+0x3bc] ;  /* 0x0003bc0001137983 */ /* 0x000ea20000300800 */
[----:B------:R-:W-:Y:S01]  /*5fdc0*/  STL.64 [R1+0x3d0], R12 ;  /* 0x0003d00c01007387 */ /* 0x000fe20000100a00 */
[----:B------:R0:W-:Y:S03]  /*5fdd0*/  STL.64 [R1+0x3d8], R14 ;  /* 0x0003d80e01007387 */ /* 0x0001e60000100a00 */
[----:B0-----:R-:W3:Y:S01]  /*5fde0*/  LDL.LU R14, [R1+0x2ff0] ;  /* 0x002ff000010e7983 */ /* 0x001ee20000300800 */
[----:B------:R-:W2:Y:S02]  /*5fdf0*/  LDL.LU.64 R12, [R1+0x2fe8] ;  /* 0x002fe800010c7983 */ /* 0x000ea40000300a00 */
[----:B------:R-:W-:-:S02]  /*5fe00*/  IMAD.MOV.U32 R15, RZ, RZ, R20 ;  /* 0x000000ffff0f7224 */ /* 0x000fc400078e0014 */
[----:B------:R-:W2:Y:S01]  /*5fe10*/  LDL.LU.64 R22, [R1+0x2fe0] ;  /* 0x002fe00001167983 */ /* 0x000ea20000300a00 */
        /* <DEDUP_REMOVED lines=10> */
[----:B----4-:R-:W-:Y:S02]  /*5fec0*/  HMMA.16816.F32 R24, R24, R8, R4 ;  /* 0x000000081818723c */ /* 0x010fe40000001804 */
        /* <DEDUP_REMOVED lines=10> */
[C---:B----4-:R-:W-:Y:S01]  /*5ff70*/  HMMA.16816.F32 R4, R8.reuse, R4, R16 ;  /* 0x000000040804723c */ /* 0x050fe20000001810 */
[----:B------:R-:W4:Y:S01]  /*5ff80*/  LDL.LU.64 R18, [R1+0x2fa8] ;  /* 0x002fa80001127983 */ /* 0x000f220000300a00 */
[----:B------:R-:W4:Y:S11]  /*5ff90*/  LDL.LU.64 R16, [R1+0x2fa0] ;  /* 0x002fa00001107983 */ /* 0x000f360000300a00 */
[----:B------:R-:W-:Y:S10]  /*5ffa0*/  @!UPT UIADD3 URZ, URZ, URZ, URZ ;  /* 0x0000003f3f3ff290 */ /* 0x000ff4000fffe03f */
        /* <DEDUP_REMOVED lines=11> */
[----:B------:R-:W2:Y:S01]  /*60060*/  LDL.LU.64 R18, [R1+0x2f78] ;  /* 0x002f780001127983 */ /* 0x000ea20000300a00 */
[----:B------:R-:W2:Y:S11]  /*60070*/  LDL.LU.64 R16, [R1+0x2f70] ;  /* 0x002f700001107983 */ /* 0x000eb60000300a00 */
[----:B------:R-:W-:Y:S09]  /*60080*/  @!UPT UIADD3 URZ, URZ, URZ, URZ ;  /* 0x0000003f3f3ff290 */ /* 0x000ff2000fffe03f */
[----:B------:R0:W-:Y:S01]  /*60090*/  STL.64 [R1+0x390], R4 ;  /* 0x0003900401007387 */ /* 0x0001e20000100a00 */
[----:B------:R1:W-:Y:S03]  /*600a0*/  STL.64 [R1+0x398], R6 ;  /* 0x0003980601007387 */ /* 0x0003e60000100a00 */
[----:B0-----:R-:W4:Y:S01]  /*600b0*/  LDL.LU R4, [R1+0x230] ;  /* 0x0002300001047983 */ /* 0x001f220000300800 */
[----:B------:R-:W4:Y:S02]  /*600c0*/  LDL.LU R5, [R1+0x234] ;  /* 0x0002340001057983 */ /* 0x000f240000300800 */
[----:B-1----:R-:W3:Y:S02]  /*600d0*/  LDL.LU R6, [R1+0x238] ;  /* 0x0002380001067983 */ /* 0x002ee40000300800 */
[----:B------:R-:W3:Y:S01]  /*600e0*/  LDL.LU R7, [R1+0x23c] ;  /* 0x00023c0001077983 */ /* 0x000ee20000300800 */
[----:B--2---:R-:W-:Y:S01]  /*600f0*/  HMMA.16816.F32 R16, R8, R20, R16 ;  /* 0x000000140810723c */ /* 0x004fe20000001810 */
[----:B---3--:R-:W-:Y:S01]  /*60100*/  STL.64 [R1+0x2e68], R6 ;  /* 0x002e680601007387 */ /* 0x008fe20000100a00 */
[----:B----4-:R0:W-:Y:S02]  /*60110*/  STL.64 [R1+0x2e60], R4 ;  /* 0x002e600401007387 */ /* 0x0101e40000100a00 */
[----:B0-----:R-:W-:-:S02]  /*60120*/  IMAD.MOV.U32 R4, RZ, RZ, R22 ;  /* 0x000000ffff047224 */ /* 0x001fc400078e0016 */
[----:B------:R-:W-:Y:S01]  /*60130*/  IMAD.MOV.U32 R5, RZ, RZ, R23 ;  /* 0x000000ffff057224 */ /* 0x000fe200078e0017 */
[----:B------:R-:W2:Y:S01]  /*60140*/  LDL.LU R22, [R1+0x2f6c] ;  /* 0x002f6c0001167983 */ /* 0x000ea20000300800 */
[----:B------:R-:W2:Y:S03]  /*60150*/  LDL.LU R23, [R1+0x2f68] ;  /* 0x002f680001177983 */ /* 0x000ea60000300800 */
[----:B------:R0:W-:Y:S04]  /*60160*/  STL.64 [R1+0x2e80], R4 ;  /* 0x002e800401007387 */ /* 0x0001e80000100a00 */
[----:B0-----:R-:W3:Y:S01]  /*60170*/  LDL.LU R4, [R1+0x370] ;  /* 0x0003700001047983 */ /* 0x001ee20000300800 */
[----:B------:R-:W3:Y:S02]  /*60180*/  LDL.LU R5, [R1+0x374] ;  /* 0x0003740001057983 */ /* 0x000ee40000300800 */
[----:B------:R-:W3:Y:S02]  /*60190*/  LDL.LU R6, [R1+0x378] ;  /* 0x0003780001067983 */ /* 0x000ee40000300800 */
[----:B------:R-:W3:Y:S03]  /*601a0*/  LDL.LU R7, [R1+0x37c] ;  /* 0x00037c0001077983 */ /* 0x000ee60000300800 */
[----:B------:R-:W-:Y:S01]  /*601b0*/  STL.64 [R1+0x380], R16 ;  /* 0x0003801001007387 */ /* 0x000fe20000100a00 */
[----:B------:R0:W-:Y:S03]  /*601c0*/  STL.64 [R1+0x388], R18 ;  /* 0x0003881201007387 */ /* 0x0001e60000100a00 */
[----:B0-----:R-:W4:Y:S01]  /*601d0*/  LDL.LU.64 R18, [R1+0x2f60] ;  /* 0x002f600001127983 */ /* 0x001f220000300a00 */
[----:B------:R-:W3:Y:S03]  /*601e0*/  LDL.LU.64 R16, [R1+0x2f58] ;  /* 0x002f580001107983 */ /* 0x000ee60000300a00 */
[----:B--2---:R-:W-:Y:S01]  /*601f0*/  STL.64 [R1+0x2e28], R22 ;  /* 0x002e281601007387 */ /* 0x004fe20000100a00 */
[----:B------:R3:W-:Y:S02]  /*60200*/  STL.64 [R1+0x2e20], R20 ;  /* 0x002e201401007387 */ /* 0x0007e40000100a00 */
[----:B---3--:R-:W-:Y:S07]  /*60210*/  HMMA.16816.F32 R20, R8, R16, R4 ;  /* 0x000000100814723c */ /* 0x008fee0000001804 */
[----:B------:R-:W-:-:S02]  /*60220*/  IMAD.MOV.U32 R4, RZ, RZ, R15 ;  /* 0x000000ffff047224 */ /* 0x000fc400078e000f */
[----:B------:R-:W-:Y:S01]  /*60230*/  IMAD.MOV.U32 R5, RZ, RZ, R28 ;  /* 0x000000ffff057224 */ /* 0x000fe200078e001c */
[----:B------:R-:W2:Y:S11]  /*60240*/  LDL.LU R15, [R1+0x2f54] ;  /* 0x002f5400010f7983 */ /* 0x000eb60000300800 */
[----:B------:R-:W-:Y:S02]  /*60250*/  @!UPT UIADD3 URZ, URZ, URZ, URZ ;  /* 0x0000003f3f3ff290 */ /* 0x000fe4000fffe03f */
[----:B------:R-:W-:Y:S01]  /*60260*/  STL.64 [R1+0x370], R20 ;  /* 0x0003701401007387 */ /* 0x000fe20000100a00 */
[----:B------:R-:W-:Y:S02]  /*60270*/  STL.64 [R1+0x378], R22 ;  /* 0x0003781601007387 */ /* 0x000fe40000100a00 */
[----:B------:R-:W3:Y:S02]  /*60280*/  LDL.LU R28, [R1+0x2f50] ;  /* 0x002f5000011c7983 */ /* 0x000ee40000300800 */
[----:B------:R0:W-:Y:S02]  /*60290*/  STL.64 [R1+0x2e98], R4 ;  /* 0x002e980401007387 */ /* 0x0001e40000100a00 */
[----:B0-----:R-:W-:Y:S01]  /*602a0*/  HMMA.16816.F32 R4, R8, R12, R24 ;  /* 0x0000000c0804723c */ /* 0x001fe20000001818 */
[----:B------:R-:W-:Y:S01]  /*602b0*/  STL.64 [R1+0x2e48], R16 ;  /* 0x002e481001007387 */ /* 0x000fe20000100a00 */
[----:B------:R-:W-:Y:S03]  /*602c0*/  STL.64 [R1+0x2e18], R12 ;  /* 0x002e180c01007387 */ /* 0x000fe60000100a00 */
[----:B------:R-:W0:Y:S11]  /*602d0*/  LDSM.16.MT88.4 R24, [R29+0x22000] ;  /* 0x022000001d18783b */ /* 0x000e360000004200 */
[----:B------:R-:W-:Y:S07]  /*602e0*/  @!UPT UIADD3 URZ, URZ, URZ, URZ ;  /* 0x0000003f3f3ff290 */ /* 0x000fee000fffe03f */
[----:B------:R4:W-:Y:S01]  /*602f0*/  STL.64 [R1+0x360], R4 ;  /* 0x0003600401007387 */ /* 0x0009e20000100a00 */
[----:B------:R-:W-:Y:S02]  /*60300*/  STL.64 [R1+0x368], R6 ;  /* 0x0003680601007387 */ /* 0x000fe40000100a00 */
[----:B----4-:R-:W-:Y:S02]  /*60310*/  IMAD.MOV.U32 R4, RZ, RZ, R19 ;  /* 0x000000ffff047224 */ /* 0x010fe400078e0013 */
[----:B------:R-:W-:-:S05]  /*60320*/  IMAD.MOV.U32 R5, RZ, RZ, R18 ;  /* 0x000000ffff057224 */ /* 0x000fca00078e0012 */
[----:B------:R1:W-:Y:S01]  /*60330*/  STL.64 [R1+0x2eb0], R4 ;  /* 0x002eb00401007387 */ /* 0x0003e20000100a00 */
[----:B------:R-:W4:Y:S02]  /*60340*/  LDL.LU R16, [R1+0x220] ;  /* 0x0002200001107983 */ /* 0x000f240000300800 */
[----:B------:R-:W4:Y:S02]  /*60350*/  LDL.LU R17, [R1+0x224] ;  /* 0x0002240001117983 */ /* 0x000f240000300800 */
[----:B------:R-:W2:Y:S01]  /*60360*/  LDL.LU R18, [R1+0x228] ;  /* 0x0002280001127983 */ /* 0x000ea20000300800 */
[----:B------:R-:W2:Y:S01]  /*60370*/  LDL.LU R19, [R1+0x22c] ;  /* 0x00022c0001137983 */ /* 0x000ea20000300800 */
[----:B-1----:R-:W-:Y:S02]  /*60380*/  IMAD.MOV.U32 R4, RZ, RZ, R3 ;  /* 0x000000ffff047224 */ /* 0x002fe400078e0003 */
[----:B------:R-:W-:Y:S01]  /*60390*/  IMAD.MOV.U32 R5, RZ, RZ, R14 ;  /* 0x000000ffff057224 */ /* 0x000fe200078e000e */
[----:B------:R-:W3:Y:S01]  /*603a0*/  LDL.LU R3, [R1+0x2f4c] ;  /* 0x002f4c0001037983 */ /* 0x000ee20000300800 */
[----:B------:R-:W3:Y:S03]  /*603b0*/  LDL.LU R14, [R1+0x2f48] ;  /* 0x002f4800010e7983 */ /* 0x000ee60000300800 */
[----:B------:R-:W-:Y:S04]  /*603c0*/  STL.64 [R1+0x2ec8], R4 ;  /* 0x002ec80401007387 */ /* 0x000fe80000100a00 */
[----:B--2---:R-:W-:Y:S01]  /*603d0*/  STL.64 [R1+0x2e78], R18 ;  /* 0x002e781201007387 */ /* 0x004fe20000100a00 */
[----:B----4-:R1:W-:Y:S03]  /*603e0*/  STL.64 [R1+0x2e70], R16 ;  /* 0x002e701001007387 */ /* 0x0103e60000100a00 */
[----:B-1----:R-:W2:Y:S01]  /*603f0*/  LDL.LU R16, [R1+0x2d0] ;  /* 0x0002d00001107983 */ /* 0x002ea20000300800 */
[----:B------:R-:W2:Y:S02]  /*60400*/  LDL.LU R17, [R1+0x2d4] ;  /* 0x0002d40001117983 */ /* 0x000ea40000300800 */
[----:B------:R-:W4:Y:S02]  /*60410*/  LDL.LU R18, [R1+0x2d8] ;  /* 0x0002d80001127983 */ /* 0x000f240000300800 */
[----:B------:R-:W4:Y:S02]  /*60420*/  LDL.LU R19, [R1+0x2dc] ;  /* 0x0002dc0001137983 */ /* 0x000f240000300800 */
[----:B------:R-:W-:-:S02]  /*60430*/  IMAD.MOV.U32 R4, RZ, RZ, R0 ;  /* 0x000000ffff047224 */ /* 0x000fc400078e0000 */
[----:B------:R-:W-:Y:S01]  /*60440*/  IMAD.MOV.U32 R5, RZ, RZ, R2 ;  /* 0x000000ffff057224 */ /* 0x000fe200078e0002 */
[----:B------:R-:W2:Y:S01]  /*60450*/  LDL.LU R0, [R1+0x2f44] ;  /* 0x002f440001007983 */ /* 0x000ea20000300800 */
[----:B------:R-:W2:Y:S03]  /*60460*/  LDL.LU R2, [R1+0x2f40] ;  /* 0x002f400001027983 */ /* 0x000ea60000300800 */
[----:B------:R3:W-:Y:S02]  /*60470*/  STL.64 [R1+0x2ee0], R4 ;  /* 0x002ee00401007387 */ /* 0x0007e40000100a00 */
[----:B---3--:R-:W-:Y:S02]  /*60480*/  IMAD.MOV.U32 R4, RZ, RZ, R28 ;  /* 0x000000ffff047224 */ /* 0x008fe400078e001c */
[----:B------:R-:W-:Y:S01]  /*60490*/  IMAD.MOV.U32 R5, RZ, RZ, R15 ;  /* 0x000000ffff057224 */ /* 0x000fe200078e000f */
[----:B----4-:R-:W-:Y:S01]  /*604a0*/  STL.64 [R1+0x2e90], R18 ;  /* 0x002e901201007387 */ /* 0x010fe20000100a00 */
[----:B--2---:R1:W-:Y:S03]  /*604b0*/  STL.64 [R1+0x2e88], R16 ;  /* 0x002e881001007387 */ /* 0x0043e60000100a00 */
[----:B-1----:R-:W2:Y:S01]  /*604c0*/  LDL.LU R16, [R1+0x2e0] ;  /* 0x0002e00001107983 */ /* 0x002ea20000300800 */
[----:B------:R-:W2:Y:S02]  /*604d0*/  LDL.LU R17, [R1+0x2e4] ;  /* 0x0002e40001117983 */ /* 0x000ea40000300800 */
[----:B------:R-:W3:Y:S02]  /*604e0*/  LDL.LU R18, [R1+0x2e8] ;  /* 0x0002e80001127983 */ /* 0x000ee40000300800 */
[----:B------:R-:W3:Y:S01]  /*604f0*/  LDL.LU R19, [R1+0x2ec] ;  /* 0x0002ec0001137983 */ /* 0x000ee20000300800 */
[----:B------:R1:W-:Y:S04]  /*60500*/  STL.64 [R1+0x2ef8], R4 ;  /* 0x002ef80401007387 */ /* 0x0003e80000100a00 */
[----:B-1----:R-:W4:Y:S04]  /*60510*/  LDL.64 R4, [R1+0x1d0] ;  /* 0x0001d00001047983 */ /* 0x002f280000100a00 */
[----:B----4-:R-:W-:Y:S01]  /*60520*/  STL.64 [R1+0x2f10], R4 ;  /* 0x002f100401007387 */ /* 0x010fe20000100a00 */
[----:B---3--:R-:W-:Y:S02]  /*60530*/  STL.64 [R1+0x2ea8], R18 ;  /* 0x002ea81201007387 */ /* 0x008fe40000100a00 */
[----:B--2---:R1:W-:Y:S02]  /*60540*/  STL.64 [R1+0x2ea0], R16 ;  /* 0x002ea01001007387 */ /* 0x0043e40000100a00 */
[----:B-1----:R-:W2:Y:S01]  /*60550*/  LDL.LU R16, [R1+0x2f0] ;  /* 0x0002f00001107983 */ /* 0x002ea20000300800 */
[----:B------:R-:W2:Y:S02]  /*60560*/  LDL.LU R17, [R1+0x2f4] ;  /* 0x0002f40001117983 */ /* 0x000ea40000300800 */
[----:B------:R-:W3:Y:S02]  /*60570*/  LDL.LU R18, [R1+0x2f8] ;  /* 0x0002f80001127983 */ /* 0x000ee40000300800 */
[----:B------:R-:W3:Y:S02]  /*60580*/  LDL.LU R19, [R1+0x2fc] ;  /* 0x0002fc0001137983 */ /* 0x000ee40000300800 */
[----:B------:R-:W-:-:S02]  /*60590*/  IMAD.MOV.U32 R4, RZ, RZ, R14 ;  /* 0x000000ffff047224 */ /* 0x000fc400078e000e */
[----:B------:R-:W-:-:S05]  /*605a0*/  IMAD.MOV.U32 R5, RZ, RZ, R3 ;  /* 0x000000ffff057224 */ /* 0x000fca00078e0003 */
[----:B------:R-:W-:Y:S04]  /*605b0*/  STL.64 [R1+0x2f28], R4 ;  /* 0x002f280401007387 */ /* 0x000fe80000100a00 */
[----:B---3--:R-:W-:Y:S01]  /*605c0*/  STL.64 [R1+0x2ec0], R18 ;  /* 0x002ec01201007387 */ /* 0x008fe20000100a00 */
[----:B--2---:R1:W-:Y:S03]  /*605d0*/  STL.64 [R1+0x2eb8], R16 ;  /* 0x002eb81001007387 */ /* 0x0043e60000100a00 */
[----:B-1----:R-:W2:Y:S01]  /*605e0*/  LDL.LU R16, [R1+0x300] ;  /* 0x0003000001107983 */ /* 0x002ea20000300800 */
[----:B------:R-:W2:Y:S02]  /*605f0*/  LDL.LU R17, [R1+0x304] ;  /* 0x0003040001117983 */ /* 0x000ea40000300800 */
[----:B------:R-:W3:Y:S02]  /*60600*/  LDL.LU R18, [R1+0x308] ;  /* 0x0003080001127983 */ /* 0x000ee40000300800 */
[----:B------:R-:W3:Y:S02]  /*60610*/  LDL.LU R19, [R1+0x30c] ;  /* 0x00030c0001137983 */ /* 0x000ee40000300800 */
        /* <DEDUP_REMOVED lines=24> */
[----:B------:R-:W-:-:S02]  /*607a0*/  IMAD.MOV.U32 R4, RZ, RZ, R2 ;  /* 0x000000ffff047224 */ /* 0x000fc400078e0002 */
[----:B------:R-:W-:Y:S01]  /*607b0*/  IMAD.MOV.U32 R5, RZ, RZ, R0 ;  /* 0x000000ffff057224 */ /* 0x000fe200078e0000 */
[----:B---3--:R-:W-:Y:S01]  /*607c0*/  STL.64 [R1+0x2f38], R18 ;  /* 0x002f381201007387 */ /* 0x008fe20000100a00 */
[----:B--2---:R1:W-:Y:S03]  /*607d0*/  STL.64 [R1+0x2f30], R16 ;  /* 0x002f301001007387 */ /* 0x0043e60000100a00 */
[----:B-1----:R-:W2:Y:S01]  /*607e0*/  LDL.LU R16, [R1+0x350] ;  /* 0x0003500001107983 */ /* 0x002ea20000300800 */
[----:B------:R-:W2:Y:S02]  /*607f0*/  LDL.LU R17, [R1+0x354] ;  /* 0x0003540001117983 */ /* 0x000ea40000300800 */
[----:B------:R-:W2:Y:S02]  /*60800*/  LDL.LU R18, [R1+0x358] ;  /* 0x0003580001127983 */ /* 0x000ea40000300800 */
[----:B------:R-:W2:Y:S01]  /*60810*/  LDL.LU R19, [R1+0x35c] ;  /* 0x00035c0001137983 */ /* 0x000ea20000300800 */
[----:B------:R-:W3:Y:S01]  /*60820*/  LDL.LU.64 R12, [R1+0x20] ;  /* 0x00002000010c7983 */ /* 0x000ee20000300a00 */
[----:B------:R-:W4:Y:S01]  /*60830*/  LDL.LU.64 R20, [R1] ;  /* 0x0000000001147983 */ /* 0x000f220000300a00 */
[C---:B--2---:R-:W-:Y:S02]  /*60840*/  HMMA.16816.F32 R4, R8.reuse, R4, R16 ;  /* 0x000000040804723c */ /* 0x044fe40000001810 */
[----:B----4-:R1:W-:Y:S04]  /*60850*/  STL.64 [R1+0x2e40], R20 ;  /* 0x002e401401007387 */ /* 0x0103e80000100a00 */
[----:B-1----:R-:W2:Y:S01]  /*60860*/  LDL.LU.64 R20, [R1+0x10] ;  /* 0x0000100001147983 */ /* 0x002ea20000300a00 */
[----:B0-----:R-:W-:Y:S02]  /*60870*/  STL.64 [R1+0x2d70], R26 ;  /* 0x002d701a01007387 */ /* 0x001fe40000100a00 */
[----:B------:R0:W-:Y:S02]  /*60880*/  STL.64 [R1+0x2d68], R24 ;  /* 0x002d681801007387 */ /* 0x0001e40000100a00 */
[----:B0-----:R-:W4:Y:S01]  /*60890*/  LDL.LU.64 R24, [R1+0x160] ;  /* 0x0001600001187983 */ /* 0x001f220000300a00 */
[----:B------:R-:W2:Y:S02]  /*608a0*/  LDL.LU.64 R18, [R1+0x2f38] ;  /* 0x002f380001127983 */ /* 0x000ea40000300a00 */
[----:B------:R-:W2:Y:S09]  /*608b0*/  LDL.LU.64 R16, [R1+0x2f30] ;  /* 0x002f300001107983 */ /* 0x000eb20000300a00 */
[----:B------:R0:W-:Y:S01]  /*608c0*/  STL.64 [R1+0x350], R4 ;  /* 0x0003500401007387 */ /* 0x0001e20000100a00 */
[----:B------:R2:W-:Y:S04]  /*608d0*/  STL.64 [R1+0x358], R6 ;  /* 0x0003580601007387 */ /* 0x0005e80000100a00 */
[----:B0-----:R-:W2:Y:S02]  /*608e0*/  LDL.LU.64 R4, [R1+0x2f28] ;  /* 0x002f280001047983 */ /* 0x001ea40000300a00 */
[C---:B--2---:R-:W-:Y:S02]  /*608f0*/  HMMA.16816.F32 R4, R8.reuse, R4, R16 ;  /* 0x000000040804723c */ /* 0x044fe40000001810 */
[----:B------:R-:W2:Y:S01]  /*60900*/  LDL.LU.64 R18, [R1+0x2f20] ;  /* 0x002f200001127983 */ /* 0x000ea20000300a00 */
[----:B------:R-:W2:Y:S11]  /*60910*/  LDL.LU.64 R16, [R1+0x2f18] ;  /* 0x002f180001107983 */ /* 0x000eb60000300a00 */
[----:B------:R-:W-:Y:S09]  /*60920*/  @!UPT UIADD3 URZ, URZ, URZ, URZ ;  /* 0x0000003f3f3ff290 */ /* 0x000ff2000fffe03f */
[----:B------:R0:W-:Y:S01]  /*60930*/  STL.64 [R1+0x340], R4 ;  /* 0x0003400401007387 */ /* 0x0001e20000100a00 */
[----:B------:R-:W-:Y:S03]  /*60940*/  STL.64 [R1+0x348], R6 ;  /* 0x0003480601007387 */ /* 0x000fe60000100a00 */
        /* <DEDUP_REMOVED lines=46> */
[----:B------:R-:W3:Y:S01]  /*60c30*/  LDL.LU.64 R18, [R1+0x2e78] ;  /* 0x002e780001127983 */ /* 0x000ee20000300a00 */
[----:B------:R-:W3:Y:S11]  /*60c40*/  LDL.LU.64 R16, [R1+0x2e70] ;  /* 0x002e700001107983 */ /* 0x000ef60000300a00 */
[----:B------:R-:W-:Y:S09]  /*60c50*/  @!UPT UIADD3 URZ, URZ, URZ, URZ ;  /* 0x0000003f3f3ff290 */ /* 0x000ff2000fffe03f */
[----:B------:R-:W-:Y:S01]  /*60c60*/  STL.64 [R1+0x2d0], R4 ;  /* 0x0002d00401007387 */ /* 0x000fe20000100a00 */
[----:B------:R0:W-:Y:S03]  /*60c70*/  STL.64 [R1+0x2d8], R6 ;  /* 0x0002d80601007387 */ /* 0x0001e60000100a00 */
[----:B0-----:R-:W4:Y:S01]  /*60c80*/  LDL.LU.64 R6, [R1+0x2e68] ;  /* 0x002e680001067983 */ /* 0x001f220000300a00 */
[----:B------:R-:W4:Y:S02]  /*60c90*/  LDL.LU.64 R4, [R1+0x2e60] ;  /* 0x002e600001047983 */ /* 0x000f240000300a00 */
[----:B----4-:R-:W-:Y:S01]  /*60ca0*/  HMMA.16816.F32 R8, R8, R24, R4 ;  /* 0x000000180808723c */ /* 0x010fe20000001804 */
[----:B------:R-:W3:Y:S01]  /*60cb0*/  LDL.LU.64 R6, [R1+0x2e58] ;  /* 0x002e580001067983 */ /* 0x000ee20000300a00 */
[----:B------:R-:W3:Y:S11]  /*60cc0*/  LDL.LU.64 R4, [R1+0x2e50] ;  /* 0x002e500001047983 */ /* 0x000ef60000300a00 */
[----:B------:R-:W-:Y:S10]  /*60cd0*/  @!UPT UIADD3 URZ, URZ, URZ, URZ ;  /* 0x0000003f3f3ff290 */ /* 0x000ff4000fffe03f */
[----:B------:R0:W-:Y:S01]  /*60ce0*/  STL.64 [R1+0x230], R8 ;  /* 0x0002300801007387 */ /* 0x0001e20000100a00 */
[----:B------:R1:W-:Y:S03]  /*60cf0*/  STL.64 [R1+0x238], R10 ;  /* 0x0002380a01007387 */ /* 0x0003e60000100a00 */
[----:B0-----:R-:W2:Y:S01]  /*60d00*/  LDL.LU R8, [R1+0x1f0] ;  /* 0x0001f00001087983 */ /* 0x001ea20000300800 */
[----:B------:R-:W2:Y:S02]  /*60d10*/  LDL.LU R9, [R1+0x1f4] ;  /* 0x0001f40001097983 */ /* 0x000ea40000300800 */
[----:B-1----:R-:W4:Y:S02]  /*60d20*/  LDL.LU R10, [R1+0x1f8] ;  /* 0x0001f800010a7983 */ /* 0x002f240000300800 */
[----:B------:R-:W4:Y:S02]  /*60d30*/  LDL.LU R11, [R1+0x1fc] ;  /* 0x0001fc00010b7983 */ /* 0x000f240000300800 */
[----:B----4-:R-:W-:Y:S01]  /*60d40*/  STL.64 [R1+0x2e38], R10 ;  /* 0x002e380a01007387 */ /* 0x010fe20000100a00 */
[----:B--2---:R0:W-:Y:S03]  /*60d50*/  STL.64 [R1+0x2e30], R8 ;  /* 0x002e300801007387 */ /* 0x0041e60000100a00 */
[----:B0-----:R-:W2:Y:S01]  /*60d60*/  LDL.LU R8, [R1+0x200] ;  /* 0x0002000001087983 */ /* 0x001ea20000300800 */
[----:B------:R-:W2:Y:S02]  /*60d70*/  LDL.LU R9, [R1+0x204] ;  /* 0x0002040001097983 */ /* 0x000ea40000300800 */
[----:B------:R-:W2:Y:S02]  /*60d80*/  LDL.LU R10, [R1+0x208] ;  /* 0x00020800010a7983 */ /* 0x000ea40000300800 */
[----:B------:R-:W2:Y:S01]  /*60d90*/  LDL.LU R11, [R1+0x20c] ;  /* 0x00020c00010b7983 */ /* 0x000ea20000300800 */
[----:B------:R0:W-:Y:S04]  /*60da0*/  STL.64 [R1+0x2d88], R24 ;  /* 0x002d881801007387 */ /* 0x0001e80000100a00 */
[----:B0-----:R-:W4:Y:S01]  /*60db0*/  LDL.LU R24, [R1+0x210] ;  /* 0x0002100001187983 */ /* 0x001f220000300800 */
[----:B------:R-:W4:Y:S02]  /*60dc0*/  LDL.LU R25, [R1+0x214] ;  /* 0x0002140001197983 */ /* 0x000f240000300800 */
[----:B------:R-:W4:Y:S02]  /*60dd0*/  LDL.LU R26, [R1+0x218] ;  /* 0x00021800011a7983 */ /* 0x000f240000300800 */
[----:B------:R-:W4:Y:S01]  /*60de0*/  LDL.LU R27, [R1+0x21c] ;  /* 0x00021c00011b7983 */ /* 0x000f220000300800 */
[C---:B---3--:R-:W-:Y:S01]  /*60df0*/  HMMA.16816.F32 R16, R4.reuse, R12, R16 ;  /* 0x0000000c0410723c */ /* 0x048fe20000001810 */
[----:B------:R-:W-:Y:S11]  /*60e00*/  IMAD.MOV.U32 R3, RZ, RZ, R13 ;  /* 0x000000ffff037224 */ /* 0x000ff600078e000d */
[----:B------:R-:W-:Y:S11]  /*60e10*/  @!UPT UIADD3 URZ, URZ, URZ, URZ ;  /* 0x0000003f3f3ff290 */ /* 0x000ff6000fffe03f */
[----:B------:R0:W-:Y:S01]  /*60e20*/  STL.64 [R1+0x220], R16 ;  /* 0x0002201001007387 */ /* 0x0001e20000100a00 */
[----:B------:R1:W-:Y:S03]  /*60e30*/  STL.64 [R1+0x228], R18 ;  /* 0x0002281201007387 */ /* 0x0003e60000100a00 */
[----:B0-----:R-:W3:Y:S01]  /*60e40*/  LDL.LU.64 R16, [R1+0x2e48] ;  /* 0x002e480001107983 */ /* 0x001ee20000300a00 */
[----:B-1----:R-:W-:Y:S02]  /*60e50*/  IMAD.MOV.U32 R18, RZ, RZ, R12 ;  /* 0x000000ffff127224 */ /* 0x002fe400078e000c */
[----:B------:R-:W3:Y:S02]  /*60e60*/  LDL.LU R12, [R1+0x500] ;  /* 0x00050000010c7983 */ /* 0x000ee40000300800 */
[----:B------:R-:W3:Y:S01]  /*60e70*/  LDL.LU R13, [R1+0x504] ;  /* 0x00050400010d7983 */ /* 0x000ee20000300800 */
[----:B------:R-:W3:Y:S01]  /*60e80*/  LDL.LU R14, [R1+0x508] ;  /* 0x00050800010e7983 */ /* 0x000ee20000300800 */
[----:B------:R-:W3:Y:S02]  /*60e90*/  LDL.LU R15, [R1+0x50c] ;  /* 0x00050c00010f7983 */ /* 0x000ee40000300800 */
[----:B------:R-:W-:Y:S01]  /*60ea0*/  IMAD.MOV.U32 R19, RZ, RZ, R21 ;  /* 0x000000ffff137224 */ /* 0x000fe200078e0015 */
[C---:B----4-:R-:W-:Y:S11]  /*60eb0*/  HMMA.16816.F32 R24, R4.reuse, R20, R24 ;  /* 0x000000140418723c */ /* 0x050ff60000001818 */
[----:B------:R-:W-:Y:S11]  /*60ec0*/  @!UPT UIADD3 URZ, URZ, URZ, URZ ;  /* 0x0000003f3f3ff290 */ /* 0x000ff6000fffe03f */
[----:B------:R-:W-:Y:S01]  /*60ed0*/  @!UPT UIADD3 URZ, URZ, URZ, URZ ;  /* 0x0000003f3f3ff290 */ /* 0x000fe2000fffe03f */
[----:B------:R0:W-:Y:S01]  /*60ee0*/  STL.64 [R1+0x210], R24 ;  /* 0x0002101801007387 */ /* 0x0001e20000100a00 */
[----:B------:R1:W-:Y:S02]  /*60ef0*/  STL.64 [R1+0x218], R26 ;  /* 0x0002181a01007387 */ /* 0x0003e40000100a00 */
[----:B0-----:R-:W-:Y:S02]  /*60f00*/  IMAD.MOV.U32 R24, RZ, RZ, R20 ;  /* 0x000000ffff187224 */ /* 0x001fe400078e0014 */
[----:B------:R-:W2:Y:S02]  /*60f10*/  LDL.LU.64 R20, [R1+0x2e40] ;  /* 0x002e400001147983 */ /* 0x000ea40000300a00 */
[----:B--2---:R-:W-:Y:S01]  /*60f20*/  HMMA.16816.F32 R8, R4, R20, R8 ;  /* 0x000000140408723c */ /* 0x004fe20000001808 */
[----:B-1----:R-:W-:Y:S02]  /*60f30*/  IMAD.MOV.U32 R26, RZ, RZ, R20 ;  /* 0x000000ffff1a7224 */ /* 0x002fe400078e0014 */
[----:B------:R-:W-:Y:S11]  /*60f40*/  IMAD.MOV.U32 R25, RZ, RZ, R21 ;  /* 0x000000ffff197224 */ /* 0x000ff600078e0015 */
[----:B------:R-:W-:Y:S09]  /*60f50*/  @!UPT UIADD3 URZ, URZ, URZ, URZ ;  /* 0x0000003f3f3ff290 */ /* 0x000ff2000fffe03f */
[----:B------:R-:W-:Y:S01]  /*60f60*/  STL.64 [R1+0x200], R8 ;  /* 0x0002000801007387 */ /* 0x000fe20000100a00 */
[----:B------:R0:W-:Y:S03]  /*60f70*/  STL.64 [R1+0x208], R10 ;  /* 0x0002080a01007387 */ /* 0x0001e60000100a00 */
[----:B0-----:R-:W2:Y:S01]  /*60f80*/  LDL.LU.64 R10, [R1+0x2e38] ;  /* 0x002e3800010a7983 */ /* 0x001ea20000300a00 */
[----:B------:R-:W2:Y:S02]  /*60f90*/  LDL.LU.64 R8, [R1+0x2e30] ;  /* 0x002e300001087983 */ /* 0x000ea40000300a00 */
[----:B------:R-:W4:Y:S02]  /*60fa0*/  LDL.LU.64 R22, [R1+0x2e28] ;  /* 0x002e280001167983 */ /* 0x000f240000300a00 */
[----:B------:R-:W2:Y:S01]  /*60fb0*/  LDL.LU.64 R20, [R1+0x2e20] ;  /* 0x002e200001147983 */ /* 0x000ea20000300a00 */
[----:B------:R-:W-:Y:S01]  /*60fc0*/  STL [R1+0x2dc0], R26 ;  /* 0x002dc01a01007387 */ /* 0x000fe20000100800 */
[----:B------:R0:W-:Y:S03]  /*60fd0*/  STL.64 [R1+0x2db8], R24 ;  /* 0x002db81801007387 */ /* 0x0001e60000100a00 */
[----:B0-----:R-:W2:Y:S04]  /*60fe0*/  LDL.LU.64 R24, [R1+0x1b0] ;  /* 0x0001b00001187983 */ /* 0x001ea80000300a00 */
[----:B--2---:R0:W-:Y:S04]  /*60ff0*/  STL.64 [R1+0x2dd0], R24 ;  /* 0x002dd01801007387 */ /* 0x0041e80000100a00 */
[----:B0-----:R-:W2:Y:S04]  /*61000*/  LDL.LU.64 R24, [R1+0x1c0] ;  /* 0x0001c00001187983 */ /* 0x001ea80000300a00 */
[----:B--2---:R0:W-:Y:S02]  /*61010*/  STL.64 [R1+0x2de8], R24 ;  /* 0x002de81801007387 */ /* 0x0041e40000100a00 */
[----:B0-----:R-:W-:-:S02]  /*61020*/  IMAD.MOV.U32 R24, RZ, RZ, R2 ;  /* 0x000000ffff187224 */ /* 0x001fc400078e0002 */
[----:B------:R-:W-:-:S05]  /*61030*/  IMAD.MOV.U32 R25, RZ, RZ, R0 ;  /* 0x000000ffff197224 */ /* 0x000fca00078e0000 */
[----:B------:R0:W-:Y:S02]  /*61040*/  STL.64 [R1+0x2e00], R24 ;  /* 0x002e001801007387 */ /* 0x0001e40000100a00 */
[C---:B0-----:R-:W-:Y:S02]  /*61050*/  HMMA.16816.F32 R24, R4.reuse, R20, R8 ;  /* 0x000000140418723c */ /* 0x041fe40000001808 */
[----:B------:R-:W2:Y:S06]  /*61060*/  LDL.LU.64 R8, [R1+0x30] ;  /* 0x0000300001087983 */ /* 0x000eac0000300a00 */
[C---:B---3--:R-:W-:Y:S01]  /*61070*/  HMMA.16816.F32 R12, R4.reuse, R16, R12 ;  /* 0x00000010040c723c */ /* 0x048fe2000000180c */
[----:B--2---:R0:W-:Y:S11]  /*61080*/  STL.64 [R1+0x2e10], R8 ;  /* 0x002e100801007387 */ /* 0x0041f60000100a00 */
[----:B------:R-:W-:Y:S03]  /*61090*/  @!UPT UIADD3 URZ, URZ, URZ, URZ ;  /* 0x0000003f3f3ff290 */ /* 0x000fe6000fffe03f */
[----:B------:R1:W-:Y:S02]  /*610a0*/  STL.64 [R1+0x1f0], R24 ;  /* 0x0001f01801007387 */ /* 0x0003e40000100a00 */
[----:B------:R-:W-:Y:S01]  /*610b0*/  STL.64 [R1+0x1f8], R26 ;  /* 0x0001f81a01007387 */ /* 0x000fe20000100a00 */
[----:B0-----:R-:W2:Y:S01]  /*610c0*/  LDL.LU R8, [R1+0x4f0] ;  /* 0x0004f00001087983 */ /* 0x001ea20000300800 */
[----:B------:R-:W2:Y:S02]  /*610d0*/  LDL.LU R9, [R1+0x4f4] ;  /* 0x0004f40001097983 */ /* 0x000ea40000300800 */
[----:B------:R-:W2:Y:S02]  /*610e0*/  LDL.LU R10, [R1+0x4f8] ;  /* 0x0004f800010a7983 */ /* 0x000ea40000300800 */
[----:B------:R-:W2:Y:S01]  /*610f0*/  LDL.LU R11, [R1+0x4fc] ;  /* 0x0004fc00010b7983 */ /* 0x000ea20000300800 */
[----:B------:R-:W3:Y:S01]  /*61100*/  LDL R2, [R1+0x694] ;  /* 0x0006940001027983 */ /* 0x000ee20000100800 */
[----:B-1----:R-:W2:Y:S02]  /*61110*/  LDL.LU.64 R24, [R1+0x1e0] ;  /* 0x0001e00001187983 */ /* 0x002ea40000300a00 */
[----:B----4-:R-:W-:Y:S02]  /*61120*/  STL.64 [R1+0x2d18], R22 ;  /* 0x002d181601007387 */ /* 0x010fe40000100a00 */
[----:B------:R0:W-:Y:S02]  /*61130*/  STL.64 [R1+0x2d10], R20 ;  /* 0x002d101401007387 */ /* 0x0001e40000100a00 */
[----:B0-----:R-:W4:Y:S01]  /*61140*/  LDL.LU R20, [R1+0x4e0] ;  /* 0x0004e00001147983 */ /* 0x001f220000300800 */
[----:B------:R-:W4:Y:S02]  /*61150*/  LDL.LU R21, [R1+0x4e4] ;  /* 0x0004e40001157983 */ /* 0x000f240000300800 */
[----:B------:R-:W4:Y:S02]  /*61160*/  LDL.LU R22, [R1+0x4e8] ;  /* 0x0004e80001167983 */ /* 0x000f240000300800 */
[----:B------:R-:W4:Y:S01]  /*61170*/  LDL.LU R23, [R1+0x4ec] ;  /* 0x0004ec0001177983 */ /* 0x000f220000300800 */
[----:B------:R0:W-:Y:S01]  /*61180*/  STL.64 [R1+0x150], R12 ;  /* 0x0001500c01007387 */ /* 0x0001e20000100a00 */
[----:B------:R-:W-:Y:S03]  /*61190*/  STL.64 [R1+0x158], R14 ;  /* 0x0001580e01007387 */ /* 0x000fe60000100a00 */
[----:B0-----:R-:W2:Y:S01]  /*611a0*/  LDL.LU.64 R12, [R1+0x2e18] ;  /* 0x002e1800010c7983 */ /* 0x001ea20000300a00 */
[----:B------:R0:W-:Y:S02]  /*611b0*/  STL [R1+0x2d64], R16 ;  /* 0x002d641001007387 */ /* 0x0001e40000100800 */
[----:B------:R1:W-:Y:S02]  /*611c0*/  STL [R1+0x2d60], R17 ;  /* 0x002d601101007387 */ /* 0x0003e40000100800 */
[----:B------:R1:W-:Y:S01]  /*611d0*/  STL.64 [R1+0x2e08], R18 ;  /* 0x002e081201007387 */ /* 0x0003e20000100a00 */
[----:B0-----:R-:W3:Y:S01]  /*611e0*/  LDL.LU R16, [R1+0x560] ;  /* 0x0005600001107983 */ /* 0x001ee20000300800 */
[----:B-1----:R-:W3:Y:S03]  /*611f0*/  LDL.LU R17, [R1+0x564] ;  /* 0x0005640001117983 */ /* 0x002ee60000300800 */
[----:B------:R-:W3:Y:S01]  /*61200*/  LDL.LU R18, [R1+0x568] ;  /* 0x0005680001127983 */ /* 0x000ee20000300800 */
[----:B------:R-:W3:Y:S01]  /*61210*/  LDL.LU R19, [R1+0x56c] ;  /* 0x00056c0001137983 */ /* 0x000ee20000300800 */
[C---:B--2---:R-:W-:Y:S11]  /*61220*/  HMMA.16816.F32 R8, R4.reuse, R12, R8 ;  /* 0x0000000c0408723c */ /* 0x044ff60000001808 */
[----:B------:R-:W-:Y:S11]  /*61230*/  @!UPT UIADD3 URZ, URZ, URZ, URZ ;  /* 0x0000003f3f3ff290 */ /* 0x000ff6000fffe03f */
[----:B------:R-:W-:Y:S01]  /*61240*/  @!UPT UIADD3 URZ, URZ, URZ, URZ ;  /* 0x0000003f3f3ff290 */ /* 0x000fe2000fffe03f */
[----:B------:R0:W-:Y:S01]  /*61250*/  STL.64 [R1+0x140], R8 ;  /* 0x0001400801007387 */ /* 0x0001e20000100a00 */
[----:B------:R-:W-:Y:S03]  /*61260*/  STL.64 [R1+0x148], R10 ;  /* 0x0001480a01007387 */ /* 0x000fe60000100a00 */
[----:B0-----:R-:W4:Y:S01]  /*61270*/  LDL.LU.64 R8, [R1+0x2e10] ;  /* 0x002e100001087983 */ /* 0x001f220000300a00 */
        /* <DEDUP_REMOVED lines=11> */
[C---:B----4-:R-:W-:Y:S08]  /*61330*/  HMMA.16816.F32 R20, R4.reuse, R8, R20 ;  /* 0x000000080414723c */ /* 0x050ff00000001814 */
[----:B---3--:R-:W-:Y:S01]  /*61340*/  HMMA.16816.F32 R16, R4, R24, R16 ;  /* 0x000000180410723c */ /* 0x008fe20000001810 */
[----:B--2---:R-:W-:Y:S01]  /*61350*/  STL.64 [R1+0x2df8], R14 ;  /* 0x002df80e01007387 */ /* 0x004fe20000100a00 */
[----:B------:R0:W-:Y:S03]  /*61360*/  STL.64 [R1+0x2df0], R12 ;  /* 0x002df00c01007387 */ /* 0x0001e60000100a00 */
[----:B0-----:R-:W2:Y:S01]  /*61370*/  LDL.LU R12, [R1+0x550] ;  /* 0x00055000010c7983 */ /* 0x001ea20000300800 */
[----:B------:R-:W2:Y:S02]  /*61380*/  LDL.LU R13, [R1+0x554] ;  /* 0x00055400010d7983 */ /* 0x000ea40000300800 */
[----:B------:R-:W2:Y:S02]  /*61390*/  LDL.LU R14, [R1+0x558] ;  /* 0x00055800010e7983 */ /* 0x000ea40000300800 */
[----:B------:R-:W2:Y:S05]  /*613a0*/  LDL.LU R15, [R1+0x55c] ;  /* 0x00055c00010f7983 */ /* 0x000eaa0000300800 */
[----:B------:R-:W-:Y:S01]  /*613b0*/  STL.64 [R1+0x130], R20 ;  /* 0x0001301401007387 */ /* 0x000fe20000100a00 */
[----:B------:R0:W-:Y:S02]  /*613c0*/  STL.64 [R1+0x138], R22 ;  /* 0x0001381601007387 */ /* 0x0001e40000100a00 */
[----:B0-----:R-:W-:-:S02]  /*613d0*/  IMAD.MOV.U32 R23, RZ, RZ, R8 ;  /* 0x000000ffff177224 */ /* 0x001fc400078e0008 */
[----:B------:R-:W-:Y:S02]  /*613e0*/  IMAD.MOV.U32 R22, RZ, RZ, R9 ;  /* 0x000000ffff167224 */ /* 0x000fe400078e0009 */
[----:B------:R-:W0:Y:S04]  /*613f0*/  LDSM.16.MT88.4 R8, [R2+0x22800] ;  /* 0x022800000208783b */ /* 0x000e280000004200 */
[----:B0-----:R-:W-:Y:S01]  /*61400*/  STL.64 [R1+0x2c30], R10 ;  /* 0x002c300a01007387 */ /* 0x001fe20000100a00 */
[----:B------:R0:W-:Y:S03]  /*61410*/  STL.64 [R1+0x2c28], R8 ;  /* 0x002c280801007387 */ /* 0x0001e60000100a00 */
[----:B0-----:R-:W3:Y:S01]  /*61420*/  LDL.LU.64 R8, [R1+0x1a0] ;  /* 0x0001a00001087983 */ /* 0x001ee20000300a00 */
[----:B------:R0:W-:Y:S02]  /*61430*/  STL.64 [R1+0x120], R16 ;  /* 0x0001201001007387 */ /* 0x0001e40000100a00 */
[----:B------:R1:W-:Y:S02]  /*61440*/  STL.64 [R1+0x128], R18 ;  /* 0x0001281201007387 */ /* 0x0003e40000100a00 */
[----:B0-----:R-:W-:Y:S01]  /*61450*/  IMAD.MOV.U32 R16, RZ, RZ, R24 ;  /* 0x000000ffff107224 */ /* 0x001fe200078e0018 */
[----:B-1----:R-:W4:Y:S01]  /*61460*/  LDL.LU.64 R18, [R1+0x2e08] ;  /* 0x002e080001127983 */ /* 0x002f220000300a00 */
[----:B------:R-:W-:-:S02]  /*61470*/  IMAD.MOV.U32 R17, RZ, RZ, R25 ;  /* 0x000000ffff117224 */ /* 0x000fc400078e0019 */
[----:B------:R-:W2:Y:S03]  /*61480*/  LDL.LU.64 R24, [R1+0x2e00] ;  /* 0x002e000001187983 */ /* 0x000ea60000300a00 */
[----:B------:R-:W-:Y:S01]  /*61490*/  STL.64 [R1+0x2d90], R16 ;  /* 0x002d901001007387 */ /* 0x000fe20000100a00 */
[C---:B--2---:R-:W-:Y:S03]  /*614a0*/  HMMA.16816.F32 R24, R4.reuse, R24, R12 ;  /* 0x000000180418723c */ /* 0x044fe6000000180c */
[----:B------:R-:W2:Y:S01]  /*614b0*/  LDL.LU.64 R14, [R1+0x2df8] ;  /* 0x002df800010e7983 */ /* 0x000ea20000300a00 */
[----:B------:R-:W2:Y:S11]  /*614c0*/  LDL.LU.64 R12, [R1+0x2df0] ;  /* 0x002df000010c7983 */ /* 0x000eb60000300a00 */
[----:B------:R-:W-:Y:S08]  /*614d0*/  @!UPT UIADD3 URZ, URZ, URZ, URZ ;  /* 0x0000003f3f3ff290 */ /* 0x000ff0000fffe03f */
        /* <DEDUP_REMOVED lines=14> */
[----:B--2---:R-:W-:Y:S11]  /*615c0*/  HMMA.16816.F32 R12, R4, R24, R12 ;  /* 0x00000018040c723c */ /* 0x004ff6000000180c */
[----:B------:R-:W-:Y:S11]  /*615d0*/  @!UPT UIADD3 URZ, URZ, URZ, URZ ;  /* 0x0000003f3f3ff290 */ /* 0x000ff6000fffe03f */
[----:B------:R-:W-:Y:S01]  /*615e0*/  @!UPT UIADD3 URZ, URZ, URZ, URZ ;  /* 0x0000003f3f3ff290 */ /* 0x000fe2000fffe03f */
[----:B------:R0:W-:Y:S01]  /*615f0*/  STL.64 [R1+0xf0], R12 ;  /* 0x0000f00c01007387 */ /* 0x0001e20000100a00 */
[----:B------:R1:W-:Y:S03]  /*61600*/  STL.64 [R1+0xf8], R14 ;  /* 0x0000f80e01007387 */ /* 0x0003e60000100a00 */
[----:B0-----:R-:W2:Y:S01]  /*61610*/  LDL.LU.64 R12, [R1+0x2dc8] ;  /* 0x002dc800010c7983 */ /* 0x001ea20000300a00 */
[----:B-1----:R-:W-:Y:S02]  /*61620*/  IMAD.MOV.U32 R15, RZ, RZ, R24 ;  /* 0x000000ffff0f7224 */ /* 0x002fe400078e0018 */
[----:B------:R-:W-:Y:S02]  /*61630*/  IMAD.MOV.U32 R14, RZ, RZ, R25 ;  /* 0x000000ffff0e7224 */ /* 0x000fe400078e0019 */
[----:B------:R-:W3:Y:S01]  /*61640*/  LDL.LU R26, [R1+0x2dc0] ;  /* 0x002dc000011a7983 */ /* 0x000ee20000300800 */
[----:B------:R-:W3:Y:S02]  /*61650*/  LDL.LU.64 R24, [R1+0x2db8] ;  /* 0x002db80001187983 */ /* 0x000ee40000300a00 */
[----:B------:R-:W-:Y:S02]  /*61660*/  STL.64 [R1+0x2cf8], R14 ;  /* 0x002cf80e01007387 */ /* 0x000fe40000100a00 */
[----:B--2---:R0:W-:Y:S04]  /*61670*/  STL.64 [R1+0x2cf0], R12 ;  /* 0x002cf00c01007387 */ /* 0x0041e80000100a00 */
[----:B0-----:R-:W2:Y:S01]  /*61680*/  LDL.LU R12, [R1+0x520] ;  /* 0x00052000010c7983 */ /* 0x001ea20000300800 */
[----:B------:R-:W2:Y:S02]  /*61690*/  LDL.LU R13, [R1+0x524] ;  /* 0x00052400010d7983 */ /* 0x000ea40000300800 */
[----:B------:R-:W2:Y:S02]  /*616a0*/  LDL.LU R14, [R1+0x528] ;  /* 0x00052800010e7983 */ /* 0x000ea40000300800 */
[----:B------:R-:W2:Y:S02]  /*616b0*/  LDL.LU R15, [R1+0x52c] ;  /* 0x00052c00010f7983 */ /* 0x000ea40000300800 */
[----:B---3--:R-:W-:-:S02]  /*616c0*/  IMAD.MOV.U32 R20, RZ, RZ, R26 ;  /* 0x000000ffff147224 */ /* 0x008fc400078e001a */
[----:B------:R-:W-:Y:S01]  /*616d0*/  IMAD.MOV.U32 R21, RZ, RZ, R25 ;  /* 0x000000ffff157224 */ /* 0x000fe200078e0019 */
[----:B--2---:R-:W-:Y:S11]  /*616e0*/  HMMA.16816.F32 R12, R4, R8, R12 ;  /* 0x00000008040c723c */ /* 0x004ff6000000180c */
[----:B------:R-:W-:Y:S11]  /*616f0*/  @!UPT UIADD3 URZ, URZ, URZ, URZ ;  /* 0x0000003f3f3ff290 */ /* 0x000ff6000fffe03f */
[----:B------:R-:W-:Y:S01]  /*61700*/  @!UPT UIADD3 URZ, URZ, URZ, URZ ;  /* 0x0000003f3f3ff290 */ /* 0x000fe2000fffe03f */
[----:B------:R0:W-:Y:S01]  /*61710*/  STL.64 [R1+0xe0], R12 ;  /* 0x0000e00c01007387 */ /* 0x0001e20000100a00 */
[----:B------:R1:W-:Y:S02]  /*61720*/  STL.64 [R1+0xe8], R14 ;  /* 0x0000e80e01007387 */ /* 0x0003e40000100a00 */
[----:B------:R2:W-:Y:S01]  /*61730*/  STL.64 [R1+0x2d30], R20 ;  /* 0x002d301401007387 */ /* 0x0005e20000100a00 */
[----:B0-----:R-:W3:Y:S01]  /*61740*/  LDL.LU R12, [R1+0x50] ;  /* 0x00005000010c7983 */ /* 0x001ee20000300800 */
[----:B------:R-:W3:Y:S02]  /*61750*/  LDL.LU R13, [R1+0x54] ;  /* 0x00005400010d7983 */ /* 0x000ee40000300800 */
[----:B-1----:R-:W3:Y:S02]  /*61760*/  LDL.LU R14, [R1+0x58] ;  /* 0x00005800010e7983 */ /* 0x002ee40000300800 */
[----:B------:R-:W3:Y:S02]  /*61770*/  LDL.LU R15, [R1+0x5c] ;  /* 0x00005c00010f7983 */ /* 0x000ee40000300800 */
[----:B--2---:R-:W-:-:S02]  /*61780*/  IMAD.MOV.U32 R20, RZ, RZ, R24 ;  /* 0x000000ffff147224 */ /* 0x004fc400078e0018 */
[----:B----4-:R-:W-:-:S05]  /*61790*/  IMAD.MOV.U32 R21, RZ, RZ, R19 ;  /* 0x000000ffff157224 */ /* 0x010fca00078e0013 */
[----:B------:R0:W-:Y:S02]  /*617a0*/  STL.64 [R1+0x2d48], R20 ;  /* 0x002d481401007387 */ /* 0x0001e40000100a00 */
[----:B0-----:R-:W-:Y:S02]  /*617b0*/  IMAD.MOV.U32 R20, RZ, RZ, R18 ;  /* 0x000000ffff147224 */ /* 0x001fe400078e0012 */
[----:B---3--:R-:W-:Y:S01]  /*617c0*/  STL.64 [R1+0x2d08], R14 ;  /* 0x002d080e01007387 */ /* 0x008fe20000100a00 */
[----:B------:R0:W-:Y:S03]  /*617d0*/  STL.64 [R1+0x2d00], R12 ;  /* 0x002d000c01007387 */ /* 0x0001e60000100a00 */
[----:B0-----:R-:W2:Y:S01]  /*617e0*/  LDL.LU R12, [R1+0x60] ;  /* 0x00006000010c7983 */ /* 0x001ea20000300800 */
[----:B------:R-:W2:Y:S02]  /*617f0*/  LDL.LU R13, [R1+0x64] ;  /* 0x00006400010d7983 */ /* 0x000ea40000300800 */
[----:B------:R-:W3:Y:S02]  /*61800*/  LDL.LU R14, [R1+0x68] ;  /* 0x00006800010e7983 */ /* 0x000ee40000300800 */
[----:B------:R-:W3:Y:S01]  /*61810*/  LDL.LU R15, [R1+0x6c] ;  /* 0x00006c00010f7983 */ /* 0x000ee20000300800 */
[----:B------:R-:W4:Y:S01]  /*61820*/  LDL.LU R16, [R1+0xb0] ;  /* 0x0000b00001107983 */ /* 0x000f220000300800 */
[----:B------:R-:W4:Y:S02]  /*61830*/  LDL.LU R17, [R1+0xb4] ;  /* 0x0000b40001117983 */ /* 0x000f240000300800 */
[----:B------:R-:W2:Y:S02]  /*61840*/  LDL.LU R18, [R1+0xb8] ;  /* 0x0000b80001127983 */ /* 0x000ea40000300800 */
[----:B------:R-:W2:Y:S02]  /*61850*/  LDL.LU R19, [R1+0xbc] ;  /* 0x0000bc0001137983 */ /* 0x000ea40000300800 */
[----:B------:R-:W-:-:S02]  /*61860*/  IMAD.MOV.U32 R0, RZ, RZ, R8 ;  /* 0x000000ffff007224 */ /* 0x000fc400078e0008 */
[----:B------:R-:W-:Y:S01]  /*61870*/  IMAD.MOV.U32 R29, RZ, RZ, R9 ;  /* 0x000000ffff1d7224 */ /* 0x000fe200078e0009 */
[----:B------:R-:W3:Y:S01]  /*61880*/  LDL.LU R8, [R1+0x510] ;  /* 0x0005100001087983 */ /* 0x000ee20000300800 */
[----:B------:R-:W3:Y:S02]  /*61890*/  LDL.LU R9, [R1+0x514] ;  /* 0x0005140001097983 */ /* 0x000ee40000300800 */
[----:B------:R-:W3:Y:S02]  /*618a0*/  LDL.LU R10, [R1+0x518] ;  /* 0x00051800010a7983 */ /* 0x000ee40000300800 */
[----:B------:R-:W3:Y:S01]  /*618b0*/  LDL.LU R11, [R1+0x51c] ;  /* 0x00051c00010b7983 */ /* 0x000ee20000300800 */
[----:B--2---:R-:W-:Y:S01]  /*618c0*/  STL.64 [R1+0x2da0], R18 ;  /* 0x002da01201007387 */ /* 0x004fe20000100a00 */
[----:B----4-:R0:W-:Y:S03]  /*618d0*/  STL.64 [R1+0x2d98], R16 ;  /* 0x002d981001007387 */ /* 0x0101e60000100a00 */
[----:B0-----:R-:W2:Y:S04]  /*618e0*/  LDL.64 R16, [R1+0x180] ;  /* 0x0001800001107983 */ /* 0x001ea80000100a00 */
[----:B--2---:R0:W-:Y:S04]  /*618f0*/  STL.64 [R1+0x2db0], R16 ;  /* 0x002db01001007387 */ /* 0x0041e80000100a00 */
[----:B0-----:R-:W2:Y:S01]  /*61900*/  LDL.LU.64 R16, [R1+0x190] ;  /* 0x0001900001107983 */ /* 0x001ea20000300a00 */
[----:B------:R-:W4:Y:S02]  /*61910*/  LDL.LU.64 R24, [R1+0x170] ;  /* 0x0001700001187983 */ /* 0x000f240000300a00 */
[----:B------:R-:W-:Y:S01]  /*61920*/  IMAD.MOV.U32 R21, RZ, RZ, R3 ;  /* 0x000000ffff157224 */ /* 0x000fe200078e0003 */
[----:B----4-:R0:W-:Y:S04]  /*61930*/  STL.64 [R1+0x2da8], R24 ;  /* 0x002da81801007387 */ /* 0x0101e80000100a00 */
[----:B0-----:R-:W4:Y:S01]  /*61940*/  LDL.LU R24, [R1+0xc0] ;  /* 0x0000c00001187983 */ /* 0x001f220000300800 */
[----:B------:R-:W4:Y:S02]  /*61950*/  LDL.LU R25, [R1+0xc4] ;  /* 0x0000c40001197983 */ /* 0x000f240000300800 */
[----:B------:R-:W4:Y:S02]  /*61960*/  LDL.LU R26, [R1+0xc8] ;  /* 0x0000c800011a7983 */ /* 0x000f240000300800 */
[----:B------:R-:W4:Y:S01]  /*61970*/  LDL.LU R27, [R1+0xcc] ;  /* 0x0000cc00011b7983 */ /* 0x000f220000300800 */
[----:B------:R-:W-:Y:S01]  /*61980*/  STL.64 [R1+0x2d80], R22 ;  /* 0x002d801601007387 */ /* 0x000fe20000100a00 */
[----:B------:R0:W-:Y:S03]  /*61990*/  STL.64 [R1+0x2d78], R20 ;  /* 0x002d781401007387 */ /* 0x0001e60000100a00 */
[----:B0-----:R-:W4:Y:S01]  /*619a0*/  LDL.LU R20, [R1+0xa0] ;  /* 0x0000a00001147983 */ /* 0x001f220000300800 */
[----:B------:R-:W4:Y:S02]  /*619b0*/  LDL.LU R21, [R1+0xa4] ;  /* 0x0000a40001157983 */ /* 0x000f240000300800 */
[----:B------:R-:W4:Y:S02]  /*619c0*/  LDL.LU R22, [R1+0xa8] ;  /* 0x0000a80001167983 */ /* 0x000f240000300800 */
[----:B------:R-:W4:Y:S01]  /*619d0*/  LDL.LU R23, [R1+0xac] ;  /* 0x0000ac0001177983 */ /* 0x000f220000300800 */
[----:B---3--:R-:W-:Y:S01]  /*619e0*/  STL.64 [R1+0x2d28], R14 ;  /* 0x002d280e01007387 */ /* 0x008fe20000100a00 */
[----:B------:R0:W-:Y:S03]  /*619f0*/  STL.64 [R1+0x2d20], R12 ;  /* 0x002d200c01007387 */ /* 0x0001e60000100a00 */
[----:B0-----:R-:W3:Y:S01]  /*61a00*/  LDL.LU R12, [R1+0x70] ;  /* 0x00007000010c7983 */ /* 0x001ee20000300800 */
[----:B------:R-:W3:Y:S02]  /*61a10*/  LDL.LU R13, [R1+0x74] ;  /* 0x00007400010d7983 */ /* 0x000ee40000300800 */
[----:B------:R-:W3:Y:S02]  /*61a20*/  LDL.LU R14, [R1+0x78] ;  /* 0x00007800010e7983 */ /* 0x000ee40000300800 */
[----:B------:R-:W3:Y:S01]  /*61a30*/  LDL.LU R15, [R1+0x7c] ;  /* 0x00007c00010f7983 */ /* 0x000ee20000300800 */
[----:B--2---:R-:W-:Y:S01]  /*61a40*/  HMMA.16816.F32 R8, R4, R16, R8 ;  /* 0x000000100408723c */ /* 0x004fe20000001808 */
[----:B---3--:R-:W-:Y:S01]  /*61a50*/  STL.64 [R1+0x2d40], R14 ;  /* 0x002d400e01007387 */ /* 0x008fe20000100a00 */
[----:B------:R0:W-:Y:S03]  /*61a60*/  STL.64 [R1+0x2d38], R12 ;  /* 0x002d380c01007387 */ /* 0x0001e60000100a00 */
[----:B0-----:R-:W2:Y:S01]  /*61a70*/  LDL.LU R12, [R1+0x80] ;  /* 0x00008000010c7983 */ /* 0x001ea20000300800 */
[----:B------:R-:W2:Y:S02]  /*61a80*/  LDL.LU R13, [R1+0x84] ;  /* 0x00008400010d7983 */ /* 0x000ea40000300800 */
[----:B------:R-:W3:Y:S02]  /*61a90*/  LDL.LU R14, [R1+0x88] ;  /* 0x00008800010e7983 */ /* 0x000ee40000300800 */
[----:B------:R-:W3:Y:S02]  /*61aa0*/  LDL.LU R15, [R1+0x8c] ;  /* 0x00008c00010f7983 */ /* 0x000ee40000300800 */
[----:B---3--:R-:W-:Y:S01]  /*61ab0*/  STL.64 [R1+0x2d58], R14 ;  /* 0x002d580e01007387 */ /* 0x008fe20000100a00 */
[----:B--2---:R0:W-:Y:S03]  /*61ac0*/  STL.64 [R1+0x2d50], R12 ;  /* 0x002d500c01007387 */ /* 0x0041e60000100a00 */
[----:B0-----:R-:W2:Y:S01]  /*61ad0*/  LDL.LU R12, [R1+0x90] ;  /* 0x00009000010c7983 */ /* 0x001ea20000300800 */
[----:B------:R-:W2:Y:S02]  /*61ae0*/  LDL.LU R13, [R1+0x94] ;  /* 0x00009400010d7983 */ /* 0x000ea40000300800 */
[----:B------:R-:W2:Y:S02]  /*61af0*/  LDL.LU R14, [R1+0x98] ;  /* 0x00009800010e7983 */ /* 0x000ea40000300800 */
[----:B------:R-:W2:Y:S02]  /*61b00*/  LDL.LU R15, [R1+0x9c] ;  /* 0x00009c00010f7983 */ /* 0x000ea40000300800 */
[----:B------:R0:W-:Y:S01]  /*61b10*/  STL.64 [R1+0xd0], R8 ;  /* 0x0000d00801007387 */ /* 0x0001e20000100a00 */
[----:B------:R-:W-:Y:S02]  /*61b20*/  STL.64 [R1+0xd8], R10 ;  /* 0x0000d80a01007387 */ /* 0x000fe40000100a00 */
[----:B0-----:R-:W-:-:S02]  /*61b30*/  IMAD.MOV.U32 R9, RZ, RZ, R16 ;  /* 0x000000ffff097224 */ /* 0x001fc400078e0010 */
[----:B------:R-:W-:Y:S02]  /*61b40*/  IMAD.MOV.U32 R8, RZ, RZ, R17 ;  /* 0x000000ffff087224 */ /* 0x000fe400078e0011 */
[----:B------:R-:W4:Y:S03]  /*61b50*/  LDL.LU.64 R16, [R1+0x2db0] ;  /* 0x002db00001107983 */ /* 0x000f260000300a00 */
[----:B------:R0:W-:Y:S02]  /*61b60*/  STL.64 [R1+0x2cb0], R8 ;  /* 0x002cb00801007387 */ /* 0x0001e40000100a00 */
[----:B0-----:R-:W3:Y:S01]  /*61b70*/  LDL.LU R8, [R1+0x40] ;  /* 0x0000400001087983 */ /* 0x001ee20000300800 */
[----:B------:R-:W3:Y:S02]  /*61b80*/  LDL.LU R9, [R1+0x44] ;  /* 0x0000440001097983 */ /* 0x000ee40000300800 */
[----:B------:R-:W3:Y:S02]  /*61b90*/  LDL.LU R10, [R1+0x48] ;  /* 0x00004800010a7983 */ /* 0x000ee40000300800 */
[----:B------:R-:W3:Y:S01]  /*61ba0*/  LDL.LU R11, [R1+0x4c] ;  /* 0x00004c00010b7983 */ /* 0x000ee20000300800 */
[C---:B----4-:R-:W-:Y:S01]  /*61bb0*/  HMMA.16816.F32 R24, R4.reuse, R16, R24 ;  /* 0x000000100418723c */ /* 0x050fe20000001818 */
[----:B------:R-:W-:Y:S11]  /*61bc0*/  IMAD.MOV.U32 R2, RZ, RZ, R17 ;  /* 0x000000ffff027224 */ /* 0x000ff600078e0011 */
[----:B------:R-:W-:Y:S11]  /*61bd0*/  @!UPT UIADD3 URZ, URZ, URZ, URZ ;  /* 0x0000003f3f3ff290 */ /* 0x000ff6000fffe03f */
[----:B------:R0:W-:Y:S01]  /*61be0*/  STL.64 [R1+0xc0], R24 ;  /* 0x0000c01801007387 */ /* 0x0001e20000100a00 */
[----:B------:R-:W-:Y:S03]  /*61bf0*/  STL.64 [R1+0xc8], R26 ;  /* 0x0000c81a01007387 */ /* 0x000fe60000100a00 */
[----:B0-----:R-:W4:Y:S01]  /*61c00*/  LDL.LU.64 R24, [R1+0x2da8] ;  /* 0x002da80001187983 */ /* 0x001f220000300a00 */
[----:B------:R-:W4:Y:S02]  /*61c10*/  LDL.LU.64 R18, [R1+0x2da0] ;  /* 0x002da00001127983 */ /* 0x000f240000300a00 */
[----:B------:R-:W4:Y:S02]  /*61c20*/  LDL.LU.64 R16, [R1+0x2d98] ;  /* 0x002d980001107983 */ /* 0x000f240000300a00 */
        /* <DEDUP_REMOVED lines=9> */
[----:B--2---:R-:W-:Y:S02]  /*61cc0*/  HMMA.16816.F32 R4, R4, R24, R20 ;  /* 0x000000180404723c */ /* 0x004fe40000001814 */
[----:B------:R-:W2:Y:S01]  /*61cd0*/  LDL.LU.64 R22, [R1+0x2d80] ;  /* 0x002d800001167983 */ /* 0x000ea20000300a00 */
[----:B------:R-:W3:Y:S02]  /*61ce0*/  LDL.LU.64 R20, [R1+0x2d78] ;  /* 0x002d780001147983 */ /* 0x000ee40000300a00 */
[----:B------:R-:W-:-:S02]  /*61cf0*/  IMAD.MOV.U32 R28, RZ, RZ, R24 ;  /* 0x000000ffff1c7224 */ /* 0x000fc400078e0018 */
[----:B------:R-:W-:Y:S11]  /*61d00*/  IMAD.MOV.U32 R3, RZ, RZ, R25 ;  /* 0x000000ffff037224 */ /* 0x000ff600078e0019 */
[----:B------:R-:W-:Y:S05]  /*61d10*/  @!UPT UIADD3 URZ, URZ, URZ, URZ ;  /* 0x0000003f3f3ff290 */ /* 0x000fea000fffe03f */
[----:B------:R4:W-:Y:S01]  /*61d20*/  STL.64 [R1+0xa0], R4 ;  /* 0x0000a00401007387 */ /* 0x0009e20000100a00 */
[----:B------:R-:W-:Y:S02]  /*61d30*/  STL.64 [R1+0xa8], R6 ;  /* 0x0000a80601007387 */ /* 0x000fe40000100a00 */
[----:B------:R-:W3:Y:S02]  /*61d40*/  LDL.LU.64 R26, [R1+0x2d70] ;  /* 0x002d7000011a7983 */ /* 0x000ee40000300a00 */
[----:B------:R-:W3:Y:S02]  /*61d50*/  LDL.LU.64 R24, [R1+0x2d68] ;  /* 0x002d680001187983 */ /* 0x000ee40000300a00 */
[----:B----4-:R-:W-:Y:S02]  /*61d60*/  IMAD.MOV.U32 R4, RZ, RZ, R16 ;  /* 0x000000ffff047224 */ /* 0x010fe400078e0010 */
[----:B------:R-:W-:Y:S01]  /*61d70*/  IMAD.MOV.U32 R5, RZ, RZ, R17 ;  /* 0x000000ffff057224 */ /* 0x000fe200078e0011 */
[----:B------:R-:W4:Y:S01]  /*61d80*/  LDL.LU R16, [R1+0x2d64] ;  /* 0x002d640001107983 */ /* 0x000f220000300800 */
[----:B------:R-:W4:Y:S03]  /*61d90*/  LDL.LU R17, [R1+0x2d60] ;  /* 0x002d600001117983 */ /* 0x000f260000300800 */
[----:B------:R2:W-:Y:S02]  /*61da0*/  STL.64 [R1+0x2ce0], R4 ;  /* 0x002ce00401007387 */ /* 0x0005e40000100a00 */
[----:B--2---:R-:W-:-:S02]  /*61db0*/  IMAD.MOV.U32 R4, RZ, RZ, R23 ;  /* 0x000000ffff047224 */ /* 0x004fc400078e0017 */
[----:B------:R-:W-:Y:S02]  /*61dc0*/  IMAD.MOV.U32 R5, RZ, RZ, R22 ;  /* 0x000000ffff057224 */ /* 0x000fe400078e0016 */
[C---:B---3--:R-:W-:Y:S01]  /*61dd0*/  HMMA.16816.F32 R20, R24.reuse, R20, R12 ;  /* 0x000000141814723c */ /* 0x048fe2000000180c */
        /* <DEDUP_REMOVED lines=26> */
[----:B0-----:R-:W4:Y:S01]  /*61f80*/  LDL.LU.64 R14, [R1+0x2d08] ;  /* 0x002d0800010e7983 */ /* 0x001f220000300a00 */
[----:B------:R-:W4:Y:S02]  /*61f90*/  LDL.LU.64 R12, [R1+0x2d00] ;  /* 0x002d0000010c7983 */ /* 0x000f240000300a00 */
[----:B---3--:R0:W-:Y:S02]  /*61fa0*/  STL.64 [R1+0x2ce8], R22 ;  /* 0x002ce81601007387 */ /* 0x0081e40000100a00 */
[----:B------:R-:W2:Y:S01]  /*61fb0*/  LDL.LU R20, [R1+0x4a0] ;  /* 0x0004a00001147983 */ /* 0x000ea20000300800 */
[----:B------:R-:W2:Y:S04]  /*61fc0*/  LDL.LU R21, [R1+0x4a4] ;  /* 0x0004a40001157983 */ /* 0x000ea80000300800 */
[----:B0-----:R-:W2:Y:S01]  /*61fd0*/  LDL.LU R22, [R1+0x4a8] ;  /* 0x0004a80001167983 */ /* 0x001ea20000300800 */
        /* <DEDUP_REMOVED lines=8> */
[C---:B--2---:R-:W-:Y:S01]  /*62060*/  HMMA.16816.F32 R4, R24.reuse, R4, R20 ;  /* 0x000000041804723c */ /* 0x044fe20000001814 */
[----:B------:R0:W-:Y:S01]  /*62070*/  STL.64 [R1+0x2cd8], R18 ;  /* 0x002cd81201007387 */ /* 0x0001e20000100a00 */
[----:B------:R-:W2:Y:S01]  /*62080*/  LDL.LU R16, [R1+0x4d0] ;  /* 0x0004d00001107983 */ /* 0x000ea20000300800 */
[----:B------:R-:W2:Y:S03]  /*62090*/  LDL.LU R17, [R1+0x4d4] ;  /* 0x0004d40001117983 */ /* 0x000ea60000300800 */
[----:B0-----:R-:W2:Y:S01]  /*620a0*/  LDL.LU R18, [R1+0x4d8] ;  /* 0x0004d80001127983 */ /* 0x001ea20000300800 */
[----:B------:R-:W2:Y:S01]  /*620b0*/  LDL.LU R19, [R1+0x4dc] ;  /* 0x0004dc0001137983 */ /* 0x000ea20000300800 */
[----:B----4-:R-:W-:Y:S11]  /*620c0*/  HMMA.16816.F32 R8, R24, R12, R8 ;  /* 0x0000000c1808723c */ /* 0x010ff60000001808 */
[----:B------:R-:W-:Y:S11]  /*620d0*/  @!UPT UIADD3 URZ, URZ, URZ, URZ ;  /* 0x0000003f3f3ff290 */ /* 0x000ff6000fffe03f */
[----:B------:R-:W-:Y:S01]  /*620e0*/  @!UPT UIADD3 URZ, URZ, URZ, URZ ;  /* 0x0000003f3f3ff290 */ /* 0x000fe2000fffe03f */
[----:B------:R0:W-:Y:S01]  /*620f0*/  STL.64 [R1+0x40], R8 ;  /* 0x0000400801007387 */ /* 0x0001e20000100a00 */
[----:B------:R1:W-:Y:S03]  /*62100*/  STL.64 [R1+0x48], R10 ;  /* 0x0000480a01007387 */ /* 0x0003e60000100a00 */
[----:B0-----:R-:W4:Y:S01]  /*62110*/  LDL.LU R8, [R1+0x490] ;  /* 0x0004900001087983 */ /* 0x001f220000300800 */
[----:B------:R-:W4:Y:S02]  /*62120*/  LDL.LU R9, [R1+0x494] ;  /* 0x0004940001097983 */ /* 0x000f240000300800 */
[----:B-1----:R-:W4:Y:S02]  /*62130*/  LDL.LU R10, [R1+0x498] ;  /* 0x00049800010a7983 */ /* 0x002f240000300800 */
[----:B------:R-:W4:Y:S01]  /*62140*/  LDL.LU R11, [R1+0x49c] ;  /* 0x00049c00010b7983 */ /* 0x000f220000300800 */
[----:B------:R-:W2:Y:S01]  /*62150*/  LDL.LU.64 R22, [R1+0x2ce8] ;  /* 0x002ce80001167983 */ /* 0x000ea20000300a00 */
[----:B------:R0:W-:Y:S03]  /*62160*/  STL.64 [R1+0x4a0], R4 ;  /* 0x0004a00401007387 */ /* 0x0001e60000100a00 */
[----:B0-----:R-:W2:Y:S01]  /*62170*/  LDL.LU.64 R4, [R1+0x2ce0] ;  /* 0x002ce00001047983 */ /* 0x001ea20000300a00 */
[----:B------:R-:W-:-:S02]  /*62180*/  IMAD.MOV.U32 R21, RZ, RZ, R6 ;  /* 0x000000ffff157224 */ /* 0x000fc400078e0006 */
[----:B------:R-:W-:-:S05]  /*62190*/  IMAD.MOV.U32 R20, RZ, RZ, R7 ;  /* 0x000000ffff147224 */ /* 0x000fca00078e0007 */
[----:B------:R0:W-:Y:S01]  /*621a0*/  STL [R1+0x28a8], R20 ;  /* 0x0028a81401007387 */ /* 0x0001e20000100800 */
[----:B------:R1:W-:Y:S01]  /*621b0*/  STL [R1+0x28a4], R21 ;  /* 0x0028a41501007387 */ /* 0x0003e20000100800 */
[C---:B--2---:R-:W-:Y:S02]  /*621c0*/  HMMA.16816.F32 R4, R24.reuse, R4, R16 ;  /* 0x000000041804723c */ /* 0x044fe40000001810 */
[----:B------:R-:W-:Y:S01]  /*621d0*/  STL.64 [R1+0x2c08], R22 ;  /* 0x002c081601007387 */ /* 0x000fe20000100a00 */
[----:B0-----:R-:W2:Y:S02]  /*621e0*/  LDL.LU R20, [R1+0x1d0] ;  /* 0x0001d00001147983 */ /* 0x001ea40000300800 */
[----:B-1----:R-:W2:Y:S02]  /*621f0*/  LDL.LU R21, [R1+0x1d4] ;  /* 0x0001d40001157983 */ /* 0x002ea40000300800 */
[----:B------:R-:W2:Y:S11]  /*62200*/  LDL.LU.64 R18, [R1+0x2cd8] ;  /* 0x002cd80001127983 */ /* 0x000eb60000300a00 */
[----:B------:R-:W-:Y:S05]  /*62210*/  @!UPT UIADD3 URZ, URZ, URZ, URZ ;  /* 0x0000003f3f3ff290 */ /* 0x000fea000fffe03f */
[----:B------:R0:W-:Y:S01]  /*62220*/  STL [R1+0x680], R4 ;  /* 0x0006800401007387 */ /* 0x0001e20000100800 */
[----:B------:R-:W-:Y:S02]  /*62230*/  IMAD.MOV.U32 R12, RZ, RZ, R7 ;  /* 0x000000ffff0c7224 */ /* 0x000fe400078e0007 */
[----:B------:R-:W2:Y:S02]  /*62240*/  LDL R7, [R1+0x1bc8] ;  /* 0x001bc80001077983 */ /* 0x000ea40000100800 */
[----:B------:R-:W-:Y:S02]  /*62250*/  IMAD.MOV.U32 R17, RZ, RZ, R5 ;  /* 0x000000ffff117224 */ /* 0x000fe400078e0005 */
[----:B------:R-:W-:Y:S01]  /*62260*/  IMAD.MOV.U32 R16, RZ, RZ, R6 ;  /* 0x000000ffff107224 */ /* 0x000fe200078e0006 */
[----:B--2---:R1:W-:Y:S01]  /*62270*/  STL [R1+0x2c48], R7 ;  /* 0x002c480701007387 */ /* 0x0043e20000100800 */
[----:B0-----:R-:W2:Y:S02]  /*62280*/  LDL.LU R4, [R1+0x4c0] ;  /* 0x0004c00001047983 */ /* 0x001ea40000300800 */
[----:B------:R-:W2:Y:S02]  /*62290*/  LDL.LU R5, [R1+0x4c4] ;  /* 0x0004c40001057983 */ /* 0x000ea40000300800 */
[----:B------:R-:W2:Y:S01]  /*622a0*/  LDL.LU R6, [R1+0x4c8] ;  /* 0x0004c80001067983 */ /* 0x000ea20000300800 */
[----:B-1----:R-:W2:Y:S01]  /*622b0*/  LDL.LU R7, [R1+0x4cc] ;  /* 0x0004cc0001077983 */ /* 0x002ea20000300800 */
[----:B------:R-:W-:Y:S02]  /*622c0*/  STL [R1+0x2850], R12 ;  /* 0x0028500c01007387 */ /* 0x000fe40000100800 */
[----:B------:R-:W-:Y:S02]  /*622d0*/  STL [R1+0x284c], R16 ;  /* 0x00284c1001007387 */ /* 0x000fe40000100800 */
[----:B------:R-:W-:Y:S01]  /*622e0*/  STL [R1+0x2848], R17 ;  /* 0x0028481101007387 */ /* 0x000fe20000100800 */
[----:B--2---:R-:W-:Y:S01]  /*622f0*/  HMMA.16816.F32 R20, R24, R20, R4 ;  /* 0x000000141814723c */ /* 0x004fe20000001804 */
[----:B------:R-:W2:Y:S11]  /*62300*/  LDL.LU R4, [R1+0x440] ;  /* 0x0004400001047983 */ /* 0x000eb60000300800 */
[----:B------:R-:W-:Y:S11]  /*62310*/  @!UPT UIADD3 URZ, URZ, URZ, URZ ;  /* 0x0000003f3f3ff290 */ /* 0x000ff6000fffe03f */
[----:B------:R0:W-:Y:S01]  /*62320*/  STL.64 [R1+0x670], R20 ;  /* 0x0006701401007387 */ /* 0x0001e20000100a00 */
[----:B------:R-:W-:Y:S02]  /*62330*/  STL.64 [R1+0x678], R22 ;  /* 0x0006781601007387 */ /* 0x000fe40000100a00 */
[----:B------:R-:W2:Y:S02]  /*62340*/  LDL.LU R5, [R1+0x444] ;  /* 0x0004440001057983 */ /* 0x000ea40000300800 */
[----:B------:R-:W2:Y:S01]  /*62350*/  LDL.LU R6, [R1+0x448] ;  /* 0x0004480001067983 */ /* 0x000ea20000300800 */
[----:B------:R-:W2:Y:S01]  /*62360*/  LDL.LU R7, [R1+0x44c] ;  /* 0x00044c0001077983 */ /* 0x000ea20000300800 */
[----:B0-----:R-:W-:-:S03]  /*62370*/  IMAD.MOV.U32 R20, RZ, RZ, R0 ;  /* 0x000000ffff147224 */ /* 0x001fc600078e0000 */
[----:B--2---:R-:W-:Y:S01]  /*62380*/  STL.64 [R1+0x2c58], R6 ;  /* 0x002c580601007387 */ /* 0x004fe20000100a00 */
[----:B------:R0:W-:Y:S03]  /*62390*/  STL.64 [R1+0x2c50], R4 ;  /* 0x002c500401007387 */ /* 0x0001e60000100a00 */
[----:B0-----:R-:W2:Y:S01]  /*623a0*/  LDL.LU R4, [R1+0x180] ;  /* 0x0001800001047983 */ /* 0x001ea20000300800 */
[----:B------:R-:W-:Y:S02]  /*623b0*/  IMAD.MOV.U32 R5, RZ, RZ, R2 ;  /* 0x000000ffff057224 */ /* 0x000fe400078e0002 */
[----:B------:R-:W4:Y:S02]  /*623c0*/  LDL.LU R2, [R1+0x2cd0] ;  /* 0x002cd00001027983 */ /* 0x000f240000300800 */
[----:B------:R-:W4:Y:S02]  /*623d0*/  LDL.LU R0, [R1+0x2ccc] ;  /* 0x002ccc0001007983 */ /* 0x000f240000300800 */
[----:B------:R-:W-:-:S02]  /*623e0*/  IMAD.MOV.U32 R21, RZ, RZ, R29 ;  /* 0x000000ffff157224 */ /* 0x000fc400078e001d */
[----:B------:R-:W4:Y:S03]  /*623f0*/  LDL.LU R29, [R1+0x2cc8] ;  /* 0x002cc800011d7983 */ /* 0x000f260000300800 */
[----:B------:R3:W-:Y:S02]  /*62400*/  STL.64 [R1+0x2c90], R20 ;  /* 0x002c901401007387 */ /* 0x0007e40000100a00 */
[----:B---3--:R-:W-:Y:S02]  /*62410*/  IMAD.MOV.U32 R20, RZ, RZ, R15 ;  /* 0x000000ffff147224 */ /* 0x008fe400078e000f */
[----:B------:R-:W-:Y:S01]  /*62420*/  IMAD.MOV.U32 R21, RZ, RZ, R14 ;  /* 0x000000ffff157224 */ /* 0x000fe200078e000e */
[----:B------:R-:W3:Y:S01]  /*62430*/  LDL.LU R15, [R1+0x2cc4] ;  /* 0x002cc400010f7983 */ /* 0x000ee20000300800 */
[----:B------:R-:W3:Y:S03]  /*62440*/  LDL.LU R14, [R1+0x2cc0] ;  /* 0x002cc000010e7983 */ /* 0x000ee60000300800 */
[----:B--2---:R4:W-:Y:S02]  /*62450*/  STL.64 [R1+0x2c70], R4 ;  /* 0x002c700401007387 */ /* 0x0049e40000100a00 */
[----:B----4-:R-:W-:-:S02]  /*62460*/  IMAD.MOV.U32 R4, RZ, RZ, R2 ;  /* 0x000000ffff047224 */ /* 0x010fc400078e0002 */
[----:B------:R-:W-:Y:S01]  /*62470*/  IMAD.MOV.U32 R5, RZ, RZ, R0 ;  /* 0x000000ffff057224 */ /* 0x000fe200078e0000 */
[----:B------:R-:W2:Y:S01]  /*62480*/  LDL.LU R2, [R1+0x2cbc] ;  /* 0x002cbc0001027983 */ /* 0x000ea20000300800 */
[----:B------:R-:W4:Y:S05]  /*62490*/  LDL.LU R0, [R1+0x2cb8] ;  /* 0x002cb80001007983 */ /* 0x000f2a0000300800 */
[----:B------:R-:W-:Y:S01]  /*624a0*/  HMMA.16816.F32 R4, R24, R4, R8 ;  /* 0x000000041804723c */ /* 0x000fe20000001808 */
[----:B------:R-:W2:Y:S11]  /*624b0*/  LDL.LU.64 R8, [R1+0x2cb0] ;  /* 0x002cb00001087983 */ /* 0x000eb60000300a00 */
[----:B------:R-:W-:Y:S11]  /*624c0*/  @!UPT UIADD3 URZ, URZ, URZ, URZ ;  /* 0x0000003f3f3ff290 */ /* 0x000ff6000fffe03f */
[----:B------:R2:W-:Y:S01]  /*624d0*/  STL [R1+0x660], R4 ;  /* 0x0006600401007387 */ /* 0x0005e20000100800 */
[----:B------:R-:W-:Y:S02]  /*624e0*/  IMAD.MOV.U32 R12, RZ, RZ, R5 ;  /* 0x000000ffff0c7224 */ /* 0x000fe400078e0005 */
[----:B------:R-:W-:Y:S02]  /*624f0*/  IMAD.MOV.U32 R16, RZ, RZ, R6 ;  /* 0x000000ffff107224 */ /* 0x000fe400078e0006 */
[----:B------:R-:W-:Y:S02]  /*62500*/  IMAD.MOV.U32 R17, RZ, RZ, R7 ;  /* 0x000000ffff117224 */ /* 0x000fe400078e0007 */
[----:B--2---:R-:W-:Y:S02]  /*62510*/  IMAD.MOV.U32 R4, RZ, RZ, R9 ;  /* 0x000000ffff047224 */ /* 0x004fe400078e0009 */
[----:B------:R-:W-:-:S05]  /*62520*/  IMAD.MOV.U32 R5, RZ, RZ, R8 ;  /* 0x000000ffff057224 */ /* 0x000fca00078e0008 */
[----:B------:R0:W-:Y:S04]  /*62530*/  STL.64 [R1+0x2c88], R4 ;  /* 0x002c880401007387 */ /* 0x0001e80000100a00 */
        /* <DEDUP_REMOVED lines=20> */
[----:B------:R-:W-:Y:S01]  /*62680*/  HMMA.16816.F32 R20, R24, R20, R4 ;  /* 0x000000141814723c */ /* 0x000fe20000001804 */
[----:B------:R-:W-:Y:S01]  /*62690*/  IMAD.MOV.U32 R13, RZ, RZ, R19 ;  /* 0x000000ffff0d7224 */ /* 0x000fe200078e0013 */
[----:B--2---:R-:W-:Y:S01]  /*626a0*/  STL.64 [R1+0x2c80], R10 ;  /* 0x002c800a01007387 */ /* 0x004fe20000100a00 */
[----:B------:R0:W-:Y:S03]  /*626b0*/  STL.64 [R1+0x2c78], R8 ;  /* 0x002c780801007387 */ /* 0x0001e60000100a00 */
[----:B0-----:R-:W2:Y:S01]  /*626c0*/  LDL.LU R8, [R1+0x460] ;  /* 0x0004600001087983 */ /* 0x001ea20000300800 */
[----:B------:R-:W2:Y:S02]  /*626d0*/  LDL.LU R9, [R1+0x464] ;  /* 0x0004640001097983 */ /* 0x000ea40000300800 */
[----:B------:R-:W2:Y:S02]  /*626e0*/  LDL.LU R10, [R1+0x468] ;  /* 0x00046800010a7983 */ /* 0x000ea40000300800 */
[----:B------:R-:W2:Y:S01]  /*626f0*/  LDL.LU R11, [R1+0x46c] ;  /* 0x00046c00010b7983 */ /* 0x000ea20000300800 */
[----:B------:R-:W-:Y:S01]  /*62700*/  STL [R1+0x285c], R17 ;  /* 0x00285c1101007387 */ /* 0x000fe20000100800 */
[----:B------:R-:W-:Y:S02]  /*62710*/  STL [R1+0x2858], R16 ;  /* 0x0028581001007387 */ /* 0x000fe40000100800 */
[----:B------:R0:W-:Y:S02]  /*62720*/  STL [R1+0x2854], R12 ;  /* 0x0028540c01007387 */ /* 0x0001e40000100800 */
[----:B---3--:R-:W-:Y:S02]  /*62730*/  STL.64 [R1+0x2c00], R14 ;  /* 0x002c000e01007387 */ /* 0x008fe40000100a00 */
[----:B0-----:R-:W-:-:S02]  /*62740*/  IMAD.MOV.U32 R12, RZ, RZ, R18 ;  /* 0x000000ffff0c7224 */ /* 0x001fc400078e0012 */
[----:B------:R-:W3:Y:S01]  /*62750*/  LDL.LU R18, [R1+0x2cac] ;  /* 0x002cac0001127983 */ /* 0x000ee20000300800 */
[----:B------:R-:W3:Y:S02]  /*62760*/  LDL.LU R19, [R1+0x2ca8] ;  /* 0x002ca80001137983 */ /* 0x000ee40000300800 */
[----:B------:R-:W2:Y:S02]  /*62770*/  LDL.LU.64 R6, [R1+0x2ca0] ;  /* 0x002ca00001067983 */ /* 0x000ea40000300a00 */
[----:B------:R-:W2:Y:S01]  /*62780*/  LDL.LU.64 R4, [R1+0x2c98] ;  /* 0x002c980001047983 */ /* 0x000ea20000300a00 */
[----:B------:R0:W-:Y:S01]  /*62790*/  STL.64 [R1+0x650], R20 ;  /* 0x0006501401007387 */ /* 0x0001e20000100a00 */
[----:B------:R2:W-:Y:S03]  /*627a0*/  STL.64 [R1+0x658], R22 ;  /* 0x0006581601007387 */ /* 0x0005e60000100a00 */
[----:B0-----:R-:W2:Y:S02]  /*627b0*/  LDL.LU.64 R20, [R1+0x2c90] ;  /* 0x002c900001147983 */ /* 0x001ea40000300a00 */
[C---:B--2---:R-:W-:Y:S02]  /*627c0*/  HMMA.16816.F32 R20, R24.reuse, R20, R4 ;  /* 0x000000141814723c */ /* 0x044fe40000001804 */
[----:B------:R-:W2:Y:S11]  /*627d0*/  LDL.LU.64 R4, [R1+0x2c88] ;  /* 0x002c880001047983 */ /* 0x000eb60000300a00 */
[----:B------:R-:W-:Y:S10]  /*627e0*/  @!UPT UIADD3 URZ, URZ, URZ, URZ ;  /* 0x0000003f3f3ff290 */ /* 0x000ff4000fffe03f */
[----:B------:R-:W-:Y:S01]  /*627f0*/  STL.64 [R1+0x640], R20 ;  /* 0x0006401401007387 */ /* 0x000fe20000100a00 */
[----:B------:R0:W-:Y:S02]  /*62800*/  STL [R1+0x648], R22 ;  /* 0x0006481601007387 */ /* 0x0001e40000100800 */
[----:B------:R-:W-:Y:S02]  /*62810*/  IMAD.MOV.U32 R17, RZ, RZ, R23 ;  /* 0x000000ffff117224 */ /* 0x000fe400078e0017 */
[----:B0-----:R-:W2:Y:S04]  /*62820*/  LDL.64 R22, [R1+0x8] ;  /* 0x0000080001167983 */ /* 0x001ea80000100a00 */
[----:B--2---:R0:W-:Y:S04]  /*62830*/  STL.64 [R1+0x2c18], R22 ;  /* 0x002c181601007387 */ /* 0x0041e80000100a00 */
[----:B0-----:R-:W2:Y:S01]  /*62840*/  LDL.64 R22, [R1+0x18] ;  /* 0x0000180001167983 */ /* 0x001ea20000100a00 */
[C---:B------:R-:W-:Y:S03]  /*62850*/  HMMA.16816.F32 R4, R24.reuse, R4, R8 ;  /* 0x000000041804723c */ /* 0x040fe60000001808 */
[----:B--2---:R0:W-:Y:S04]  /*62860*/  STL.64 [R1+0x2c20], R22 ;  /* 0x002c201601007387 */ /* 0x0041e80000100a00 */
[----:B0-----:R-:W2:Y:S01]  /*62870*/  LDL.64 R22, [R1+0x28] ;  /* 0x0000280001167983 */ /* 0x001ea20000100a00 */
[----:B------:R0:W-:Y:S02]  /*62880*/  STL [R1+0x2864], R17 ;  /* 0x0028641101007387 */ /* 0x0001e40000100800 */
[----:B---3--:R1:W-:Y:S02]  /*62890*/  STL.64 [R1+0x2c10], R18 ;  /* 0x002c101201007387 */ /* 0x0083e40000100a00 */
[----:B------:R-:W3:Y:S01]  /*628a0*/  LDL.LU R16, [R1+0x290] ;  /* 0x0002900001107983 */ /* 0x000ee20000300800 */
[----:B0-----:R-:W3:Y:S01]  /*628b0*/  LDL.LU R17, [R1+0x294] ;  /* 0x0002940001117983 */ /* 0x001ee20000300800 */
[----:B-1----:R-:W3:Y:S02]  /*628c0*/  LDL.LU R18, [R1+0x298] ;  /* 0x0002980001127983 */ /* 0x002ee40000300800 */
[----:B------:R-:W3:Y:S02]  /*628d0*/  LDL.LU R19, [R1+0x29c] ;  /* 0x00029c0001137983 */ /* 0x000ee40000300800 */
[----:B------:R-:W2:Y:S01]  /*628e0*/  LDL.LU.64 R10, [R1+0x2c80] ;  /* 0x002c8000010a7983 */ /* 0x000ea20000300a00 */
[----:B------:R-:W2:Y:S04]  /*628f0*/  LDL.LU.64 R8, [R1+0x2c78] ;  /* 0x002c780001087983 */ /* 0x000ea80000300a00 */
[----:B------:R0:W-:Y:S02]  /*62900*/  STL.64 [R1+0x630], R4 ;  /* 0x0006300401007387 */ /* 0x0001e40000100a00 */
[----:B------:R2:W-:Y:S01]  /*62910*/  STL.64 [R1+0x638], R6 ;  /* 0x0006380601007387 */ /* 0x0005e20000100a00 */
[----:B0-----:R-:W2:Y:S02]  /*62920*/  LDL.LU.64 R4, [R1+0x2c70] ;  /* 0x002c700001047983 */ /* 0x001ea40000300a00 */
[C---:B--2---:R-:W-:Y:S02]  /*62930*/  HMMA.16816.F32 R4, R24.reuse, R4, R8 ;  /* 0x000000041804723c */ /* 0x044fe40000001808 */
[----:B------:R-:W2:Y:S01]  /*62940*/  LDL.LU.64 R10, [R1+0x2c68] ;  /* 0x002c6800010a7983 */ /* 0x000ea20000300a00 */
[----:B------:R-:W2:Y:S11]  /*62950*/  LDL.LU.64 R8, [R1+0x2c60] ;  /* 0x002c600001087983 */ /* 0x000eb60000300a00 */
[----:B------:R-:W-:Y:S09]  /*62960*/  @!UPT UIADD3 URZ, URZ, URZ, URZ ;  /* 0x0000003f3f3ff290 */ /* 0x000ff2000fffe03f */
[----:B------:R-:W-:Y:S01]  /*62970*/  STL.64 [R1+0x620], R4 ;  /* 0x0006200401007387 */ /* 0x000fe20000100a00 */
[----:B------:R0:W-:Y:S03]  /*62980*/  STL.64 [R1+0x628], R6 ;  /* 0x0006280601007387 */ /* 0x0001e60000100a00 */
[----:B0-----:R-:W2:Y:S01]  /*62990*/  LDL.LU.64 R6, [R1+0x2c58] ;  /* 0x002c580001067983 */ /* 0x001ea20000300a00 */
[----:B------:R-:W2:Y:S02]  /*629a0*/  LDL.LU.64 R4, [R1+0x2c50] ;  /* 0x002c500001047983 */ /* 0x000ea40000300a00 */
[----:B--2---:R-:W-:Y:S01]  /*629b0*/  HMMA.16816.F32 R12, R24, R12, R4 ;  /* 0x0000000c180c723c */ /* 0x004fe20000001804 */
[----:B------:R-:W2:Y:S11]  /*629c0*/  LDL.LU R7, [R1+0x2c48] ;  /* 0x002c480001077983 */ /* 0x000eb60000300800 */
[----:B------:R-:W-:Y:S11]  /*629d0*/  @!UPT UIADD3 URZ, URZ, URZ, URZ ;  /* 0x0000003f3f3ff290 */ /* 0x000ff6000fffe03f */
[----:B------:R4:W-:Y:S01]  /*629e0*/  STL.64 [R1+0x610], R12 ;  /* 0x0006100c01007387 */ /* 0x0009e20000100a00 */
[----:B------:R0:W-:Y:S02]  /*629f0*/  STL.64 [R1+0x618], R14 ;  /* 0x0006180e01007387 */ /* 0x0001e40000100a00 */
[----:B----4-:R-:W-:Y:S02]  /*62a00*/  IMAD.MOV.U32 R12, RZ, RZ, R0 ;  /* 0x000000ffff0c7224 */ /* 0x010fe400078e0000 */
[----:B------:R-:W-:Y:S01]  /*62a10*/  IMAD.MOV.U32 R13, RZ, RZ, R2 ;  /* 0x000000ffff0d7224 */ /* 0x000fe200078e0002 */
[----:B------:R-:W4:Y:S01]  /*62a20*/  LDL.LU R0, [R1+0x2c44] ;  /* 0x002c440001007983 */ /* 0x000f220000300800 */
[----:B------:R-:W3:Y:S02]  /*62a30*/  LDL.LU R2, [R1+0x2c40] ;  /* 0x002c400001027983 */ /* 0x000ee40000300800 */
[----:B0-----:R-:W3:Y:S02]  /*62a40*/  LDL.LU R14, [R1+0x288] ;  /* 0x00028800010e7983 */ /* 0x001ee40000300800 */
[----:B------:R-:W3:Y:S01]  /*62a50*/  LDL.LU R15, [R1+0x28c] ;  /* 0x00028c00010f7983 */ /* 0x000ee20000300800 */
[----:B--2---:R-:W0:Y:S04]  /*62a60*/  LDSM.16.MT88.4 R4, [R7+0x22800] ;  /* 0x022800000704783b */ /* 0x004e280000004200 */
[----:B0-----:R-:W-:Y:S01]  /*62a70*/  STL.64 [R1+0x2b40], R6 ;  /* 0x002b400601007387 */ /* 0x001fe20000100a00 */
[----:B------:R0:W-:Y:S02]  /*62a80*/  STL.64 [R1+0x2b38], R4 ;  /* 0x002b380401007387 */ /* 0x0001e40000100a00 */
[----:B0-----:R-:W-:-:S02]  /*62a90*/  IMAD.MOV.U32 R4, RZ, RZ, R28 ;  /* 0x000000ffff047224 */ /* 0x001fc400078e001c */
[----:B------:R-:W-:Y:S01]  /*62aa0*/  IMAD.MOV.U32 R5, RZ, RZ, R3 ;  /* 0x000000ffff057224 */ /* 0x000fe200078e0003 */
[----:B------:R-:W2:Y:S01]  /*62ab0*/  LDL.LU R28, [R1+0x2c3c] ;  /* 0x002c3c00011c7983 */ /* 0x000ea20000300800 */
[----:B------:R-:W2:Y:S05]  /*62ac0*/  LDL.LU R3, [R1+0x2c38] ;  /* 0x002c380001037983 */ /* 0x000eaa0000300800 */
[----:B------:R-:W-:Y:S01]  /*62ad0*/  HMMA.16816.F32 R24, R24, R4, R8 ;  /* 0x000000041818723c */ /* 0x000fe20000001808 */
[----:B---3--:R-:W-:Y:S02]  /*62ae0*/  IMAD.MOV.U32 R6, RZ, RZ, R2 ;  /* 0x000000ffff067224 */ /* 0x008fe400078e0002 */
[----:B----4-:R-:W-:Y:S01]  /*62af0*/  IMAD.MOV.U32 R7, RZ, RZ, R0 ;  /* 0x000000ffff077224 */ /* 0x010fe200078e0000 */
[----:B------:R-:W3:Y:S01]  /*62b00*/  LDL.LU.64 R10, [R1+0x2c30] ;  /* 0x002c3000010a7983 */ /* 0x000ee20000300a00 */
[----:B------:R-:W3:Y:S11]  /*62b10*/  LDL.LU.64 R8, [R1+0x2c28] ;  /* 0x002c280001087983 */ /* 0x000ef60000300a00 */
[----:B------:R-:W-:Y:S07]  /*62b20*/  @!UPT UIADD3 URZ, URZ, URZ, URZ ;  /* 0x0000003f3f3ff290 */ /* 0x000fee000fffe03f */
[----:B------:R-:W-:Y:S01]  /*62b30*/  STL.64 [R1+0x4c0], R24 ;  /* 0x0004c01801007387 */ /* 0x000fe20000100a00 */
[----:B------:R-:W-:Y:S02]  /*62b40*/  IMAD.MOV.U32 R2, RZ, RZ, R26 ;  /* 0x000000ffff027224 */ /* 0x000fe400078e001a */
[----:B------:R-:W-:Y:S02]  /*62b50*/  IMAD.MOV.U32 R0, RZ, RZ, R27 ;  /* 0x000000ffff007224 */ /* 0x000fe400078e001b */
[----:B------:R-:W4:Y:S01]  /*62b60*/  LDL R26, [R1+0x38] ;  /* 0x00003800011a7983 */ /* 0x000f220000100800 */
[----:B------:R-:W4:Y:S01]  /*62b70*/  LDL R27, [R1+0x3c] ;  /* 0x00003c00011b7983 */ /* 0x000f220000100800 */
[----:B------:R0:W-:Y:S02]  /*62b80*/  STL.64 [R1+0x2b58], R6 ;  /* 0x002b580601007387 */ /* 0x0001e40000100a00 */
[----:B------:R-:W3:Y:S02]  /*62b90*/  LDL.LU R4, [R1+0x2b0] ;  /* 0x0002b00001047983 */ /* 0x000ee40000300800 */
[----:B------:R-:W3:Y:S01]  /*62ba0*/  LDL.LU R5, [R1+0x2b4] ;  /* 0x0002b40001057983 */ /* 0x000ee20000300800 */
[----:B0-----:R-:W3:Y:S01]  /*62bb0*/  LDL.LU R6, [R1+0x2b8] ;  /* 0x0002b80001067983 */ /* 0x001ee20000300800 */
[----:B------:R-:W3:Y:S02]  /*62bc0*/  LDL.LU R7, [R1+0x2bc] ;  /* 0x0002bc0001077983 */ /* 0x000ee40000300800 */
[----:B------:R-:W-:Y:S02]  /*62bd0*/  STL [R1+0x2868], R0 ;  /* 0x0028680001007387 */ /* 0x000fe40000100800 */
[----:B------:R-:W-:Y:S01]  /*62be0*/  STL [R1+0x2860], R2 ;  /* 0x0028600201007387 */ /* 0x000fe20000100800 */
[C---:B---3--:R-:W-:Y:S11]  /*62bf0*/  HMMA.16816.F32 R4, R8.reuse, R22, R4 ;  /* 0x000000160804723c */ /* 0x048ff60000001804 */
[----:B------:R-:W-:Y:S11]  /*62c00*/  @!UPT UIADD3 URZ, URZ, URZ, URZ ;  /* 0x0000003f3f3ff290 */ /* 0x000ff6000fffe03f */
[----:B------:R-:W-:Y:S01]  /*62c10*/  @!UPT UIADD3 URZ, URZ, URZ, URZ ;  /* 0x0000003f3f3ff290 */ /* 0x000fe2000fffe03f */
[----:B------:R0:W-:Y:S01]  /*62c20*/  STL.64 [R1+0x490], R4 ;  /* 0x0004900401007387 */ /* 0x0001e20000100a00 */
[----:B------:R-:W-:Y:S02]  /*62c30*/  STL.64 [R1+0x498], R6 ;  /* 0x0004980601007387 */ /* 0x000fe40000100a00 */
[----:B0-----:R-:W-:Y:S02]  /*62c40*/  IMAD.MOV.U32 R4, RZ, RZ, R23 ;  /* 0x000000ffff047224 */ /* 0x001fe400078e0017 */
[----:B------:R-:W-:Y:S02]  /*62c50*/  IMAD.MOV.U32 R5, RZ, RZ, R22 ;  /* 0x000000ffff057224 */ /* 0x000fe400078e0016 */
[----:B------:R-:W3:Y:S01]  /*62c60*/  LDL.LU.64 R22, [R1+0x2c20] ;  /* 0x002c200001167983 */ /* 0x000ee20000300a00 */
[----:B------:R0:W-:Y:S02]  /*62c70*/  STL [R1+0x2b64], R4 ;  /* 0x002b640401007387 */ /* 0x0001e40000100800 */
[----:B------:R1:W-:Y:S01]  /*62c80*/  STL [R1+0x2b60], R5 ;  /* 0x002b600501007387 */ /* 0x0003e20000100800 */
[----:B0-----:R-:W3:Y:S01]  /*62c90*/  LDL.LU R4, [R1+0x2a0] ;  /* 0x0002a00001047983 */ /* 0x001ee20000300800 */
[----:B-1----:R-:W3:Y:S02]  /*62ca0*/  LDL.LU R5, [R1+0x2a4] ;  /* 0x0002a40001057983 */ /* 0x002ee40000300800 */
[----:B------:R-:W3:Y:S02]  /*62cb0*/  LDL.LU R6, [R1+0x2a8] ;  /* 0x0002a80001067983 */ /* 0x000ee40000300800 */
[----:B------:R-:W3:Y:S02]  /*62cc0*/  LDL.LU R7, [R1+0x2ac] ;  /* 0x0002ac0001077983 */ /* 0x000ee40000300800 */
[C---:B---3--:R-:W-:Y:S11]  /*62cd0*/  HMMA.16816.F32 R4, R8.reuse, R22, R4 ;  /* 0x000000160804723c */ /* 0x048ff60000001804 */
[----:B------:R-:W-:Y:S11]  /*62ce0*/  @!UPT UIADD3 URZ, URZ, URZ, URZ ;  /* 0x0000003f3f3ff290 */ /* 0x000ff6000fffe03f */
[----:B------:R-:W-:Y:S01]  /*62cf0*/  @!UPT UIADD3 URZ, URZ, URZ, URZ ;  /* 0x0000003f3f3ff290 */ /* 0x000fe2000fffe03f */
[----:B------:R-:W-:Y:S01]  /*62d00*/  STL.64 [R1+0x480], R4 ;  /* 0x0004800401007387 */ /* 0x000fe20000100a00 */
[----:B------:R0:W-:Y:S02]  /*62d10*/  STL.64 [R1+0x488], R6 ;  /* 0x0004880601007387 */ /* 0x0001e40000100a00 */
[----:B0-----:R-:W-:Y:S02]  /*62d20*/  IMAD.MOV.U32 R7, RZ, RZ, R22 ;  /* 0x000000ffff077224 */ /* 0x001fe400078e0016 */
[----:B------:R-:W-:Y:S02]  /*62d30*/  IMAD.MOV.U32 R6, RZ, RZ, R23 ;  /* 0x000000ffff067224 */ /* 0x000fe400078e0017 */
[----:B------:R-:W3:Y:S02]  /*62d40*/  LDL.LU.64 R22, [R1+0x2c18] ;  /* 0x002c180001167983 */ /* 0x000ee40000300a00 */
[----:B---3--:R-:W-:Y:S01]  /*62d50*/  HMMA.16816.F32 R16, R8, R22, R16 ;  /* 0x000000160810723c */ /* 0x008fe20000001810 */
[----:B------:R-:W-:-:S02]  /*62d60*/  IMAD.MOV.U32 R4, RZ, RZ, R22 ;  /* 0x000000ffff047224 */ /* 0x000fc400078e0016 */
[----:B------:R-:W-:Y:S11]  /*62d70*/  IMAD.MOV.U32 R5, RZ, RZ, R23 ;  /* 0x000000ffff057224 */ /* 0x000ff600078e0017 */
[----:B------:R-:W-:Y:S09]  /*62d80*/  @!UPT UIADD3 URZ, URZ, URZ, URZ ;  /* 0x0000003f3f3ff290 */ /* 0x000ff2000fffe03f */
[----:B------:R-:W-:Y:S01]  /*62d90*/  STL.64 [R1+0x470], R16 ;  /* 0x0004701001007387 */ /* 0x000fe20000100a00 */
[----:B------:R0:W-:Y:S03]  /*62da0*/  STL.64 [R1+0x478], R18 ;  /* 0x0004781201007387 */ /* 0x0001e60000100a00 */
[----:B0-----:R-:W3:Y:S01]  /*62db0*/  LDL.LU.64 R18, [R1+0x2c10] ;  /* 0x002c100001127983 */ /* 0x001ee20000300a00 */
[----:B------:R-:W2:Y:S02]  /*62dc0*/  LDL.LU.64 R22, [R1+0x2c08] ;  /* 0x002c080001167983 */ /* 0x000ea40000300a00 */
[----:B------:R-:W-:Y:S02]  /*62dd0*/  STL.64 [R1+0x2b70], R6 ;  /* 0x002b700601007387 */ /* 0x000fe40000100a00 */
[----:B------:R0:W-:Y:S02]  /*62de0*/  STL.64 [R1+0x2b68], R4 ;  /* 0x002b680401007387 */ /* 0x0001e40000100a00 */
[----:B0-----:R-:W3:Y:S01]  /*62df0*/  LDL.LU R4, [R1+0x270] ;  /* 0x0002700001047983 */ /* 0x001ee20000300800 */
[----:B------:R-:W3:Y:S02]  /*62e00*/  LDL.LU R5, [R1+0x274] ;  /* 0x0002740001057983 */ /* 0x000ee40000300800 */
[----:B------:R-:W3:Y:S01]  /*62e10*/  LDL.LU R6, [R1+0x278] ;  /* 0x0002780001067983 */ /* 0x000ee20000300800 */
[----:B--2---:R-:W-:Y:S11]  /*62e20*/  HMMA.16816.F32 R12, R8, R22, R12 ;  /* 0x00000016080c723c */ /* 0x004ff6000000180c */
[----:B------:R-:W-:Y:S11]  /*62e30*/  @!UPT UIADD3 URZ, URZ, URZ, URZ ;  /* 0x0000003f3f3ff290 */ /* 0x000ff6000fffe03f */
[----:B------:R-:W-:Y:S01]  /*62e40*/  @!UPT UIADD3 URZ, URZ, URZ, URZ ;  /* 0x0000003f3f3ff290 */ /* 0x000fe2000fffe03f */
[----:B------:R-:W-:Y:S01]  /*62e50*/  STL.64 [R1+0x460], R12 ;  /* 0x0004600c01007387 */ /* 0x000fe20000100a00 */
[----:B------:R0:W-:Y:S03]  /*62e60*/  STL.64 [R1+0x468], R14 ;  /* 0x0004680e01007387 */ /* 0x0001e60000100a00 */
[----:B0-----:R-:W2:Y:S01]  /*62e70*/  LDL.LU.64 R14, [R1+0x2c00] ;  /* 0x002c0000010e7983 */ /* 0x001ea20000300a00 */
[----:B------:R-:W-:-:S07]  /*62e80*/  IMAD.MOV.U32 R7, RZ, RZ, R3 ;  /* 0x000000ffff077224 */ /* 0x000fce00078e0003 */
[C---:B---3--:R-:W-:Y:S11]  /*62e90*/  HMMA.16816.F32 R4, R8.reuse, R18, R4 ;  /* 0x000000120804723c */ /* 0x048ff60000001804 */
[----:B------:R-:W-:Y:S11]  /*62ea0*/  @!UPT UIADD3 URZ, URZ, URZ, URZ ;  /* 0x0000003f3f3ff290 */ /* 0x000ff6000fffe03f */
[----:B------:R-:W-:Y:S01]  /*62eb0*/  @!UPT UIADD3 URZ, URZ, URZ, URZ ;  /* 0x0000003f3f3ff290 */ /* 0x000fe2000fffe03f */
[----:B------:R-:W-:Y:S01]  /*62ec0*/  STL.64 [R1+0x450], R4 ;  /* 0x0004500401007387 */ /* 0x000fe20000100a00 */
[----:B------:R-:W-:Y:S02]  /*62ed0*/  STL [R1+0x458], R6 ;  /* 0x0004580601007387 */ /* 0x000fe40000100800 */
[----:B------:R2:W-:Y:S02]  /*62ee0*/  STL.64 [R1+0x2bd0], R18 ;  /* 0x002bd01201007387 */ /* 0x0005e40000100a00 */
[----:B------:R-:W4:Y:S01]  /*62ef0*/  LDL.LU R16, [R1+0x250] ;  /* 0x0002500001107983 */ /* 0x000f220000300800 */
[----:B------:R-:W4:Y:S01]  /*62f00*/  LDL.LU R17, [R1+0x254] ;  /* 0x0002540001117983 */ /* 0x000f220000300800 */
[----:B------:R-:W-:Y:S02]  /*62f10*/  IMAD.MOV.U32 R3, RZ, RZ, R7 ;  /* 0x000000ffff037224 */ /* 0x000fe400078e0007 */
[----:B--2---:R-:W-:Y:S02]  /*62f20*/  IMAD.MOV.U32 R18, RZ, RZ, R14 ;  /* 0x000000ffff127224 */ /* 0x004fe400078e000e */
[----:B------:R-:W-:Y:S01]  /*62f30*/  IMAD.MOV.U32 R19, RZ, RZ, R15 ;  /* 0x000000ffff137224 */ /* 0x000fe200078e000f */
[----:B------:R-:W2:Y:S01]  /*62f40*/  LDL.LU R14, [R1+0x2bfc] ;  /* 0x002bfc00010e7983 */ /* 0x000ea20000300800 */
[----:B------:R-:W2:Y:S02]  /*62f50*/  LDL.LU R15, [R1+0x2bf8] ;  /* 0x002bf800010f7983 */ /* 0x000ea40000300800 */
[----:B------:R-:W3:Y:S02]  /*62f60*/  LDL.64 R6, [R1+0x198] ;  /* 0x0001980001067983 */ /* 0x000ee40000100a00 */
[----:B---3--:R0:W-:Y:S01]  /*62f70*/  STL.64 [R1+0x2b80], R6 ;  /* 0x002b800601007387 */ /* 0x0081e20000100a00 */
[----:B------:R-:W3:Y:S02]  /*62f80*/  LDL.LU R4, [R1+0x260] ;  /* 0x0002600001047983 */ /* 0x000ee40000300800 */
[----:B------:R-:W3:Y:S01]  /*62f90*/  LDL.LU R5, [R1+0x264] ;  /* 0x0002640001057983 */ /* 0x000ee20000300800 */
[----:B0-----:R-:W3:Y:S01]  /*62fa0*/  LDL.LU R6, [R1+0x268] ;  /* 0x0002680001067983 */ /* 0x001ee20000300800 */
[----:B------:R-:W3:Y:S02]  /*62fb0*/  LDL.LU R7, [R1+0x26c] ;  /* 0x00026c0001077983 */ /* 0x000ee40000300800 */
[----:B------:R-:W-:Y:S02]  /*62fc0*/  STL [R1+0x2770], R3 ;  /* 0x0027700301007387 */ /* 0x000fe40000100800 */
[----:B--2---:R-:W-:Y:S01]  /*62fd0*/  STL.64 [R1+0x2be8], R14 ;  /* 0x002be80e01007387 */ /* 0x004fe20000100a00 */
[C---:B---3--:R-:W-:Y:S11]  /*62fe0*/  HMMA.16816.F32 R4, R8.reuse, R14, R4 ;  /* 0x0000000e0804723c */ /* 0x048ff60000001804 */
[----:B------:R-:W-:Y:S11]  /*62ff0*/  @!UPT UIADD3 URZ, URZ, URZ, URZ ;  /* 0x0000003f3f3ff290 */ /* 0x000ff6000fffe03f */
[----:B------:R-:W-:Y:S01]  /*63000*/  @!UPT UIADD3 URZ, URZ, URZ, URZ ;  /* 0x0000003f3f3ff290 */ /* 0x000fe2000fffe03f */
[----:B------:R-:W-:Y:S01]  /*63010*/  STL.64 [R1+0x440], R4 ;  /* 0x0004400401007387 */ /* 0x000fe20000100a00 */
[----:B------:R0:W-:Y:S03]  /*63020*/  STL.64 [R1+0x448], R6 ;  /* 0x0004480601007387 */ /* 0x0001e60000100a00 */
[----:B0-----:R-:W2:Y:S01]  /*63030*/  LDL.64 R6, [R1+0x1a8] ;  /* 0x0001a80001067983 */ /* 0x001ea20000100a00 */
[----:B----4-:R-:W-:Y:S11]  /*63040*/  HMMA.16816.F32 R16, R8, R26, R16 ;  /* 0x0000001a0810723c */ /* 0x010ff60000001810 */
[----:B------:R-:W-:Y:S11]  /*63050*/  @!UPT UIADD3 URZ, URZ, URZ, URZ ;  /* 0x0000003f3f3ff290 */ /* 0x000ff6000fffe03f */
[----:B------:R-:W-:Y:S02]  /*63060*/  @!UPT UIADD3 URZ, URZ, URZ, URZ ;  /* 0x0000003f3f3ff290 */ /* 0x000fe4000fffe03f */
[----:B------:R-:W-:Y:S01]  /*63070*/  IMAD.MOV.U32 R3, RZ, RZ, R19 ;  /* 0x000000ffff037224 */ /* 0x000fe200078e0013 */
[----:B--2---:R-:W-:Y:S01]  /*63080*/  STL.64 [R1+0x2b98], R6 ;  /* 0x002b980601007387 */ /* 0x004fe20000100a00 */
[----:B------:R0:W-:Y:S02]  /*63090*/  STL.64 [R1+0x600], R16 ;  /* 0x0006001001007387 */ /* 0x0001e40000100a00 */
[----:B------:R1:W-:Y:S01]  /*630a0*/  STL [R1+0x608], R18 ;  /* 0x0006081201007387 */ /* 0x0003e20000100800 */
[----:B0-----:R-:W2:Y:S01]  /*630b0*/  LDL.LU R16, [R1+0x420] ;  /* 0x0004200001107983 */ /* 0x001ea20000300800 */
[----:B------:R-:W2:Y:S02]  /*630c0*/  LDL.LU R17, [R1+0x424] ;  /* 0x0004240001117983 */ /* 0x000ea40000300800 */
[----:B-1----:R-:W3:Y:S02]  /*630d0*/  LDL.LU R18, [R1+0x428] ;  /* 0x0004280001127983 */ /* 0x002ee40000300800 */
[----:B------:R-:W3:Y:S01]  /*630e0*/  LDL.LU R19, [R1+0x42c] ;  /* 0x00042c0001137983 */ /* 0x000ee20000300800 */
[----:B------:R-:W4:Y:S04]  /*630f0*/  LDL.64 R14, [R1+0x1e8] ;  /* 0x0001e800010e7983 */ /* 0x000f280000100a00 */
[----:B---3--:R-:W-:Y:S01]  /*63100*/  STL.64 [R1+0x2be0], R18 ;  /* 0x002be01201007387 */ /* 0x008fe20000100a00 */
[----:B--2---:R0:W-:Y:S03]  /*63110*/  STL.64 [R1+0x2bd8], R16 ;  /* 0x002bd81001007387 */ /* 0x0041e60000100a00 */
[----:B0-----:R-:W4:Y:S01]  /*63120*/  LDL.LU R16, [R1+0x430] ;  /* 0x0004300001107983 */ /* 0x001f220000300800 */
[----:B------:R-:W-:-:S02]  /*63130*/  IMAD.MOV.U32 R17, RZ, RZ, R28 ;  /* 0x000000ffff117224 */ /* 0x000fc400078e001c */
[----:B------:R-:W2:Y:S02]  /*63140*/  LDL.LU R28, [R1+0x2bf4] ;  /* 0x002bf400011c7983 */ /* 0x000ea40000300800 */
[----:B------:R-:W4:Y:S01]  /*63150*/  LDL.LU R18, [R1+0x438] ;  /* 0x0004380001127983 */ /* 0x000f220000300800 */
[----:B------:R-:W4:Y:S01]  /*63160*/  LDL.LU R19, [R1+0x43c] ;  /* 0x00043c0001137983 */ /* 0x000f220000300800 */
[----:B------:R-:W3:Y:S03]  /*63170*/  LDL.64 R6, [R1+0x1b8] ;  /* 0x0001b80001067983 */ /* 0x000ee60000100a00 */
[----:B--2---:R-:W0:Y:S04]  /*63180*/  LDSM.16.MT88.4 R24, [R28+0x22800] ;  /* 0x022800001c18783b */ /* 0x004e280000004200 */
[----:B---3--:R1:W-:Y:S04]  /*63190*/  STL.64 [R1+0x2bb0], R6 ;  /* 0x002bb00601007387 */ /* 0x0083e80000100a00 */
[----:B-1----:R-:W2:Y:S04]  /*631a0*/  LDL.64 R6, [R1+0x1c8] ;  /* 0x0001c80001067983 */ /* 0x002ea80000100a00 */
[----:B--2---:R1:W-:Y:S04]  /*631b0*/  STL.64 [R1+0x2bc8], R6 ;  /* 0x002bc80601007387 */ /* 0x0043e80000100a00 */
[----:B-1----:R-:W2:Y:S01]  /*631c0*/  LDL.64 R6, [R1+0x1d8] ;  /* 0x0001d80001067983 */ /* 0x002ea20000100a00 */
[----:B------:R-:W-:Y:S02]  /*631d0*/  STL [R1+0x286c], R3 ;  /* 0x00286c0301007387 */ /* 0x000fe40000100800 */
[----:B0-----:R0:W-:Y:S02]  /*631e0*/  STL.64 [R1+0x29f8], R26 ;  /* 0x0029f81a01007387 */ /* 0x0011e40000100a00 */
[----:B------:R1:W-:Y:S01]  /*631f0*/  STL.64 [R1+0x29f0], R24 ;  /* 0x0029f01801007387 */ /* 0x0003e20000100a00 */
[----:B0-----:R-:W3:Y:S04]  /*63200*/  LDL.64 R26, [R1+0x188] ;  /* 0x00018800011a7983 */ /* 0x001ee80000100a00 */
[----:B---3--:R0:W-:Y:S01]  /*63210*/  STL.64 [R1+0x2b78], R26 ;  /* 0x002b781a01007387 */ /* 0x0081e20000100a00 */
[----:B-1----:R-:W3:Y:S02]  /*63220*/  LDL.LU R24, [R1+0x3e0] ;  /* 0x0003e00001187983 */ /* 0x002ee40000300800 */
[----:B------:R-:W3:Y:S01]  /*63230*/  LDL.LU R25, [R1+0x3e4] ;  /* 0x0003e40001197983 */ /* 0x000ee20000300800 */
[----:B0-----:R-:W2:Y:S01]  /*63240*/  LDL.LU R26, [R1+0x3e8] ;  /* 0x0003e800011a7983 */ /* 0x001ea20000300800 */
[----:B------:R-:W2:Y:S03]  /*63250*/  LDL.LU R27, [R1+0x3ec] ;  /* 0x0003ec00011b7983 */ /* 0x000ea60000300800 */
[----:B--2---:R-:W-:Y:S01]  /*63260*/  STL.64 [R1+0x2b90], R26 ;  /* 0x002b901a01007387 */ /* 0x004fe20000100a00 */
[----:B---3--:R0:W-:Y:S03]  /*63270*/  STL.64 [R1+0x2b88], R24 ;  /* 0x002b881801007387 */ /* 0x0081e60000100a00 */
[----:B0-----:R-:W2:Y:S01]  /*63280*/  LDL.LU R24, [R1+0x3f0] ;  /* 0x0003f00001187983 */ /* 0x001ea20000300800 */
[----:B------:R-:W2:Y:S02]  /*63290*/  LDL.LU R25, [R1+0x3f4] ;  /* 0x0003f40001197983 */ /* 0x000ea40000300800 */
[----:B------:R-:W3:Y:S02]  /*632a0*/  LDL.LU R26, [R1+0x3f8] ;  /* 0x0003f800011a7983 */ /* 0x000ee40000300800 */
[----:B------:R-:W-:-:S02]  /*632b0*/  IMAD.MOV.U32 R27, RZ, RZ, R29 ;  /* 0x000000ffff1b7224 */ /* 0x000fc400078e001d */
[----:B------:R-:W2:Y:S01]  /*632c0*/  LDL.LU R29, [R1+0x2bf0] ;  /* 0x002bf000011d7983 */ /* 0x000ea20000300800 */
[----:B----4-:R-:W-:Y:S03]  /*632d0*/  HMMA.16816.F32 R16, R8, R14, R16 ;  /* 0x0000000e0810723c */ /* 0x010fe60000001810 */
        /* <DEDUP_REMOVED lines=13> */
[----:B------:R-:W-:Y:S01]  /*633b0*/  STL [R1+0x2870], R28 ;  /* 0x0028701c01007387 */ /* 0x000fe20000100800 */
[----:B------:R-:W3:Y:S01]  /*633c0*/  LDL.LU.64 R14, [R1+0x2be8] ;  /* 0x002be800010e7983 */ /* 0x000ee20000300a00 */
[----:B------:R-:W-:-:S02]  /*633d0*/  IMAD.MOV.U32 R27, RZ, RZ, R29 ;  /* 0x000000ffff1b7224 */ /* 0x000fc400078e001d */
[----:B------:R-:W-:Y:S02]  /*633e0*/  STL.64 [R1+0x4f0], R16 ;  /* 0x0004f01001007387 */ /* 0x000fe40000100a00 */
[----:B------:R0:W-:Y:S02]  /*633f0*/  STL [R1+0x4f8], R18 ;  /* 0x0004f81201007387 */ /* 0x0001e40000100800 */
[----:B------:R-:W-:Y:S02]  /*63400*/  IMAD.MOV.U32 R29, RZ, RZ, R19 ;  /* 0x000000ffff1d7224 */ /* 0x000fe400078e0013 */
[----:B0-----:R-:W4:Y:S01]  /*63410*/  LDL.LU.64 R18, [R1+0x2be0] ;  /* 0x002be00001127983 */ /* 0x001f220000300a00 */
[----:B------:R-:W4:Y:S02]  /*63420*/  LDL.LU.64 R16, [R1+0x2bd8] ;  /* 0x002bd80001107983 */ /* 0x000f240000300a00 */
[----:B------:R-:W-:Y:S02]  /*63430*/  STL [R1+0x2aa4], R13 ;  /* 0x002aa40d01007387 */ /* 0x000fe40000100800 */
[----:B------:R-:W-:Y:S01]  /*63440*/  STL [R1+0x2aa0], R20 ;  /* 0x002aa01401007387 */ /* 0x000fe20000100800 */
[----:B------:R-:W-:Y:S01]  /*63450*/  STL [R1+0x2874], R29 ;  /* 0x0028741d01007387 */ /* 0x000fe20000100800 */
[C---:B----4-:R-:W-:Y:S11]  /*63460*/  HMMA.16816.F32 R16, R8.reuse, R6, R16 ;  /* 0x000000060810723c */ /* 0x050ff60000001810 */
[----:B------:R-:W-:Y:S11]  /*63470*/  @!UPT UIADD3 URZ, URZ, URZ, URZ ;  /* 0x0000003f3f3ff290 */ /* 0x000ff6000fffe03f */
[----:B------:R-:W-:Y:S01]  /*63480*/  @!UPT UIADD3 URZ, URZ, URZ, URZ ;  /* 0x0000003f3f3ff290 */ /* 0x000fe2000fffe03f */
[----:B------:R0:W-:Y:S01]  /*63490*/  STL.64 [R1+0x4e0], R16 ;  /* 0x0004e01001007387 */ /* 0x0001e20000100a00 */
[----:B------:R1:W-:Y:S02]  /*634a0*/  STL.64 [R1+0x4e8], R18 ;  /* 0x0004e81201007387 */ /* 0x0003e40000100a00 */
[----:B0-----:R-:W-:Y:S01]  /*634b0*/  IMAD.MOV.U32 R17, RZ, RZ, R6 ;  /* 0x000000ffff117224 */ /* 0x001fe200078e0006 */
[----:B-1----:R-:W4:Y:S01]  /*634c0*/  LDL.LU.64 R18, [R1+0x2bd0] ;  /* 0x002bd00001127983 */ /* 0x002f220000300a00 */
[----:B------:R-:W-:Y:S02]  /*634d0*/  IMAD.MOV.U32 R16, RZ, RZ, R7 ;  /* 0x000000ffff107224 */ /* 0x000fe400078e0007 */
[----:B------:R-:W2:Y:S01]  /*634e0*/  LDL.LU.64 R6, [R1+0x2bc8] ;  /* 0x002bc80001067983 */ /* 0x000ea20000300a00 */
        /* <DEDUP_REMOVED lines=37> */
[----:B------:R-:W-:Y:S01]  /*63740*/  STL.64 [R1+0x2af0], R22 ;  /* 0x002af01601007387 */ /* 0x000fe20000100a00 */
[----:B------:R0:W-:Y:S04]  /*63750*/  STL.64 [R1+0x2ae8], R20 ;  /* 0x002ae81401007387 */ /* 0x0001e80000100a00 */
[----:B0-----:R-:W2:Y:S01]  /*63760*/  LDL.LU R20, [R1+0x3d0] ;  /* 0x0003d00001147983 */ /* 0x001ea20000300800 */
[----:B------:R-:W2:Y:S02]  /*63770*/  LDL.LU R21, [R1+0x3d4] ;  /* 0x0003d40001157983 */ /* 0x000ea40000300800 */
[----:B------:R-:W2:Y:S02]  /*63780*/  LDL.LU R22, [R1+0x3d8] ;  /* 0x0003d80001167983 */ /* 0x000ea40000300800 */
[----:B------:R-:W2:Y:S02]  /*63790*/  LDL.LU R23, [R1+0x3dc] ;  /* 0x0003dc0001177983 */ /* 0x000ea40000300800 */
[----:B--2---:R-:W-:Y:S01]  /*637a0*/  HMMA.16816.F32 R20, R8, R26, R20 ;  /* 0x0000001a0814723c */ /* 0x004fe20000001814 */
[----:B------:R-:W-:Y:S11]  /*637b0*/  IMAD.MOV.U32 R17, RZ, RZ, R26 ;  /* 0x000000ffff117224 */ /* 0x000ff600078e001a */
[----:B------:R-:W-:Y:S11]  /*637c0*/  @!UPT UIADD3 URZ, URZ, URZ, URZ ;  /* 0x0000003f3f3ff290 */ /* 0x000ff6000fffe03f */
[----:B------:R-:W-:Y:S01]  /*637d0*/  STL.64 [R1+0x420], R20 ;  /* 0x0004201401007387 */ /* 0x000fe20000100a00 */
[----:B------:R-:W-:Y:S02]  /*637e0*/  STL.64 [R1+0x428], R22 ;  /* 0x0004281601007387 */ /* 0x000fe40000100a00 */
[----:B----4-:R-:W-:Y:S02]  /*637f0*/  STL.64 [R1+0x2ae0], R18 ;  /* 0x002ae01201007387 */ /* 0x010fe40000100a00 */
[----:B------:R0:W-:Y:S02]  /*63800*/  STL.64 [R1+0x2ad8], R16 ;  /* 0x002ad81001007387 */ /* 0x0001e40000100a00 */
[----:B0-----:R-:W2:Y:S01]  /*63810*/  LDL.LU R16, [R1+0x380] ;  /* 0x0003800001107983 */ /* 0x001ea20000300800 */
[----:B------:R-:W2:Y:S02]  /*63820*/  LDL.LU R17, [R1+0x384] ;  /* 0x0003840001117983 */ /* 0x000ea40000300800 */
[----:B------:R-:W4:Y:S02]  /*63830*/  LDL.LU R18, [R1+0x388] ;  /* 0x0003880001127983 */ /* 0x000f240000300800 */
[----:B------:R-:W4:Y:S02]  /*63840*/  LDL.LU R19, [R1+0x38c] ;  /* 0x00038c0001137983 */ /* 0x000f240000300800 */
[----:B------:R-:W-:-:S02]  /*63850*/  IMAD.MOV.U32 R22, RZ, RZ, R4 ;  /* 0x000000ffff167224 */ /* 0x000fc400078e0004 */
[----:B------:R-:W-:Y:S02]  /*63860*/  IMAD.MOV.U32 R23, RZ, RZ, R5 ;  /* 0x000000ffff177224 */ /* 0x000fe400078e0005 */
[----:B------:R-:W-:Y:S01]  /*63870*/  IMAD.MOV.U32 R13, RZ, RZ, R27 ;  /* 0x000000ffff0d7224 */ /* 0x000fe200078e001b */
[----:B----4-:R-:W-:Y:S01]  /*63880*/  STL.64 [R1+0x2b00], R18 ;  /* 0x002b001201007387 */ /* 0x010fe20000100a00 */
[----:B--2---:R-:W-:Y:S02]  /*63890*/  STL.64 [R1+0x2af8], R16 ;  /* 0x002af81001007387 */ /* 0x004fe40000100a00 */
[----:B------:R-:W2:Y:S02]  /*638a0*/  LDL.LU R4, [R1+0x2b64] ;  /* 0x002b640001047983 */ /* 0x000ea40000300800 */
[----:B------:R-:W4:Y:S01]  /*638b0*/  LDL.LU R5, [R1+0x2b60] ;  /* 0x002b600001057983 */ /* 0x000f220000300800 */
[----:B------:R0:W-:Y:S01]  /*638c0*/  STL.64 [R1+0x2b08], R22 ;  /* 0x002b081601007387 */ /* 0x0001e20000100a00 */
[----:B------:R-:W3:Y:S02]  /*638d0*/  LDL.LU R24, [R1+0x3c0] ;  /* 0x0003c00001187983 */ /* 0x000ee40000300800 */
[----:B------:R-:W3:Y:S02]  /*638e0*/  LDL.LU R25, [R1+0x3c4] ;  /* 0x0003c40001197983 */ /* 0x000ee40000300800 */
[----:B------:R-:W3:Y:S01]  /*638f0*/  LDL.LU R26, [R1+0x3c8] ;  /* 0x0003c800011a7983 */ /* 0x000ee20000300800 */
[----:B------:R-:W3:Y:S01]  /*63900*/  LDL.LU R27, [R1+0x3cc] ;  /* 0x0003cc00011b7983 */ /* 0x000ee20000300800 */
[----:B0-----:R-:W-:-:S02]  /*63910*/  IMAD.MOV.U32 R22, RZ, RZ, R7 ;  /* 0x000000ffff167224 */ /* 0x001fc400078e0007 */
[----:B------:R-:W-:Y:S02]  /*63920*/  IMAD.MOV.U32 R23, RZ, RZ, R6 ;  /* 0x000000ffff177224 */ /* 0x000fe400078e0006 */
[----:B------:R-:W3:Y:S03]  /*63930*/  LDL.64 R6, [R1+0x178] ;  /* 0x0001780001067983 */ /* 0x000ee60000100a00 */
[----:B------:R2:W-:Y:S02]  /*63940*/  STL.64 [R1+0x2b20], R22 ;  /* 0x002b201601007387 */ /* 0x0005e40000100a00 */
[----:B------:R-:W3:Y:S02]  /*63950*/  LDL.LU R16, [R1+0x390] ;  /* 0x0003900001107983 */ /* 0x000ee40000300800 */
[----:B------:R-:W3:Y:S01]  /*63960*/  LDL.LU R17, [R1+0x394] ;  /* 0x0003940001117983 */ /* 0x000ee20000300800 */
[----:B------:R-:W3:Y:S01]  /*63970*/  LDL.LU R18, [R1+0x398] ;  /* 0x0003980001127983 */ /* 0x000ee20000300800 */
[----:B------:R-:W3:Y:S02]  /*63980*/  LDL.LU R19, [R1+0x39c] ;  /* 0x00039c0001137983 */ /* 0x000ee40000300800 */
[----:B------:R-:W3:Y:S02]  /*63990*/  LDL R21, [R1+0x1bc0] ;  /* 0x001bc00001157983 */ /* 0x000ee40000100800 */
[----:B--2---:R-:W-:-:S02]  /*639a0*/  IMAD.MOV.U32 R23, RZ, RZ, R4 ;  /* 0x000000ffff177224 */ /* 0x004fc400078e0004 */
[----:B----4-:R-:W-:-:S05]  /*639b0*/  IMAD.MOV.U32 R22, RZ, RZ, R5 ;  /* 0x000000ffff167224 */ /* 0x010fca00078e0005 */
[----:B------:R-:W-:Y:S04]  /*639c0*/  STL.64 [R1+0x2b50], R22 ;  /* 0x002b501601007387 */ /* 0x000fe80000100a00 */
[----:B---3--:R0:W-:Y:S01]  /*639d0*/  STL [R1+0x2b48], R21 ;  /* 0x002b481501007387 */ /* 0x0081e20000100800 */
[----:B------:R-:W2:Y:S03]  /*639e0*/  LDL.LU R20, [R1+0x240] ;  /* 0x0002400001147983 */ /* 0x000ea60000300800 */
[----:B0-----:R-:W2:Y:S01]  /*639f0*/  LDL.LU R21, [R1+0x244] ;  /* 0x0002440001157983 */ /* 0x001ea20000300800 */
[----:B------:R-:W2:Y:S02]  /*63a00*/  LDL.LU R22, [R1+0x248] ;  /* 0x0002480001167983 */ /* 0x000ea40000300800 */
[----:B------:R-:W2:Y:S02]  /*63a10*/  LDL.LU R23, [R1+0x24c] ;  /* 0x00024c0001177983 */ /* 0x000ea40000300800 */
[----:B------:R-:W-:Y:S01]  /*63a20*/  STL.64 [R1+0x2b18], R18 ;  /* 0x002b181201007387 */ /* 0x000fe20000100a00 */
[----:B------:R0:W-:Y:S04]  /*63a30*/  STL.64 [R1+0x2b10], R16 ;  /* 0x002b101001007387 */ /* 0x0001e80000100a00 */
        /* <DEDUP_REMOVED lines=10> */
[----:B------:R-:W3:Y:S01]  /*63ae0*/  LDL.LU R19, [R1+0x3bc] ;  /* 0x0003bc0001137983 */ /* 0x000ee20000300800 */
[----:B------:R-:W-:Y:S01]  /*63af0*/  STL.64 [R1+0x2ad0], R14 ;  /* 0x002ad00e01007387 */ /* 0x000fe20000100a00 */
[----:B------:R0:W-:Y:S03]  /*63b00*/  STL.64 [R1+0x2ac8], R12 ;  /* 0x002ac80c01007387 */ /* 0x0001e60000100a00 */
[----:B0-----:R-:W4:Y:S01]  /*63b10*/  LDL.LU R12, [R1+0x370] ;  /* 0x00037000010c7983 */ /* 0x001f220000300800 */
[----:B------:R-:W4:Y:S02]  /*63b20*/  LDL.LU R13, [R1+0x374] ;  /* 0x00037400010d7983 */ /* 0x000f240000300800 */
[----:B------:R-:W4:Y:S02]  /*63b30*/  LDL.LU R14, [R1+0x378] ;  /* 0x00037800010e7983 */ /* 0x000f240000300800 */
[----:B------:R-:W4:Y:S03]  /*63b40*/  LDL.LU R15, [R1+0x37c] ;  /* 0x00037c00010f7983 */ /* 0x000f260000300800 */
[----:B------:R0:W-:Y:S01]  /*63b50*/  STL.64 [R1+0x410], R24 ;  /* 0x0004101801007387 */ /* 0x0001e20000100a00 */
[----:B------:R-:W-:Y:S02]  /*63b60*/  STL.64 [R1+0x418], R26 ;  /* 0x0004181a01007387 */ /* 0x000fe40000100a00 */
[----:B0-----:R-:W-:-:S02]  /*63b70*/  IMAD.MOV.U32 R25, RZ, RZ, R6 ;  /* 0x000000ffff197224 */ /* 0x001fc400078e0006 */
[----:B------:R-:W-:Y:S02]  /*63b80*/  IMAD.MOV.U32 R24, RZ, RZ, R7 ;  /* 0x000000ffff187224 */ /* 0x000fe400078e0007 */
[----:B------:R-:W2:Y:S03]  /*63b90*/  LDL.LU.64 R6, [R1+0x2b58] ;  /* 0x002b580001067983 */ /* 0x000ea60000300a00 */
[----:B------:R0:W-:Y:S02]  /*63ba0*/  STL.64 [R1+0x2ab0], R24 ;  /* 0x002ab01801007387 */ /* 0x0001e40000100a00 */
        /* <DEDUP_REMOVED lines=11> */
[----:B------:R-:W3:Y:S01]  /*63c60*/  LDL.LU.64 R22, [R1+0x2b50] ;  /* 0x002b500001167983 */ /* 0x000ee20000300a00 */
[----:B------:R-:W2:Y:S02]  /*63c70*/  LDL.LU R21, [R1+0x2b48] ;  /* 0x002b480001157983 */ /* 0x000ea40000300800 */
[----:B------:R-:W3:Y:S02]  /*63c80*/  LDL.LU.64 R6, [R1+0x2b40] ;  /* 0x002b400001067983 */ /* 0x000ee40000300a00 */
[----:B------:R-:W3:Y:S07]  /*63c90*/  LDL.LU.64 R4, [R1+0x2b38] ;  /* 0x002b380001047983 */ /* 0x000eee0000300a00 */
[----:B------:R-:W-:Y:S01]  /*63ca0*/  STL.64 [R1+0x3c0], R8 ;  /* 0x0003c00801007387 */ /* 0x000fe20000100a00 */
[----:B------:R-:W-:Y:S03]  /*63cb0*/  STL.64 [R1+0x3c8], R10 ;  /* 0x0003c80a01007387 */ /* 0x000fe60000100a00 */
[----:B--2---:R-:W0:Y:S04]  /*63cc0*/  LDSM.16.MT88.4 R8, [R21+0x22800] ;  /* 0x022800001508783b */ /* 0x004e280000004200 */
[----:B0-----:R0:W-:Y:S01]  /*63cd0*/  STL.64 [R1+0x2918], R10 ;  /* 0x0029180a01007387 */ /* 0x0011e20000100a00 */
[----:B------:R-:W-:Y:S03]  /*63ce0*/  STL.64 [R1+0x2910], R8 ;  /* 0x0029100801007387 */ /* 0x000fe60000100a00 */
[----:B0-----:R-:W2:Y:S01]  /*63cf0*/  LDL.LU.64 R10, [R1+0x168] ;  /* 0x00016800010a7983 */ /* 0x001ea20000300a00 */
[C---:B---3--:R-:W-:Y:S03]  /*63d00*/  HMMA.16816.F32 R20, R4.reuse, R22, R16 ;  /* 0x000000160414723c */ /* 0x048fe60000001810 */
[----:B--2---:R0:W-:Y:S04]  /*63d10*/  STL.64 [R1+0x2a00], R10 ;  /* 0x002a000a01007387 */ /* 0x0041e80000100a00 */
[----:B0-----:R-:W2:Y:S04]  /*63d20*/  LDL R10, [R1+0x38] ;  /* 0x00003800010a7983 */ /* 0x001ea80000100800 */
[----:B------:R-:W2:Y:S01]  /*63d30*/  LDL R11, [R1+0x3c] ;  /* 0x00003c00010b7983 */ /* 0x000ea20000100800 */
        /* <DEDUP_REMOVED lines=19> */
[----:B------:R-:W2:Y:S01]  /*63e70*/  LDL.LU.64 R20, [R1+0x2ae8] ;  /* 0x002ae80001147983 */ /* 0x000ea20000300a00 */
[C---:B---3--:R-:W-:Y:S11]  /*63e80*/  HMMA.16816.F32 R16, R4.reuse, R22, R16 ;  /* 0x000000160410723c */ /* 0x048ff60000001810 */
[----:B------:R-:W-:Y:S11]  /*63e90*/  @!UPT UIADD3 URZ, URZ, URZ, URZ ;  /* 0x0000003f3f3ff290 */ /* 0x000ff6000fffe03f */
[----:B------:R-:W-:Y:S01]  /*63ea0*/  @!UPT UIADD3 URZ, URZ, URZ, URZ ;  /* 0x0000003f3f3ff290 */ /* 0x000fe2000fffe03f */
[----:B------:R-:W-:Y:S01]  /*63eb0*/  STL.64 [R1+0x2b0], R16 ;  /* 0x0002b01001007387 */ /* 0x000fe20000100a00 */
[----:B------:R0:W-:Y:S03]  /*63ec0*/  STL.64 [R1+0x2b8], R18 ;  /* 0x0002b81201007387 */ /* 0x0001e60000100a00 */
[----:B0-----:R-:W4:Y:S01]  /*63ed0*/  LDL.LU.64 R18, [R1+0x2ae0] ;  /* 0x002ae00001127983 */ /* 0x001f220000300a00 */
[----:B------:R-:W3:Y:S02]  /*63ee0*/  LDL.LU.64 R16, [R1+0x2ad8] ;  /* 0x002ad80001107983 */ /* 0x000ee40000300a00 */
[----:B------:R-:W-:Y:S01]  /*63ef0*/  STL.64 [R1+0x29c8], R22 ;  /* 0x0029c81601007387 */ /* 0x000fe20000100a00 */
        /* <DEDUP_REMOVED lines=13> */
[----:B0-----:R-:W2:Y:S01]  /*63fd0*/  LDL.LU.64 R26, [R1+0x2ac0] ;  /* 0x002ac000011a7983 */ /* 0x001ea20000300a00 */
[----:B------:R-:W2:Y:S02]  /*63fe0*/  LDL.LU.64 R24, [R1+0x2ab8] ;  /* 0x002ab80001187983 */ /* 0x000ea40000300a00 */
[----:B------:R-:W-:Y:S01]  /*63ff0*/  STL.64 [R1+0x2a60], R14 ;  /* 0x002a600e01007387 */ /* 0x000fe20000100a00 */
[----:B--2---:R-:W-:Y:S01]  /*64000*/  HMMA.16816.F32 R8, R4, R10, R24 ;  /* 0x0000000a0408723c */ /* 0x004fe20000001818 */
[----:B------:R-:W2:Y:S11]  /*64010*/  LDL.LU.64 R24, [R1+0x2ab0] ;  /* 0x002ab00001187983 */ /* 0x000eb60000300a00 */
[----:B------:R-:W-:Y:S11]  /*64020*/  @!UPT UIADD3 URZ, URZ, URZ, URZ ;  /* 0x0000003f3f3ff290 */ /* 0x000ff6000fffe03f */
[----:B------:R-:W-:Y:S01]  /*64030*/  STL.64 [R1+0x400], R8 ;  /* 0x0004000801007387 */ /* 0x000fe20000100a00 */
[----:B------:R2:W-:Y:S02]  /*64040*/  STL.64 [R1+0x408], R10 ;  /* 0x0004080a01007387 */ /* 0x0005e40000100a00 */
[----:B--2---:R-:W-:Y:S02]  /*64050*/  IMAD.MOV.U32 R10, RZ, RZ, R25 ;  /* 0x000000ffff0a7224 */ /* 0x004fe400078e0019 */
[----:B------:R-:W-:-:S05]  /*64060*/  IMAD.MOV.U32 R11, RZ, RZ, R24 ;  /* 0x000000ffff0b7224 */ /* 0x000fca00078e0018 */
[----:B------:R3:W-:Y:S01]  /*64070*/  STL.64 [R1+0x2a18], R10 ;  /* 0x002a180a01007387 */ /* 0x0007e20000100a00 */
[----:B------:R-:W2:Y:S02]  /*64080*/  LDL.LU R24, [R1+0x230] ;  /* 0x0002300001187983 */ /* 0x000ea40000300800 */
[----:B------:R-:W2:Y:S02]  /*64090*/  LDL.LU R25, [R1+0x234] ;  /* 0x0002340001197983 */ /* 0x000ea40000300800 */
[----:B------:R-:W4:Y:S01]  /*640a0*/  LDL.LU R26, [R1+0x238] ;  /* 0x00023800011a7983 */ /* 0x000f220000300800 */
[----:B------:R-:W4:Y:S01]  /*640b0*/  LDL.LU R27, [R1+0x23c] ;  /* 0x00023c00011b7983 */ /* 0x000f220000300800 */
[----:B---3--:R-:W-:-:S03]  /*640c0*/  IMAD.MOV.U32 R10, RZ, RZ, R17 ;  /* 0x000000ffff0a7224 */ /* 0x008fc600078e0011 */
[----:B------:R-:W3:Y:S01]  /*640d0*/  LDL.LU R17, [R1+0x2aa8] ;  /* 0x002aa80001117983 */ /* 0x000ee20000300800 */
[----:B------:R-:W-:Y:S02]  /*640e0*/  IMAD.MOV.U32 R11, RZ, RZ, R13 ;  /* 0x000000ffff0b7224 */ /* 0x000fe400078e000d */
[----:B------:R-:W3:Y:S02]  /*640f0*/  LDL.LU R13, [R1+0x2aa4] ;  /* 0x002aa400010d7983 */ /* 0x000ee40000300800 */
[----:B------:R-:W-:Y:S01]  /*64100*/  IMAD.MOV.U32 R22, RZ, RZ, R28 ;  /* 0x000000ffff167224 */ /* 0x000fe200078e001c */
[----:B------:R0:W-:Y:S01]  /*64110*/  STL.64 [R1+0x2a30], R10 ;  /* 0x002a300a01007387 */ /* 0x0001e20000100a00 */
[----:B------:R-:W-:Y:S02]  /*64120*/  IMAD.MOV.U32 R23, RZ, RZ, R21 ;  /* 0x000000ffff177224 */ /* 0x000fe400078e0015 */
[----:B0-----:R-:W-:Y:S01]  /*64130*/  IMAD.MOV.U32 R10, RZ, RZ, R20 ;  /* 0x000000ffff0a7224 */ /* 0x001fe200078e0014 */
[----:B----4-:R-:W-:Y:S01]  /*64140*/  STL.64 [R1+0x2a10], R26 ;  /* 0x002a101a01007387 */ /* 0x010fe20000100a00 */
[----:B--2---:R0:W-:Y:S03]  /*64150*/  STL.64 [R1+0x2a08], R24 ;  /* 0x002a081801007387 */ /* 0x0041e60000100a00 */
[----:B0-----:R-:W2:Y:S01]  /*64160*/  LDL.LU R24, [R1+0x2d0] ;  /* 0x0002d00001187983 */ /* 0x001ea20000300800 */
[----:B------:R-:W2:Y:S02]  /*64170*/  LDL.LU R25, [R1+0x2d4] ;  /* 0x0002d40001197983 */ /* 0x000ea40000300800 */
[----:B------:R-:W4:Y:S02]  /*64180*/  LDL.LU R26, [R1+0x2d8] ;  /* 0x0002d800011a7983 */ /* 0x000f240000300800 */
[----:B------:R-:W4:Y:S01]  /*64190*/  LDL.LU R27, [R1+0x2dc] ;  /* 0x0002dc00011b7983 */ /* 0x000f220000300800 */
[----:B------:R-:W2:Y:S01]  /*641a0*/  LDL.LU R20, [R1+0x2aa0] ;  /* 0x002aa00001147983 */ /* 0x000ea20000300800 */
[----:B------:R3:W-:Y:S02]  /*641b0*/  STL.64 [R1+0x2a70], R22 ;  /* 0x002a701601007387 */ /* 0x0007e40000100a00 */
[----:B---3--:R-:W-:-:S02]  /*641c0*/  IMAD.MOV.U32 R22, RZ, RZ, R17 ;  /* 0x000000ffff167224 */ /* 0x008fc400078e0011 */
[----:B------:R-:W-:-:S05]  /*641d0*/  IMAD.MOV.U32 R23, RZ, RZ, R16 ;  /* 0x000000ffff177224 */ /* 0x000fca00078e0010 */
[----:B------:R-:W-:Y:S01]  /*641e0*/  STL.64 [R1+0x2a88], R22 ;  /* 0x002a881601007387 */ /* 0x000fe20000100a00 */
[----:B------:R-:W3:Y:S02]  /*641f0*/  LDL.LU R16, [R1+0x320] ;  /* 0x0003200001107983 */ /* 0x000ee40000300800 */
[----:B------:R-:W3:Y:S02]  /*64200*/  LDL.LU R17, [R1+0x324] ;  /* 0x0003240001117983 */ /* 0x000ee40000300800 */
[----:B------:R-:W2:Y:S01]  /*64210*/  LDL.LU R18, [R1+0x328] ;  /* 0x0003280001127983 */ /* 0x000ea20000300800 */
[----:B------:R-:W2:Y:S04]  /*64220*/  LDL.LU R19, [R1+0x32c] ;  /* 0x00032c0001137983 */ /* 0x000ea80000300800 */
[----:B--2---:R-:W-:Y:S01]  /*64230*/  STL.64 [R1+0x2a80], R18 ;  /* 0x002a801201007387 */ /* 0x004fe20000100a00 */
[----:B---3--:R0:W-:Y:S03]  /*64240*/  STL.64 [R1+0x2a78], R16 ;  /* 0x002a781001007387 */ /* 0x0081e60000100a00 */
        /* <DEDUP_REMOVED lines=12> */
[----:B----4-:R-:W-:Y:S02]  /*64310*/  STL.64 [R1+0x2a28], R26 ;  /* 0x002a281a01007387 */ /* 0x010fe40000100a00 */
[----:B------:R0:W-:Y:S02]  /*64320*/  STL.64 [R1+0x2a20], R24 ;  /* 0x002a201801007387 */ /* 0x0001e40000100a00 */
[----:B0-----:R-:W3:Y:S01]  /*64330*/  LDL.LU R24, [R1+0x2e0] ;  /* 0x0002e00001187983 */ /* 0x001ee20000300800 */
[----:B------:R-:W3:Y:S02]  /*64340*/  LDL.LU R25, [R1+0x2e4] ;  /* 0x0002e40001197983 */ /* 0x000ee40000300800 */
[----:B------:R-:W4:Y:S02]  /*64350*/  LDL.LU R26, [R1+0x2e8] ;  /* 0x0002e800011a7983 */ /* 0x000f240000300800 */
[----:B------:R-:W4:Y:S02]  /*64360*/  LDL.LU R27, [R1+0x2ec] ;  /* 0x0002ec00011b7983 */ /* 0x000f240000300800 */
[----:B------:R-:W-:-:S02]  /*64370*/  IMAD.MOV.U32 R10, RZ, RZ, R12 ;  /* 0x000000ffff0a7224 */ /* 0x000fc400078e000c */
[----:B------:R-:W-:-:S05]  /*64380*/  IMAD.MOV.U32 R11, RZ, RZ, R3 ;  /* 0x000000ffff0b7224 */ /* 0x000fca00078e0003 */
[----:B------:R0:W-:Y:S01]  /*64390*/  STL.64 [R1+0x2a68], R10 ;  /* 0x002a680a01007387 */ /* 0x0001e20000100a00 */
[----:B------:R-:W2:Y:S02]  /*643a0*/  LDL.LU R8, [R1+0x310] ;  /* 0x0003100001087983 */ /* 0x000ea40000300800 */
[----:B------:R-:W2:Y:S01]  /*643b0*/  LDL.LU R9, [R1+0x314] ;  /* 0x0003140001097983 */ /* 0x000ea20000300800 */
[----:B0-----:R-:W2:Y:S01]  /*643c0*/  LDL.LU R10, [R1+0x318] ;  /* 0x00031800010a7983 */ /* 0x001ea20000300800 */
[----:B------:R-:W2:Y:S03]  /*643d0*/  LDL.LU R11, [R1+0x31c] ;  /* 0x00031c00010b7983 */ /* 0x000ea60000300800 */
[----:B----4-:R-:W-:Y:S01]  /*643e0*/  STL.64 [R1+0x2a40], R26 ;  /* 0x002a401a01007387 */ /* 0x010fe20000100a00 */
[----:B---3--:R0:W-:Y:S03]  /*643f0*/  STL.64 [R1+0x2a38], R24 ;  /* 0x002a381801007387 */ /* 0x0081e60000100a00 */
[----:B0-----:R-:W3:Y:S01]  /*64400*/  LDL.LU R24, [R1+0x2f0] ;  /* 0x0002f00001187983 */ /* 0x001ee20000300800 */
[----:B------:R-:W3:Y:S02]  /*64410*/  LDL.LU R25, [R1+0x2f4] ;  /* 0x0002f40001197983 */ /* 0x000ee40000300800 */
[----:B------:R-:W4:Y:S02]  /*64420*/  LDL.LU R26, [R1+0x2f8] ;  /* 0x0002f800011a7983 */ /* 0x000f240000300800 */
[----:B------:R-:W4:Y:S02]  /*64430*/  LDL.LU R27, [R1+0x2fc] ;  /* 0x0002fc00011b7983 */ /* 0x000f240000300800 */
[----:B------:R-:W-:-:S02]  /*64440*/  IMAD.MOV.U32 R22, RZ, RZ, R20 ;  /* 0x000000ffff167224 */ /* 0x000fc400078e0014 */
[----:B------:R-:W-:-:S07]  /*64450*/  IMAD.MOV.U32 R23, RZ, RZ, R13 ;  /* 0x000000ffff177224 */ /* 0x000fce00078e000d */
[C---:B--2---:R-:W-:Y:S01]  /*64460*/  HMMA.16816.F32 R20, R4.reuse, R22, R16 ;  /* 0x000000160414723c */ /* 0x044fe20000001810 */
[----:B----4-:R-:W-:Y:S01]  /*64470*/  STL.64 [R1+0x2a58], R26 ;  /* 0x002a581a01007387 */ /* 0x010fe20000100a00 */
[----:B---3--:R0:W-:Y:S03]  /*64480*/  STL.64 [R1+0x2a50], R24 ;  /* 0x002a501801007387 */ /* 0x0081e60000100a00 */
[----:B0-----:R-:W2:Y:S01]  /*64490*/  LDL.LU R24, [R1+0x300] ;  /* 0x0003000001187983 */ /* 0x001ea20000300800 */
[----:B------:R-:W2:Y:S02]  /*644a0*/  LDL.LU R25, [R1+0x304] ;  /* 0x0003040001197983 */ /* 0x000ea40000300800 */
[----:B------:R-:W2:Y:S02]  /*644b0*/  LDL.LU R26, [R1+0x308] ;  /* 0x00030800011a7983 */ /* 0x000ea40000300800 */
[----:B------:R-:W2:Y:S01]  /*644c0*/  LDL.LU R27, [R1+0x30c] ;  /* 0x00030c00011b7983 */ /* 0x000ea20000300800 */
[----:B------:R-:W3:Y:S01]  /*644d0*/  LDL.LU.64 R18, [R1+0x2a98] ;  /* 0x002a980001127983 */ /* 0x000ee20000300a00 */
[----:B------:R-:W3:Y:S11]  /*644e0*/  LDL.LU.64 R16, [R1+0x2a90] ;  /* 0x002a900001107983 */ /* 0x000ef60000300a00 */
[----:B------:R-:W-:Y:S02]  /*644f0*/  STL.64 [R1+0x3f0], R20 ;  /* 0x0003f01401007387 */ /* 0x000fe40000100a00 */
[----:B------:R0:W-:Y:S02]  /*64500*/  STL.64 [R1+0x3f8], R22 ;  /* 0x0003f81601007387 */ /* 0x0001e40000100a00 */
        /* <DEDUP_REMOVED lines=9> */
[----:B------:R-:W3:Y:S04]  /*645a0*/  LDL.LU.64 R22, [R1+0x8] ;  /* 0x0000080001167983 */ /* 0x000ee80000300a00 */
[----:B---3--:R0:W-:Y:S11]  /*645b0*/  STL.64 [R1+0x29d0], R22 ;  /* 0x0029d01601007387 */ /* 0x0081f60000100a00 */
[----:B------:R-:W-:Y:S06]  /*645c0*/  @!UPT UIADD3 URZ, URZ, URZ, URZ ;  /* 0x0000003f3f3ff290 */ /* 0x000fec000fffe03f */
[----:B------:R-:W-:Y:S02]  /*645d0*/  STL.64 [R1+0x3d0], R16 ;  /* 0x0003d01001007387 */ /* 0x000fe40000100a00 */
[----:B------:R-:W-:Y:S01]  /*645e0*/  STL.64 [R1+0x3d8], R18 ;  /* 0x0003d81201007387 */ /* 0x000fe20000100a00 */
[----:B0-----:R-:W3:Y:S01]  /*645f0*/  LDL.LU.64 R22, [R1+0x18] ;  /* 0x0000180001167983 */ /* 0x001ee20000300a00 */
[----:B------:R-:W-:Y:S02]  /*64600*/  IMAD.MOV.U32 R14, RZ, RZ, R2 ;  /* 0x000000ffff0e7224 */ /* 0x000fe400078e0002 */
[----:B------:R-:W-:Y:S01]  /*64610*/  IMAD.MOV.U32 R15, RZ, RZ, R0 ;  /* 0x000000ffff0f7224 */ /* 0x000fe200078e0000 */
[----:B---3--:R0:W-:Y:S04]  /*64620*/  STL.64 [R1+0x29e8], R22 ;  /* 0x0029e81601007387 */ /* 0x0081e80000100a00 */
[----:B0-----:R-:W3:Y:S01]  /*64630*/  LDL.LU.64 R22, [R1+0x28] ;  /* 0x0000280001167983 */ /* 0x001ee20000300a00 */
[----:B------:R-:W4:Y:S02]  /*64640*/  LDL.LU R16, [R1+0x1f0] ;  /* 0x0001f00001107983 */ /* 0x000f240000300800 */
[----:B------:R-:W4:Y:S02]  /*64650*/  LDL.LU R17, [R1+0x1f4] ;  /* 0x0001f40001117983 */ /* 0x000f240000300800 */
[----:B------:R-:W2:Y:S01]  /*64660*/  LDL.LU R18, [R1+0x1f8] ;  /* 0x0001f80001127983 */ /* 0x000ea20000300800 */
[----:B------:R-:W2:Y:S01]  /*64670*/  LDL.LU R19, [R1+0x1fc] ;  /* 0x0001fc0001137983 */ /* 0x000ea20000300800 */
[C---:B------:R-:W-:Y:S03]  /*64680*/  HMMA.16816.F32 R12, R4.reuse, R14, R8 ;  /* 0x0000000e040c723c */ /* 0x040fe60000001808 */
[----:B--2---:R-:W-:Y:S01]  /*64690*/  STL.64 [R1+0x29e0], R18 ;  /* 0x0029e01201007387 */ /* 0x004fe20000100a00 */
[----:B----4-:R0:W-:Y:S03]  /*646a0*/  STL.64 [R1+0x29d8], R16 ;  /* 0x0029d81001007387 */ /* 0x0101e60000100a00 */
[----:B0-----:R-:W2:Y:S01]  /*646b0*/  LDL.LU R16, [R1+0x210] ;  /* 0x0002100001107983 */ /* 0x001ea20000300800 */
[----:B------:R-:W2:Y:S02]  /*646c0*/  LDL.LU R17, [R1+0x214] ;  /* 0x0002140001117983 */ /* 0x000ea40000300800 */
[----:B------:R-:W2:Y:S02]  /*646d0*/  LDL.LU R18, [R1+0x218] ;  /* 0x0002180001127983 */ /* 0x000ea40000300800 */
[----:B------:R-:W2:Y:S01]  /*646e0*/  LDL.LU R19, [R1+0x21c] ;  /* 0x00021c0001137983 */ /* 0x000ea20000300800 */
[----:B------:R-:W4:Y:S10]  /*646f0*/  LDL.LU.64 R10, [R1+0x2a68] ;  /* 0x002a6800010a7983 */ /* 0x000f340000300a00 */
[----:B------:R-:W-:Y:S02]  /*64700*/  STL.64 [R1+0x390], R12 ;  /* 0x0003900c01007387 */ /* 0x000fe40000100a00 */
[----:B------:R0:W-:Y:S02]  /*64710*/  STL.64 [R1+0x398], R14 ;  /* 0x0003980e01007387 */ /* 0x0001e40000100a00 */
[----:B0-----:R-:W2:Y:S01]  /*64720*/  LDL.LU.64 R14, [R1+0x2a60] ;  /* 0x002a6000010e7983 */ /* 0x001ea20000300a00 */
[----:B------:R-:W3:Y:S01]  /*64730*/  LDL R13, [R1+0x4bc] ;  /* 0x0004bc00010d7983 */ /* 0x000ee20000100800 */
[C---:B----4-:R-:W-:Y:S02]  /*64740*/  HMMA.16816.F32 R8, R4.reuse, R10, R24 ;  /* 0x0000000a0408723c */ /* 0x050fe40000001818 */
[----:B--2---:R-:W-:Y:S01]  /*64750*/  STL.64 [R1+0x29b8], R14 ;  /* 0x0029b80e01007387 */ /* 0x004fe20000100a00 */
[----:B---3--:R0:W-:Y:S02]  /*64760*/  STL [R1+0x29b0], R13 ;  /* 0x0029b00d01007387 */ /* 0x0081e40000100800 */
[----:B------:R-:W2:Y:S01]  /*64770*/  LDL.LU R12, [R1+0x150] ;  /* 0x00015000010c7983 */ /* 0x000ea20000300800 */
[----:B0-----:R-:W2:Y:S01]  /*64780*/  LDL.LU R13, [R1+0x154] ;  /* 0x00015400010d7983 */ /* 0x001ea20000300800 */
[----:B------:R-:W2:Y:S02]  /*64790*/  LDL.LU R14, [R1+0x158] ;  /* 0x00015800010e7983 */ /* 0x000ea40000300800 */
[----:B------:R-:W2:Y:S02]  /*647a0*/  LDL.LU R15, [R1+0x15c] ;  /* 0x00015c00010f7983 */ /* 0x000ea40000300800 */
        /* <DEDUP_REMOVED lines=26> */
[----:B---3--:R-:W-:Y:S02]  /*64950*/  HMMA.16816.F32 R4, R4, R10, R24 ;  /* 0x0000000a0404723c */ /* 0x008fe40000001818 */
[----:B------:R-:W3:Y:S01]  /*64960*/  LDL.LU.64 R26, [R1+0x29f8] ;  /* 0x0029f800011a7983 */ /* 0x000ee20000300a00 */
[----:B------:R-:W3:Y:S11]  /*64970*/  LDL.LU.64 R24, [R1+0x29f0] ;  /* 0x0029f00001187983 */ /* 0x000ef60000300a00 */
[----:B------:R-:W-:Y:S09]  /*64980*/  @!UPT UIADD3 URZ, URZ, URZ, URZ ;  /* 0x0000003f3f3ff290 */ /* 0x000ff2000fffe03f */
[----:B------:R0:W-:Y:S01]  /*64990*/  STL.64 [R1+0x280], R4 ;  /* 0x0002800401007387 */ /* 0x0001e20000100a00 */
[----:B------:R1:W-:Y:S03]  /*649a0*/  STL.64 [R1+0x288], R6 ;  /* 0x0002880601007387 */ /* 0x0003e60000100a00 */
[----:B0-----:R-:W4:Y:S01]  /*649b0*/  LDL.LU R4, [R1+0x140] ;  /* 0x0001400001047983 */ /* 0x001f220000300800 */
[----:B------:R-:W4:Y:S02]  /*649c0*/  LDL.LU R5, [R1+0x144] ;  /* 0x0001440001057983 */ /* 0x000f240000300800 */
[----:B-1----:R-:W4:Y:S02]  /*649d0*/  LDL.LU R6, [R1+0x148] ;  /* 0x0001480001067983 */ /* 0x002f240000300800 */
[----:B------:R-:W4:Y:S01]  /*649e0*/  LDL.LU R7, [R1+0x14c] ;  /* 0x00014c0001077983 */ /* 0x000f220000300800 */
[----:B------:R0:W-:Y:S01]  /*649f0*/  STL [R1+0x2934], R10 ;  /* 0x0029340a01007387 */ /* 0x0001e20000100800 */
[----:B------:R1:W-:Y:S02]  /*64a00*/  STL [R1+0x2930], R11 ;  /* 0x0029300b01007387 */ /* 0x0003e40000100800 */
[----:B------:R-:W3:Y:S02]  /*64a10*/  LDL.LU R8, [R1+0x220] ;  /* 0x0002200001087983 */ /* 0x000ee40000300800 */
[----:B------:R-:W3:Y:S01]  /*64a20*/  LDL.LU R9, [R1+0x224] ;  /* 0x0002240001097983 */ /* 0x000ee20000300800 */
[----:B0-----:R-:W3:Y:S01]  /*64a30*/  LDL.LU R10, [R1+0x228] ;  /* 0x00022800010a7983 */ /* 0x001ee20000300800 */
[----:B-1----:R-:W3:Y:S02]  /*64a40*/  LDL.LU R11, [R1+0x22c] ;  /* 0x00022c00010b7983 */ /* 0x002ee40000300800 */
[C---:B---3--:R-:W-:Y:S11]  /*64a50*/  HMMA.16816.F32 R8, R24.reuse, R22, R8 ;  /* 0x000000161808723c */ /* 0x048ff60000001808 */
[----:B------:R-:W-:Y:S11]  /*64a60*/  @!UPT UIADD3 URZ, URZ, URZ, URZ ;  /* 0x0000003f3f3ff290 */ /* 0x000ff6000fffe03f */
[----:B------:R-:W-:Y:S01]  /*64a70*/  @!UPT UIADD3 URZ, URZ, URZ, URZ ;  /* 0x0000003f3f3ff290 */ /* 0x000fe2000fffe03f */
[----:B------:R0:W-:Y:S01]  /*64a80*/  STL.64 [R1+0x270], R8 ;  /* 0x0002700801007387 */ /* 0x0001e20000100a00 */
[----:B------:R1:W-:Y:S02]  /*64a90*/  STL.64 [R1+0x278], R10 ;  /* 0x0002780a01007387 */ /* 0x0003e40000100a00 */
[----:B0-----:R-:W-:Y:S02]  /*64aa0*/  IMAD.MOV.U32 R9, RZ, RZ, R22 ;  /* 0x000000ffff097224 */ /* 0x001fe400078e0016 */
[----:B------:R-:W-:Y:S02]  /*64ab0*/  IMAD.MOV.U32 R8, RZ, RZ, R23 ;  /* 0x000000ffff087224 */ /* 0x000fe400078e0017 */
[----:B------:R-:W3:Y:S02]  /*64ac0*/  LDL.LU.64 R22, [R1+0x29e8] ;  /* 0x0029e80001167983 */ /* 0x000ee40000300a00 */
[----:B---3--:R-:W-:Y:S01]  /*64ad0*/  HMMA.16816.F32 R16, R24, R22, R16 ;  /* 0x000000161810723c */ /* 0x008fe20000001810 */
[----:B-1----:R-:W-:-:S02]  /*64ae0*/  IMAD.MOV.U32 R10, RZ, RZ, R22 ;  /* 0x000000ffff0a7224 */ /* 0x002fc400078e0016 */
[----:B------:R-:W-:Y:S11]  /*64af0*/  IMAD.MOV.U32 R11, RZ, RZ, R23 ;  /* 0x000000ffff0b7224 */ /* 0x000ff600078e0017 */
[----:B------:R-:W-:Y:S09]  /*64b00*/  @!UPT UIADD3 URZ, URZ, URZ, URZ ;  /* 0x0000003f3f3ff290 */ /* 0x000ff2000fffe03f */
[----:B------:R-:W-:Y:S01]  /*64b10*/  STL.64 [R1+0x260], R16 ;  /* 0x0002601001007387 */ /* 0x000fe20000100a00 */
[----:B------:R0:W-:Y:S03]  /*64b20*/  STL.64 [R1+0x268], R18 ;  /* 0x0002681201007387 */ /* 0x0001e60000100a00 */
[----:B0-----:R-:W3:Y:S01]  /*64b30*/  LDL.LU.64 R18, [R1+0x29e0] ;  /* 0x0029e00001127983 */ /* 0x001ee20000300a00 */
[----:B------:R-:W3:Y:S02]  /*64b40*/  LDL.LU.64 R16, [R1+0x29d8] ;  /* 0x0029d80001107983 */ /* 0x000ee40000300a00 */
[----:B------:R-:W2:Y:S02]  /*64b50*/  LDL.LU.64 R22, [R1+0x29d0] ;  /* 0x0029d00001167983 */ /* 0x000ea40000300a00 */
[----:B------:R-:W-:Y:S01]  /*64b60*/  STL.64 [R1+0x2940], R10 ;  /* 0x0029400a01007387 */ /* 0x000fe20000100a00 */
[----:B------:R0:W-:Y:S04]  /*64b70*/  STL.64 [R1+0x2938], R8 ;  /* 0x0029380801007387 */ /* 0x0001e80000100a00 */
[----:B0-----:R-:W2:Y:S01]  /*64b80*/  LDL.LU R8, [R1+0x200] ;  /* 0x0002000001087983 */ /* 0x001ea20000300800 */
[----:B------:R-:W2:Y:S02]  /*64b90*/  LDL.LU R9, [R1+0x204] ;  /* 0x0002040001097983 */ /* 0x000ea40000300800 */
[----:B------:R-:W2:Y:S02]  /*64ba0*/  LDL.LU R10, [R1+0x208] ;  /* 0x00020800010a7983 */ /* 0x000ea40000300800 */
[----:B------:R-:W2:Y:S02]  /*64bb0*/  LDL.LU R11, [R1+0x20c] ;  /* 0x00020c00010b7983 */ /* 0x000ea40000300800 */
[C---:B--2---:R-:W-:Y:S11]  /*64bc0*/  HMMA.16816.F32 R8, R24.reuse, R22, R8 ;  /* 0x000000161808723c */ /* 0x044ff60000001808 */
[----:B------:R-:W-:Y:S11]  /*64bd0*/  @!UPT UIADD3 URZ, URZ, URZ, URZ ;  /* 0x0000003f3f3ff290 */ /* 0x000ff6000fffe03f */
[----:B------:R-:W-:Y:S01]  /*64be0*/  @!UPT UIADD3 URZ, URZ, URZ, URZ ;  /* 0x0000003f3f3ff290 */ /* 0x000fe2000fffe03f */
[----:B------:R0:W-:Y:S01]  /*64bf0*/  STL.64 [R1+0x250], R8 ;  /* 0x0002500801007387 */ /* 0x0001e20000100a00 */
[----:B------:R-:W-:Y:S02]  /*64c00*/  STL.64 [R1+0x258], R10 ;  /* 0x0002580a01007387 */ /* 0x000fe40000100a00 */
[----:B0-----:R-:W-:Y:S02]  /*64c10*/  IMAD.MOV.U32 R9, RZ, RZ, R22 ;  /* 0x000000ffff097224 */ /* 0x001fe400078e0016 */
[----:B------:R-:W-:Y:S02]  /*64c20*/  IMAD.MOV.U32 R8, RZ, RZ, R23 ;  /* 0x000000ffff087224 */ /* 0x000fe400078e0017 */
[----:B------:R-:W3:Y:S02]  /*64c30*/  LDL.LU.64 R22, [R1+0x29c8] ;  /* 0x0029c80001167983 */ /* 0x000ee40000300a00 */
[C---:B---3--:R-:W-:Y:S11]  /*64c40*/  HMMA.16816.F32 R16, R24.reuse, R22, R16 ;  /* 0x000000161810723c */ /* 0x048ff60000001810 */
[----:B------:R-:W-:Y:S11]  /*64c50*/  @!UPT UIADD3 URZ, URZ, URZ, URZ ;  /* 0x0000003f3f3ff290 */ /* 0x000ff6000fffe03f */
[----:B------:R-:W-:Y:S01]  /*64c60*/  @!UPT UIADD3 URZ, URZ, URZ, URZ ;  /* 0x0000003f3f3ff290 */ /* 0x000fe2000fffe03f */
[----:B------:R-:W-:Y:S01]  /*64c70*/  STL.64 [R1+0x240], R16 ;  /* 0x0002401001007387 */ /* 0x000fe20000100a00 */
[----:B------:R0:W-:Y:S03]  /*64c80*/  STL.64 [R1+0x248], R18 ;  /* 0x0002481201007387 */ /* 0x0001e60000100a00 */
[----:B0-----:R-:W2:Y:S02]  /*64c90*/  LDL.LU.64 R18, [R1+0x29c0] ;  /* 0x0029c00001127983 */ /* 0x001ea40000300a00 */
[C---:B--2---:R-:W-:Y:S11]  /*64ca0*/  HMMA.16816.F32 R12, R24.reuse, R18, R12 ;  /* 0x00000012180c723c */ /* 0x044ff6000000180c */
[----:B------:R-:W-:Y:S11]  /*64cb0*/  @!UPT UIADD3 URZ, URZ, URZ, URZ ;  /* 0x0000003f3f3ff290 */ /* 0x000ff6000fffe03f */
[----:B------:R-:W-:Y:S01]  /*64cc0*/  @!UPT UIADD3 URZ, URZ, URZ, URZ ;  /* 0x0000003f3f3ff290 */ /* 0x000fe2000fffe03f */
[----:B------:R-:W-:Y:S01]  /*64cd0*/  STL.64 [R1+0x230], R12 ;  /* 0x0002300c01007387 */ /* 0x000fe20000100a00 */
[----:B------:R0:W-:Y:S03]  /*64ce0*/  STL.64 [R1+0x238], R14 ;  /* 0x0002380e01007387 */ /* 0x0001e60000100a00 */
[----:B0-----:R-:W4:Y:S01]  /*64cf0*/  LDL.LU.64 R14, [R1+0x29b8] ;  /* 0x0029b800010e7983 */ /* 0x001f220000300a00 */
[----:B------:R-:W2:Y:S02]  /*64d00*/  LDL.LU R13, [R1+0x29b0] ;  /* 0x0029b000010d7983 */ /* 0x000ea40000300800 */
[----:B------:R0:W-:Y:S02]  /*64d10*/  STL.64 [R1+0x2990], R18 ;  /* 0x0029901201007387 */ /* 0x0001e40000100a00 */
[----:B0-----:R-:W3:Y:S01]  /*64d20*/  LDL.LU.64 R18, [R1+0x38] ;  /* 0x0000380001127983 */ /* 0x001ee20000300a00 */
[C---:B----4-:R-:W-:Y:S11]  /*64d30*/  HMMA.16816.F32 R4, R24.reuse, R14, R4 ;  /* 0x0000000e1804723c */ /* 0x050ff60000001804 */
        /* <DEDUP_REMOVED lines=8> */
[----:B------:R-:W-:Y:S01]  /*64dc0*/  STL.64 [R1+0x2988], R14 ;  /* 0x0029880e01007387 */ /* 0x000fe20000100a00 */
[----:B--2---:R0:W-:Y:S02]  /*64dd0*/  STL [R1+0x2980], R13 ;  /* 0x0029800d01007387 */ /* 0x0041e40000100800 */
[----:B------:R-:W3:Y:S01]  /*64de0*/  LDL.LU R12, [R1+0x130] ;  /* 0x00013000010c7983 */ /* 0x000ee20000300800 */
[----:B0-----:R-:W3:Y:S01]  /*64df0*/  LDL.LU R13, [R1+0x134] ;  /* 0x00013400010d7983 */ /* 0x001ee20000300800 */
[----:B------:R-:W3:Y:S02]  /*64e00*/  LDL.LU R14, [R1+0x138] ;  /* 0x00013800010e7983 */ /* 0x000ee40000300800 */
[----:B------:R-:W3:Y:S02]  /*64e10*/  LDL.LU R15, [R1+0x13c] ;  /* 0x00013c00010f7983 */ /* 0x000ee40000300800 */
[C---:B---3--:R-:W-:Y:S11]  /*64e20*/  HMMA.16816.F32 R12, R24.reuse, R18, R12 ;  /* 0x00000012180c723c */ /* 0x048ff6000000180c */
[----:B------:R-:W-:Y:S11]  /*64e30*/  @!UPT UIADD3 URZ, URZ, URZ, URZ ;  /* 0x0000003f3f3ff290 */ /* 0x000ff6000fffe03f */
[----:B------:R-:W-:Y:S01]  /*64e40*/  @!UPT UIADD3 URZ, URZ, URZ, URZ ;  /* 0x0000003f3f3ff290 */ /* 0x000fe2000fffe03f */
[----:B------:R-:W-:Y:S01]  /*64e50*/  STL.64 [R1+0x210], R12 ;  /* 0x0002100c01007387 */ /* 0x000fe20000100a00 */
[----:B------:R-:W-:Y:S02]  /*64e60*/  STL.64 [R1+0x218], R14 ;  /* 0x0002180e01007387 */ /* 0x000fe40000100a00 */
[----:B------:R-:W2:Y:S02]  /*64e70*/  LDL.LU.64 R10, [R1+0x198] ;  /* 0x00019800010a7983 */ /* 0x000ea40000300a00 */
[----:B------:R-:W-:Y:S02]  /*64e80*/  IMAD.MOV.U32 R20, RZ, RZ, R18 ;  /* 0x000000ffff147224 */ /* 0x000fe400078e0012 */
[----:B------:R-:W-:Y:S01]  /*64e90*/  IMAD.MOV.U32 R21, RZ, RZ, R19 ;  /* 0x000000ffff157224 */ /* 0x000fe200078e0013 */
[----:B--2---:R-:W-:Y:S01]  /*64ea0*/  STL.64 [R1+0x2960], R10 ;  /* 0x0029600a01007387 */ /* 0x004fe20000100a00 */
[----:B------:R0:W-:Y:S03]  /*64eb0*/  STL.64 [R1+0x2958], R8 ;  /* 0x0029580801007387 */ /* 0x0001e60000100a00 */
[----:B0-----:R-:W2:Y:S01]  /*64ec0*/  LDL.LU R8, [R1+0xe0] ;  /* 0x0000e00001087983 */ /* 0x001ea20000300800 */
[----:B------:R-:W2:Y:S02]  /*64ed0*/  LDL.LU R9, [R1+0xe4] ;  /* 0x0000e40001097983 */ /* 0x000ea40000300800 */
[----:B------:R-:W3:Y:S02]  /*64ee0*/  LDL.LU R10, [R1+0xe8] ;  /* 0x0000e800010a7983 */ /* 0x000ee40000300800 */
[----:B------:R-:W3:Y:S01]  /*64ef0*/  LDL.LU R11, [R1+0xec] ;  /* 0x0000ec00010b7983 */ /* 0x000ee20000300800 */
[----:B------:R-:W2:Y:S01]  /*64f00*/  LDL.LU R16, [R1+0x100] ;  /* 0x0001000001107983 */ /* 0x000ea20000300800 */
[----:B------:R-:W2:Y:S02]  /*64f10*/  LDL.LU R17, [R1+0x104] ;  /* 0x0001040001117983 */ /* 0x000ea40000300800 */
[----:B------:R-:W2:Y:S02]  /*64f20*/  LDL.LU R18, [R1+0x108] ;  /* 0x0001080001127983 */ /* 0x000ea40000300800 */
[----:B------:R-:W2:Y:S02]  /*64f30*/  LDL.LU R19, [R1+0x10c] ;  /* 0x00010c0001137983 */ /* 0x000ea40000300800 */
[----:B--2---:R0:W-:Y:S01]  /*64f40*/  STL.64 [R1+0x29a0], R18 ;  /* 0x0029a01201007387 */ /* 0x0041e20000100a00 */
[----:B------:R-:W-:Y:S03]  /*64f50*/  STL.64 [R1+0x2998], R16 ;  /* 0x0029981001007387 */ /* 0x000fe60000100a00 */
[----:B0-----:R-:W2:Y:S04]  /*64f60*/  LDL.LU.64 R18, [R1+0x1d8] ;  /* 0x0001d80001127983 */ /* 0x001ea80000300a00 */
[----:B--2---:R0:W-:Y:S04]  /*64f70*/  STL.64 [R1+0x29a8], R18 ;  /* 0x0029a81201007387 */ /* 0x0041e80000100a00 */
[----:B0-----:R-:W4:Y:S01]  /*64f80*/  LDL.LU.64 R18, [R1+0x1e8] ;  /* 0x0001e80001127983 */ /* 0x001f220000300a00 */
[----:B------:R-:W2:Y:S02]  /*64f90*/  LDL.LU.64 R14, [R1+0x1c8] ;  /* 0x0001c800010e7983 */ /* 0x000ea40000300a00 */
[----:B---3--:R0:W-:Y:S02]  /*64fa0*/  STL.64 [R1+0x2970], R10 ;  /* 0x0029700a01007387 */ /* 0x0081e40000100a00 */
[----:B------:R-:W-:Y:S01]  /*64fb0*/  STL.64 [R1+0x2968], R8 ;  /* 0x0029680801007387 */ /* 0x000fe20000100a00 */
[----:B0-----:R-:W3:Y:S01]  /*64fc0*/  LDL.LU.64 R10, [R1+0x1b8] ;  /* 0x0001b800010a7983 */ /* 0x001ee20000300a00 */
[----:B------:R0:W-:Y:S02]  /*64fd0*/  STL.64 [R1+0x28c8], R22 ;  /* 0x0028c81601007387 */ /* 0x0001e40000100a00 */
[----:B------:R1:W-:Y:S01]  /*64fe0*/  STL.64 [R1+0x28c0], R20 ;  /* 0x0028c01401007387 */ /* 0x0003e20000100a00 */
[----:B0-----:R-:W2:Y:S01]  /*64ff0*/  LDL.LU.64 R22, [R1+0x1a8] ;  /* 0x0001a80001167983 */ /* 0x001ea20000300a00 */
[C---:B----4-:R-:W-:Y:S03]  /*65000*/  HMMA.16816.F32 R4, R24.reuse, R18, R4 ;  /* 0x000000121804723c */ /* 0x050fe60000001804 */
[----:B--2---:R0:W-:Y:S01]  /*65010*/  STL.64 [R1+0x2978], R22 ;  /* 0x0029781601007387 */ /* 0x0041e20000100a00 */
[----:B-1----:R-:W3:Y:S02]  /*65020*/  LDL.LU R20, [R1+0xf0] ;  /* 0x0000f00001147983 */ /* 0x002ee40000300800 */
[----:B------:R-:W3:Y:S01]  /*65030*/  LDL.LU R21, [R1+0xf4] ;  /* 0x0000f40001157983 */ /* 0x000ee20000300800 */
[----:B0-----:R-:W3:Y:S01]  /*65040*/  LDL.LU R22, [R1+0xf8] ;  /* 0x0000f80001167983 */ /* 0x001ee20000300800 */
[----:B------:R-:W3:Y:S11]  /*65050*/  LDL.LU R23, [R1+0xfc] ;  /* 0x0000fc0001177983 */ /* 0x000ef60000300800 */
[----:B------:R-:W-:Y:S04]  /*65060*/  @!UPT UIADD3 URZ, URZ, URZ, URZ ;  /* 0x0000003f3f3ff290 */ /* 0x000fe8000fffe03f */
[----:B------:R0:W-:Y:S02]  /*65070*/  STL.64 [R1+0x5d0], R4 ;  /* 0x0005d00401007387 */ /* 0x0001e40000100a00 */
[----:B------:R-:W-:Y:S02]  /*65080*/  STL.64 [R1+0x5d8], R6 ;  /* 0x0005d80601007387 */ /* 0x000fe40000100a00 */
[----:B0-----:R-:W-:Y:S02]  /*65090*/  IMAD.MOV.U32 R4, RZ, RZ, R19 ;  /* 0x000000ffff047224 */ /* 0x001fe400078e0013 */
[----:B------:R-:W-:Y:S02]  /*650a0*/  IMAD.MOV.U32 R5, RZ, RZ, R18 ;  /* 0x000000ffff057224 */ /* 0x000fe400078e0012 */
[----:B------:R-:W2:Y:S01]  /*650b0*/  LDL.LU.64 R18, [R1+0x29a8] ;  /* 0x0029a80001127983 */ /* 0x000ea20000300a00 */
[----:B------:R0:W-:Y:S02]  /*650c0*/  STL [R1+0x287c], R4 ;  /* 0x00287c0401007387 */ /* 0x0001e40000100800 */
[----:B------:R1:W-:Y:S01]  /*650d0*/  STL [R1+0x2878], R5 ;  /* 0x0028780501007387 */ /* 0x0003e20000100800 */
[----:B0-----:R-:W2:Y:S01]  /*650e0*/  LDL.LU R4, [R1+0x110] ;  /* 0x0001100001047983 */ /* 0x001ea20000300800 */
[----:B-1----:R-:W2:Y:S02]  /*650f0*/  LDL.LU R5, [R1+0x114] ;  /* 0x0001140001057983 */ /* 0x002ea40000300800 */
[----:B------:R-:W2:Y:S02]  /*65100*/  LDL.LU R6, [R1+0x118] ;  /* 0x0001180001067983 */ /* 0x000ea40000300800 */
[----:B------:R-:W2:Y:S02]  /*65110*/  LDL.LU R7, [R1+0x11c] ;  /* 0x00011c0001077983 */ /* 0x000ea40000300800 */
[C---:B--2---:R-:W-:Y:S11]  /*65120*/  HMMA.16816.F32 R4, R24.reuse, R18, R4 ;  /* 0x000000121804723c */ /* 0x044ff60000001804 */
        /* <DEDUP_REMOVED lines=8> */
[----:B------:R0:W-:Y:S02]  /*651b0*/  STL [R1+0x2884], R6 ;  /* 0x0028840601007387 */ /* 0x0001e40000100800 */
[----:B------:R1:W-:Y:S01]  /*651c0*/  STL [R1+0x2880], R7 ;  /* 0x0028800701007387 */ /* 0x0003e20000100800 */
[----:B------:R-:W4:Y:S01]  /*651d0*/  LDL.LU R4, [R1+0xc0] ;  /* 0x0000c00001047983 */ /* 0x000f220000300800 */
[----:B------:R-:W4:Y:S03]  /*651e0*/  LDL.LU R5, [R1+0xc4] ;  /* 0x0000c40001057983 */ /* 0x000f260000300800 */
[----:B0-----:R-:W3:Y:S01]  /*651f0*/  LDL.LU R6, [R1+0xc8] ;  /* 0x0000c80001067983 */ /* 0x001ee20000300800 */
[----:B-1----:R-:W3:Y:S02]  /*65200*/  LDL.LU R7, [R1+0xcc] ;  /* 0x0000cc0001077983 */ /* 0x002ee40000300800 */
[----:B------:R-:W-:Y:S01]  /*65210*/  IMAD.MOV.U32 R12, RZ, RZ, R15 ;  /* 0x000000ffff0c7224 */ /* 0x000fe200078e000f */
[C---:B--2---:R-:W-:Y:S01]  /*65220*/  HMMA.16816.F32 R16, R24.reuse, R14, R16 ;  /* 0x0000000e1810723c */ /* 0x044fe20000001810 */
[----:B---3--:R-:W-:Y:S01]  /*65230*/  STL.64 [R1+0x2950], R6 ;  /* 0x0029500601007387 */ /* 0x008fe20000100a00 */
[----:B----4-:R0:W-:Y:S03]  /*65240*/  STL.64 [R1+0x2948], R4 ;  /* 0x0029480401007387 */ /* 0x0101e60000100a00 */
[----:B0-----:R-:W2:Y:S01]  /*65250*/  LDL.LU R4, [R1+0xd0] ;  /* 0x0000d00001047983 */ /* 0x001ea20000300800 */
[----:B------:R-:W2:Y:S02]  /*65260*/  LDL.LU R5, [R1+0xd4] ;  /* 0x0000d40001057983 */ /* 0x000ea40000300800 */
[----:B------:R-:W2:Y:S02]  /*65270*/  LDL.LU R6, [R1+0xd8] ;  /* 0x0000d80001067983 */ /* 0x000ea40000300800 */
[----:B------:R-:W2:Y:S11]  /*65280*/  LDL.LU R7, [R1+0xdc] ;  /* 0x0000dc0001077983 */ /* 0x000eb60000300800 */
[----:B------:R-:W-:Y:S02]  /*65290*/  @!UPT UIADD3 URZ, URZ, URZ, URZ ;  /* 0x0000003f3f3ff290 */ /* 0x000fe4000fffe03f */
[----:B------:R0:W-:Y:S01]  /*652a0*/  STL.64 [R1+0x5b0], R16 ;  /* 0x0005b01001007387 */ /* 0x0001e20000100a00 */
[----:B------:R1:W-:Y:S02]  /*652b0*/  STL.64 [R1+0x5b8], R18 ;  /* 0x0005b81201007387 */ /* 0x0003e40000100a00 */
[----:B0-----:R-:W-:Y:S01]  /*652c0*/  IMAD.MOV.U32 R16, RZ, RZ, R14 ;  /* 0x000000ffff107224 */ /* 0x001fe200078e000e */
[----:B-1----:R-:W3:Y:S01]  /*652d0*/  LDL.LU.64 R18, [R1+0x2990] ;  /* 0x0029900001127983 */ /* 0x002ee20000300a00 */
[----:B------:R-:W4:Y:S02]  /*652e0*/  LDL.LU.64 R14, [R1+0x2988] ;  /* 0x00298800010e7983 */ /* 0x000f240000300a00 */
[----:B------:R-:W2:Y:S01]  /*652f0*/  LDL.LU R13, [R1+0x2980] ;  /* 0x00298000010d7983 */ /* 0x000ea20000300800 */
[----:B------:R-:W-:Y:S01]  /*65300*/  HMMA.16816.F32 R20, R24, R10, R20 ;  /* 0x0000000a1814723c */ /* 0x000fe20000001814 */
[----:B------:R-:W-:Y:S01]  /*65310*/  STL [R1+0x288c], R12 ;  /* 0x00288c0c01007387 */ /* 0x000fe20000100800 */
[----:B------:R-:W-:-:S02]  /*65320*/  IMAD.MOV.U32 R17, RZ, RZ, R10 ;  /* 0x000000ffff117224 */ /* 0x000fc400078e000a */
[----:B------:R-:W-:Y:S01]  /*65330*/  IMAD.MOV.U32 R2, RZ, RZ, R11 ;  /* 0x000000ffff027224 */ /* 0x000fe200078e000b */
[----:B----4-:R0:W-:Y:S01]  /*65340*/  STL.64 [R1+0x2928], R14 ;  /* 0x0029280e01007387 */ /* 0x0101e20000100a00 */
[----:B--2---:R-:W-:Y:S03]  /*65350*/  STL [R1+0x2920], R13 ;  /* 0x0029200d01007387 */ /* 0x004fe60000100800 */
[----:B0-----:R-:W2:Y:S01]  /*65360*/  LDL.LU.64 R14, [R1+0x178] ;  /* 0x00017800010e7983 */ /* 0x001ea20000300a00 */
[----:B------:R-:W-:Y:S11]  /*65370*/  STL [R1+0x2888], R16 ;  /* 0x0028881001007387 */ /* 0x000ff60000100800 */
[----:B------:R-:W-:Y:S02]  /*65380*/  @!UPT UIADD3 URZ, URZ, URZ, URZ ;  /* 0x0000003f3f3ff290 */ /* 0x000fe4000fffe03f */
[----:B------:R-:W-:Y:S02]  /*65390*/  STL.64 [R1+0x5a0], R20 ;  /* 0x0005a01401007387 */ /* 0x000fe40000100a00 */
[----:B------:R0:W-:Y:S02]  /*653a0*/  STL.64 [R1+0x5a8], R22 ;  /* 0x0005a81601007387 */ /* 0x0001e40000100a00 */
        /* <DEDUP_REMOVED lines=8> */
[----:B0-----:R-:W4:Y:S01]  /*65430*/  LDL.LU.64 R10, [R1+0x2960] ;  /* 0x00296000010a7983 */ /* 0x001f220000300a00 */
[----:B------:R-:W2:Y:S02]  /*65440*/  LDL.LU.64 R8, [R1+0x2958] ;  /* 0x0029580001087983 */ /* 0x000ea40000300a00 */
[----:B------:R-:W-:Y:S02]  /*65450*/  IMAD.MOV.U32 R3, RZ, RZ, R22 ;  /* 0x000000ffff037224 */ /* 0x000fe400078e0016 */
[----:B------:R-:W-:Y:S01]  /*65460*/  IMAD.MOV.U32 R0, RZ, RZ, R23 ;  /* 0x000000ffff007224 */ /* 0x000fe200078e0017 */
[----:B----4-:R-:W-:Y:S01]  /*65470*/  HMMA.16816.F32 R4, R24, R10, R4 ;  /* 0x0000000a1804723c */ /* 0x010fe20000001804 */
[----:B--2---:R-:W-:-:S02]  /*65480*/  IMAD.MOV.U32 R22, RZ, RZ, R9 ;  /* 0x000000ffff167224 */ /* 0x004fc400078e0009 */
[----:B------:R-:W-:-:S05]  /*65490*/  IMAD.MOV.U32 R23, RZ, RZ, R8 ;  /* 0x000000ffff177224 */ /* 0x000fca00078e0008 */
[----:B------:R0:W-:Y:S04]  /*654a0*/  STL.64 [R1+0x28e0], R22 ;  /* 0x0028e01601007387 */ /* 0x0001e80000100a00 */
[----:B0-----:R-:W2:Y:S11]  /*654b0*/  LDL.LU.64 R22, [R1+0x188] ;  /* 0x0001880001167983 */ /* 0x001eb60000300a00 */
[----:B------:R-:W-:Y:S01]  /*654c0*/  STL.64 [R1+0x580], R4 ;  /* 0x0005800401007387 */ /* 0x000fe20000100a00 */
[----:B------:R0:W-:Y:S03]  /*654d0*/  STL.64 [R1+0x588], R6 ;  /* 0x0005880601007387 */ /* 0x0001e60000100a00 */
[----:B0-----:R-:W2:Y:S01]  /*654e0*/  LDL.LU.64 R6, [R1+0x2950] ;  /* 0x0029500001067983 */ /* 0x001ea20000300a00 */
[----:B------:R-:W2:Y:S02]  /*654f0*/  LDL.LU.64 R4, [R1+0x2948] ;  /* 0x0029480001047983 */ /* 0x000ea40000300a00 */
[----:B------:R-:W-:-:S02]  /*65500*/  IMAD.MOV.U32 R29, RZ, RZ, R10 ;  /* 0x000000ffff1d7224 */ /* 0x000fc400078e000a */
[----:B------:R-:W-:Y:S02]  /*65510*/  IMAD.MOV.U32 R28, RZ, RZ, R11 ;  /* 0x000000ffff1c7224 */ /* 0x000fe400078e000b */
[----:B------:R-:W4:Y:S01]  /*65520*/  LDL.LU.64 R10, [R1+0x2940] ;  /* 0x00294000010a7983 */ /* 0x000f220000300a00 */
[----:B------:R-:W3:Y:S01]  /*65530*/  LDL.LU.64 R8, [R1+0x2938] ;  /* 0x0029380001087983 */ /* 0x000ee20000300a00 */
[----:B--2---:R-:W-:Y:S11]  /*65540*/  HMMA.16816.F32 R4, R24, R22, R4 ;  /* 0x000000161804723c */ /* 0x004ff60000001804 */
[----:B------:R-:W-:Y:S11]  /*65550*/  @!UPT UIADD3 URZ, URZ, URZ, URZ ;  /* 0x0000003f3f3ff290 */ /* 0x000ff6000fffe03f */
[----:B------:R-:W-:Y:S01]  /*65560*/  @!UPT UIADD3 URZ, URZ, URZ, URZ ;  /* 0x0000003f3f3ff290 */ /* 0x000fe2000fffe03f */
[----:B------:R0:W-:Y:S01]  /*65570*/  STL.64 [R1+0x570], R4 ;  /* 0x0005700401007387 */ /* 0x0001e20000100a00 */
[----:B------:R-:W-:Y:S02]  /*65580*/  STL.64 [R1+0x578], R6 ;  /* 0x0005780601007387 */ /* 0x000fe40000100a00 */
[----:B0-----:R-:W-:Y:S02]  /*65590*/  IMAD.MOV.U32 R4, RZ, RZ, R22 ;  /* 0x000000ffff047224 */ /* 0x001fe400078e0016 */
[----:B------:R-:W-:Y:S02]  /*655a0*/  IMAD.MOV.U32 R5, RZ, RZ, R23 ;  /* 0x000000ffff057224 */ /* 0x000fe400078e0017 */
[----:B----4-:R-:W-:Y:S02]  /*655b0*/  IMAD.MOV.U32 R22, RZ, RZ, R10 ;  /* 0x000000ffff167224 */ /* 0x010fe400078e000a */
[----:B------:R-:W-:Y:S01]  /*655c0*/  IMAD.MOV.U32 R23, RZ, RZ, R11 ;  /* 0x000000ffff177224 */ /* 0x000fe200078e000b */
[----:B------:R-:W2:Y:S01]  /*655d0*/  LDL.LU R10, [R1+0x2934] ;  /* 0x00293400010a7983 */ /* 0x000ea20000300800 */
[----:B------:R-:W2:Y:S03]  /*655e0*/  LDL.LU R11, [R1+0x2930] ;  /* 0x00293000010b7983 */ /* 0x000ea60000300800 */
[----:B------:R0:W-:Y:S01]  /*655f0*/  STL.64 [R1+0x28f8], R22 ;  /* 0x0028f81601007387 */ /* 0x0001e20000100a00 */
[----:B------:R-:W4:Y:S02]  /*65600*/  LDL.LU R20, [R1+0xb0] ;  /* 0x0000b00001147983 */ /* 0x000f240000300800 */
[----:B------:R-:W4:Y:S01]  /*65610*/  LDL.LU R21, [R1+0xb4] ;  /* 0x0000b40001157983 */ /* 0x000f220000300800 */
[----:B0-----:R-:W4:Y:S01]  /*65620*/  LDL.LU R22, [R1+0xb8] ;  /* 0x0000b80001167983 */ /* 0x001f220000300800 */
[----:B------:R-:W4:Y:S02]  /*65630*/  LDL.LU R23, [R1+0xbc] ;  /* 0x0000bc0001177983 */ /* 0x000f240000300800 */
[----:B------:R-:W-:-:S02]  /*65640*/  IMAD.MOV.U32 R6, RZ, RZ, R14 ;  /* 0x000000ffff067224 */ /* 0x000fc400078e000e */
[----:B------:R-:W-:Y:S01]  /*65650*/  IMAD.MOV.U32 R7, RZ, RZ, R15 ;  /* 0x000000ffff077224 */ /* 0x000fe200078e000f */
[C---:B----4-:R-:W-:Y:S11]  /*65660*/  HMMA.16816.F32 R20, R24.reuse, R14, R20 ;  /* 0x0000000e1814723c */ /* 0x050ff60000001814 */
[----:B------:R-:W-:Y:S11]  /*65670*/  @!UPT UIADD3 URZ, URZ, URZ, URZ ;  /* 0x0000003f3f3ff290 */ /* 0x000ff6000fffe03f */
[----:B------:R-:W-:Y:S01]  /*65680*/  @!UPT UIADD3 URZ, URZ, URZ, URZ ;  /* 0x0000003f3f3ff290 */ /* 0x000fe2000fffe03f */
[----:B------:R-:W-:Y:S01]  /*65690*/  STL.64 [R1+0x560], R20 ;  /* 0x0005601401007387 */ /* 0x000fe20000100a00 */
[----:B------:R-:W-:Y:S02]  /*656a0*/  STL.64 [R1+0x568], R22 ;  /* 0x0005681601007387 */ /* 0x000fe40000100a00 */
[----:B------:R-:W2:Y:S02]  /*656b0*/  LDL.LU R12, [R1+0xa0] ;  /* 0x0000a000010c7983 */ /* 0x000ea40000300800 */
[----:B------:R-:W2:Y:S01]  /*656c0*/  LDL.LU R13, [R1+0xa4] ;  /* 0x0000a400010d7983 */ /* 0x000ea20000300800 */
[----:B------:R-:W2:Y:S01]  /*656d0*/  LDL.LU R14, [R1+0xa8] ;  /* 0x0000a800010e7983 */ /* 0x000ea20000300800 */
[----:B------:R-:W2:Y:S02]  /*656e0*/  LDL.LU R15, [R1+0xac] ;  /* 0x0000ac00010f7983 */ /* 0x000ea40000300800 */
[----:B------:R0:W-:Y:S02]  /*656f0*/  STL.64 [R1+0x2898], R6 ;  /* 0x0028980601007387 */ /* 0x0001e40000100a00 */
[----:B0-----:R-:W4:Y:S01]  /*65700*/  LDL R7, [R1+0x694] ;  /* 0x0006940001077983 */ /* 0x001f220000100800 */
[----:B------:R0:W-:Y:S03]  /*65710*/  STL.64 [R1+0x2890], R4 ;  /* 0x0028900401007387 */ /* 0x0001e60000100a00 */
[----:B----4-:R1:W-:Y:S01]  /*65720*/  STL [R1+0x28a0], R7 ;  /* 0x0028a00701007387 */ /* 0x0103e20000100800 */
[----:B0-----:R-:W4:Y:S02]  /*65730*/  LDL.LU R4, [R1+0x50] ;  /* 0x0000500001047983 */ /* 0x001f240000300800 */
[----:B------:R-:W4:Y:S02]  /*65740*/  LDL.LU R5, [R1+0x54] ;  /* 0x0000540001057983 */ /* 0x000f240000300800 */
[----:B------:R-:W2:Y:S01]  /*65750*/  LDL.LU R6, [R1+0x58] ;  /* 0x0000580001067983 */ /* 0x000ea20000300800 */
[----:B-1----:R-:W2:Y:S04]  /*65760*/  LDL.LU R7, [R1+0x5c] ;  /* 0x00005c0001077983 */ /* 0x002ea80000300800 */
        /* <DEDUP_REMOVED lines=11> */
[----:B------:R-:W4:Y:S01]  /*65820*/  LDL.LU R7, [R1+0x7c] ;  /* 0x00007c0001077983 */ /* 0x000f220000300800 */
[----:B------:R-:W-:Y:S01]  /*65830*/  HMMA.16816.F32 R24, R24, R10, R12 ;  /* 0x0000000a1818723c */ /* 0x000fe2000000180c */
[----:B----4-:R-:W-:Y:S01]  /*65840*/  STL.64 [R1+0x28f0], R6 ;  /* 0x0028f00601007387 */ /* 0x010fe20000100a00 */
[----:B--2---:R0:W-:Y:S03]  /*65850*/  STL.64 [R1+0x28e8], R4 ;  /* 0x0028e80401007387 */ /* 0x0041e60000100a00 */
[----:B0-----:R-:W2:Y:S01]  /*65860*/  LDL.LU R4, [R1+0x80] ;  /* 0x0000800001047983 */ /* 0x001ea20000300800 */
[----:B------:R-:W2:Y:S02]  /*65870*/  LDL.LU R5, [R1+0x84] ;  /* 0x0000840001057983 */ /* 0x000ea40000300800 */
[----:B------:R-:W4:Y:S02]  /*65880*/  LDL.LU R6, [R1+0x88] ;  /* 0x0000880001067983 */ /* 0x000f240000300800 */
[----:B------:R-:W4:Y:S02]  /*65890*/  LDL.LU R7, [R1+0x8c] ;  /* 0x00008c0001077983 */ /* 0x000f240000300800 */
[----:B------:R-:W-:-:S02]  /*658a0*/  IMAD.MOV.U32 R12, RZ, RZ, R10 ;  /* 0x000000ffff0c7224 */ /* 0x000fc400078e000a */
[----:B------:R-:W-:Y:S02]  /*658b0*/  IMAD.MOV.U32 R16, RZ, RZ, R11 ;  /* 0x000000ffff107224 */ /* 0x000fe400078e000b */
[----:B---3--:R-:W-:Y:S02]  /*658c0*/  IMAD.MOV.U32 R22, RZ, RZ, R9 ;  /* 0x000000ffff167224 */ /* 0x008fe400078e0009 */
[----:B------:R-:W-:Y:S01]  /*658d0*/  IMAD.MOV.U32 R23, RZ, RZ, R8 ;  /* 0x000000ffff177224 */ /* 0x000fe200078e0008 */
[----:B----4-:R-:W-:Y:S01]  /*658e0*/  STL.64 [R1+0x2908], R6 ;  /* 0x0029080601007387 */ /* 0x010fe20000100a00 */
[----:B--2---:R0:W-:Y:S03]  /*658f0*/  STL.64 [R1+0x2900], R4 ;  /* 0x0029000401007387 */ /* 0x0041e60000100a00 */
[----:B0-----:R-:W2:Y:S01]  /*65900*/  LDL.LU R4, [R1+0x90] ;  /* 0x0000900001047983 */ /* 0x001ea20000300800 */
[----:B------:R-:W2:Y:S02]  /*65910*/  LDL.LU R5, [R1+0x94] ;  /* 0x0000940001057983 */ /* 0x000ea40000300800 */
[----:B------:R-:W2:Y:S02]  /*65920*/  LDL.LU R6, [R1+0x98] ;  /* 0x0000980001067983 */ /* 0x000ea40000300800 */
[----:B------:R-:W2:Y:S01]  /*65930*/  LDL.LU R7, [R1+0x9c] ;  /* 0x00009c0001077983 */ /* 0x000ea20000300800 */
[----:B------:R-:W3:Y:S01]  /*65940*/  LDL.LU.64 R14, [R1+0x2928] ;  /* 0x00292800010e7983 */ /* 0x000ee20000300a00 */
[----:B------:R-:W4:Y:S02]  /*65950*/  LDL.LU R13, [R1+0x2920] ;  /* 0x00292000010d7983 */ /* 0x000f240000300800 */
[----:B------:R0:W-:Y:S02]  /*65960*/  STL.64 [R1+0x550], R24 ;  /* 0x0005501801007387 */ /* 0x0001e40000100a00 */
[----:B------:R1:W-:Y:S01]  /*65970*/  STL.64 [R1+0x558], R26 ;  /* 0x0005581a01007387 */ /* 0x0003e20000100a00 */
[----:B------:R-:W2:Y:S01]  /*65980*/  LDL.LU.64 R10, [R1+0x2918] ;  /* 0x00291800010a7983 */ /* 0x000ea20000300a00 */
[----:B------:R-:W2:Y:S03]  /*65990*/  LDL.LU.64 R8, [R1+0x2910] ;  /* 0x0029100001087983 */ /* 0x000ea60000300a00 */
[----:B0-----:R-:W3:Y:S01]  /*659a0*/  LDL.LU R24, [R1+0x40] ;  /* 0x0000400001187983 */ /* 0x001ee20000300800 */
[----:B------:R-:W3:Y:S02]  /*659b0*/  LDL.LU R25, [R1+0x44] ;  /* 0x0000440001197983 */ /* 0x000ee40000300800 */
[----:B-1----:R-:W3:Y:S02]  /*659c0*/  LDL.LU R26, [R1+0x48] ;  /* 0x00004800011a7983 */ /* 0x002ee40000300800 */
[----:B------:R-:W3:Y:S01]  /*659d0*/  LDL.LU R27, [R1+0x4c] ;  /* 0x00004c00011b7983 */ /* 0x000ee20000300800 */
[C---:B--2---:R-:W-:Y:S01]  /*659e0*/  HMMA.16816.F32 R20, R8.reuse, R22, R4 ;  /* 0x000000160814723c */ /* 0x044fe20000001804 */
[----:B------:R-:W2:Y:S01]  /*659f0*/  LDL.LU.64 R6, [R1+0x2908] ;  /* 0x0029080001067983 */ /* 0x000ea20000300a00 */
[----:B------:R-:W2:Y:S11]  /*65a00*/  LDL.LU.64 R4, [R1+0x2900] ;  /* 0x0029000001047983 */ /* 0x000eb60000300a00 */
[----:B------:R-:W-:Y:S10]  /*65a10*/  @!UPT UIADD3 URZ, URZ, URZ, URZ ;  /* 0x0000003f3f3ff290 */ /* 0x000ff4000fffe03f */
        /* <DEDUP_REMOVED lines=17> */
[----:B------:R-:W3:Y:S01]  /*65b30*/  LDL.LU.64 R20, [R1+0x28c0] ;  /* 0x0028c00001147983 */ /* 0x000ee20000300a00 */
[C---:B--2---:R-:W-:Y:S11]  /*65b40*/  HMMA.16816.F32 R4, R8.reuse, R22, R4 ;  /* 0x000000160804723c */ /* 0x044ff60000001804 */
[----:B------:R-:W-:Y:S11]  /*65b50*/  @!UPT UIADD3 URZ, URZ, URZ, URZ ;  /* 0x0000003f3f3ff290 */ /* 0x000ff6000fffe03f */
[----:B------:R-:W-:Y:S01]  /*65b60*/  @!UPT UIADD3 URZ, URZ, URZ, URZ ;  /* 0x0000003f3f3ff290 */ /* 0x000fe2000fffe03f */
[----:B------:R-:W-:Y:S01]  /*65b70*/  STL.64 [R1+0x510], R4 ;  /* 0x0005100401007387 */ /* 0x000fe20000100a00 */
[----:B------:R0:W-:Y:S03]  /*65b80*/  STL.64 [R1+0x518], R6 ;  /* 0x0005180601007387 */ /* 0x0001e60000100a00 */
[----:B0-----:R-:W2:Y:S01]  /*65b90*/  LDL.LU.64 R6, [R1+0x28b8] ;  /* 0x0028b80001067983 */ /* 0x001ea20000300a00 */
[----:B------:R-:W2:Y:S02]  /*65ba0*/  LDL.LU.64 R4, [R1+0x28b0] ;  /* 0x0028b00001047983 */ /* 0x000ea40000300a00 */
[----:B---3--:R-:W-:Y:S02]  /*65bb0*/  IMAD.MOV.U32 R22, RZ, RZ, R20 ;  /* 0x000000ffff167224 */ /* 0x008fe400078e0014 */
[----:B------:R-:W-:Y:S01]  /*65bc0*/  IMAD.MOV.U32 R23, RZ, RZ, R21 ;  /* 0x000000ffff177224 */ /* 0x000fe200078e0015 */
[----:B------:R-:W3:Y:S01]  /*65bd0*/  LDL.LU R20, [R1+0x28a8] ;  /* 0x0028a80001147983 */ /* 0x000ee20000300800 */
[----:B------:R-:W3:Y:S01]  /*65be0*/  LDL.LU R21, [R1+0x28a4] ;  /* 0x0028a40001157983 */ /* 0x000ee20000300800 */
[C---:B--2---:R-:W-:Y:S11]  /*65bf0*/  HMMA.16816.F32 R4, R8.reuse, R18, R4 ;  /* 0x000000120804723c */ /* 0x044ff60000001804 */
[----:B------:R-:W-:Y:S11]  /*65c00*/  @!UPT UIADD3 URZ, URZ, URZ, URZ ;  /* 0x0000003f3f3ff290 */ /* 0x000ff6000fffe03f */
[----:B------:R-:W-:Y:S01]  /*65c10*/  @!UPT UIADD3 URZ, URZ, URZ, URZ ;  /* 0x0000003f3f3ff290 */ /* 0x000fe2000fffe03f */
[----:B------:R-:W-:Y:S01]  /*65c20*/  STL.64 [R1+0x500], R4 ;  /* 0x0005000401007387 */ /* 0x000fe20000100a00 */
[----:B------:R0:W-:Y:S03]  /*65c30*/  STL.64 [R1+0x508], R6 ;  /* 0x0005080601007387 */ /* 0x0001e60000100a00 */
[----:B0-----:R-:W2:Y:S01]  /*65c40*/  LDL.LU R7, [R1+0x28a0] ;  /* 0x0028a00001077983 */ /* 0x001ea20000300800 */
[----:B------:R-:W-:Y:S11]  /*65c50*/  HMMA.16816.F32 R24, R8, R14, R24 ;  /* 0x0000000e0818723c */ /* 0x000ff60000001818 */
[----:B------:R-:W-:Y:S11]  /*65c60*/  @!UPT UIADD3 URZ, URZ, URZ, URZ ;  /* 0x0000003f3f3ff290 */ /* 0x000ff6000fffe03f */
[----:B------:R-:W-:Y:S01]  /*65c70*/  @!UPT UIADD3 URZ, URZ, URZ, URZ ;  /* 0x0000003f3f3ff290 */ /* 0x000fe2000fffe03f */
[----:B------:R-:W-:Y:S01]  /*65c80*/  STL.64 [R1+0x200], R24 ;  /* 0x0002001801007387 */ /* 0x000fe20000100a00 */
[----:B------:R-:W-:Y:S03]  /*65c90*/  STL.64 [R1+0x208], R26 ;  /* 0x0002081a01007387 */ /* 0x000fe60000100a00 */
[----:B--2---:R-:W0:Y:S02]  /*65ca0*/  LDSM.16.MT88.4 R24, [R7+0x23000] ;  /* 0x023000000718783b */ /* 0x004e240000004200 */
[----:B----4-:R-:W1:Y:S02]  /*65cb0*/  LDSM.16.M88.4 R4, [R13+0x80] ;  /* 0x000080000d04783b */ /* 0x010e640000000200 */
[----:B0-----:R-:W-:Y:S02]  /*65cc0*/  STL.64 [R1+0x2790], R26 ;  /* 0x0027901a01007387 */ /* 0x001fe40000100a00 */
[----:B------:R0:W-:Y:S02]  /*65cd0*/  STL.64 [R1+0x2788], R24 ;  /* 0x0027881801007387 */ /* 0x0001e40000100a00 */
[----:B0-----:R-:W2:Y:S01]  /*65ce0*/  LDL.LU R24, [R1+0x4a0] ;  /* 0x0004a00001187983 */ /* 0x001ea20000300800 */
[----:B------:R-:W2:Y:S02]  /*65cf0*/  LDL.LU R25, [R1+0x4a4] ;  /* 0x0004a40001197983 */ /* 0x000ea40000300800 */
[----:B-1----:R-:W-:Y:S02]  /*65d00*/  STL.64 [R1+0xc0], R4 ;  /* 0x0000c00401007387 */ /* 0x002fe40000100a00 */
[----:B------:R-:W-:Y:S02]  /*65d10*/  STL.64 [R1+0xc8], R6 ;  /* 0x0000c80601007387 */ /* 0x000fe40000100a00 */
[----:B------:R-:W0:Y:S04]  /*65d20*/  LDSM.16.M88.4 R4, [R13+0x2080] ;  /* 0x002080000d04783b */ /* 0x000e280000000200 */
        /* <DEDUP_REMOVED lines=13> */
[----:B------:R0:W-:Y:S02]  /*65e00*/  STL.64 [R1+0x78], R6 ;  /* 0x0000780601007387 */ /* 0x0001e40000100a00 */
[----:B0-----:R-:W4:Y:S01]  /*65e10*/  LDL.LU.64 R6, [R1+0x2898] ;  /* 0x0028980001067983 */ /* 0x001f220000300a00 */
[----:B------:R-:W4:Y:S02]  /*65e20*/  LDL.LU.64 R4, [R1+0x2890] ;  /* 0x0028900001047983 */ /* 0x000f240000300a00 */
[----:B---3--:R-:W-:-:S02]  /*65e30*/  IMAD.MOV.U32 R26, RZ, RZ, R21 ;  /* 0x000000ffff1a7224 */ /* 0x008fc400078e0015 */
[----:B------:R-:W-:-:S07]  /*65e40*/  IMAD.MOV.U32 R27, RZ, RZ, R20 ;  /* 0x000000ffff1b7224 */ /* 0x000fce00078e0014 */
[----:B--2---:R-:W-:Y:S01]  /*65e50*/  HMMA.16816.F32 R20, R8, R22, R24 ;  /* 0x000000160814723c */ /* 0x004fe20000001818 */
[----:B------:R-:W0:Y:S11]  /*65e60*/  LDSM.16.M88.4 R24, [R13+0xc080] ;  /* 0x00c080000d18783b */ /* 0x000e360000000200 */
[----:B------:R-:W-:Y:S11]  /*65e70*/  @!UPT UIADD3 URZ, URZ, URZ, URZ ;  /* 0x0000003f3f3ff290 */ /* 0x000ff6000fffe03f */
        /* <DEDUP_REMOVED lines=17> */
[----:B------:R-:W-:Y:S01]  /*65f90*/  LDSM.16.M88.4 R24, [R13+0x18080] ;  /* 0x018080000d18783b */ /* 0x000fe20000000200 */
[----:B-1----:R-:W-:Y:S03]  /*65fa0*/  STL.64 [R1+0x10], R20 ;  /* 0x0000101401007387 */ /* 0x002fe60000100a00 */
[----:B------:R-:W-:Y:S02]  /*65fb0*/  STL.64 [R1+0x18], R22 ;  /* 0x0000181601007387 */ /* 0x000fe40000100a00 */
[----:B------:R-:W0:Y:S02]  /*65fc0*/  LDSM.16.M88.4 R20, [R13+0x1a080] ;  /* 0x01a080000d14783b */ /* 0x000e240000000200 */
[----:B0-----:R0:W-:Y:S02]  /*65fd0*/  STL [R1+0x247c], R22 ;  /* 0x00247c1601007387 */ /* 0x0011e40000100800 */
[----:B------:R-:W-:Y:S02]  /*65fe0*/  STL.64 [R1], R24 ;  /* 0x0000001801007387 */ /* 0x000fe40000100a00 */
[----:B------:R-:W-:Y:S02]  /*65ff0*/  STL.64 [R1+0x8], R26 ;  /* 0x0000081a01007387 */ /* 0x000fe40000100a00 */
[----:B------:R1:W-:Y:S01]  /*66000*/  STL [R1+0x2478], R23 ;  /* 0x0024781701007387 */ /* 0x0003e20000100800 */
[----:B------:R-:W-:Y:S01]  /*66010*/  STL.64 [R1+0x2700], R20 ;  /* 0x0027001401007387 */ /* 0x000fe20000100a00 */
[----:B0-----:R-:W-:-:S03]  /*66020*/  IMAD.MOV.U32 R22, RZ, RZ, R12 ;  /* 0x000000ffff167224 */ /* 0x001fc600078e000c */
[----:B------:R-:W2:Y:S01]  /*66030*/  LDL.LU R12, [R1+0x288c] ;  /* 0x00288c00010c7983 */ /* 0x000ea20000300800 */
[----:B-1----:R-:W-:Y:S02]  /*66040*/  IMAD.MOV.U32 R23, RZ, RZ, R16 ;  /* 0x000000ffff177224 */ /* 0x002fe400078e0010 */
[----:B------:R-:W3:Y:S03]  /*66050*/  LDL.LU R16, [R1+0x2888] ;  /* 0x0028880001107983 */ /* 0x000ee60000300800 */
[----:B------:R-:W-:Y:S01]  /*66060*/  STL.64 [R1+0x2798], R22 ;  /* 0x0027981601007387 */ /* 0x000fe20000100a00 */
[----:B----4-:R-:W-:Y:S02]  /*66070*/  IMAD.MOV.U32 R26, RZ, RZ, R6 ;  /* 0x000000ffff1a7224 */ /* 0x010fe400078e0006 */
[----:B------:R-:W-:Y:S01]  /*66080*/  IMAD.MOV.U32 R27, RZ, RZ, R7 ;  /* 0x000000ffff1b7224 */ /* 0x000fe200078e0007 */
[----:B------:R-:W4:Y:S01]  /*66090*/  LDL.LU R6, [R1+0x2884] ;  /* 0x0028840001067983 */ /* 0x000f220000300800 */
[----:B------:R-:W2:Y:S03]  /*660a0*/  LDL.LU R7, [R1+0x2880] ;  /* 0x0028800001077983 */ /* 0x000ea60000300800 */
[----:B------:R0:W-:Y:S02]  /*660b0*/  STL.64 [R1+0x27a0], R26 ;  /* 0x0027a01a01007387 */ /* 0x0001e40000100a00 */
[----:B0-----:R-:W-:-:S02]  /*660c0*/  IMAD.MOV.U32 R26, RZ, RZ, R4 ;  /* 0x000000ffff1a7224 */ /* 0x001fc400078e0004 */
[----:B------:R-:W-:Y:S01]  /*660d0*/  IMAD.MOV.U32 R27, RZ, RZ, R5 ;  /* 0x000000ffff1b7224 */ /* 0x000fe200078e0005 */
[----:B------:R-:W2:Y:S01]  /*660e0*/  LDL.LU R4, [R1+0x287c] ;  /* 0x00287c0001047983 */ /* 0x000ea20000300800 */
[----:B------:R-:W2:Y:S03]  /*660f0*/  LDL.LU R5, [R1+0x2878] ;  /* 0x0028780001057983 */ /* 0x000ea60000300800 */
[----:B------:R0:W-:Y:S01]  /*66100*/  STL.64 [R1+0x27b8], R26 ;  /* 0x0027b81a01007387 */ /* 0x0001e20000100a00 */
[----:B------:R-:W2:Y:S02]  /*66110*/  LDL.LU R20, [R1+0x610] ;  /* 0x0006100001147983 */ /* 0x000ea40000300800 */
[----:B------:R-:W2:Y:S02]  /*66120*/  LDL.LU R21, [R1+0x614] ;  /* 0x0006140001157983 */ /* 0x000ea40000300800 */
[----:B------:R-:W2:Y:S01]  /*66130*/  LDL.LU R22, [R1+0x618] ;  /* 0x0006180001167983 */ /* 0x000ea20000300800 */
[----:B------:R-:W2:Y:S01]  /*66140*/  LDL.LU R23, [R1+0x61c] ;  /* 0x00061c0001177983 */ /* 0x000ea20000300800 */
[----:B0-----:R-:W-:-:S02]  /*66150*/  IMAD.MOV.U32 R26, RZ, RZ, R29 ;  /* 0x000000ffff1a7224 */ /* 0x001fc400078e001d */
        /* <DEDUP_REMOVED lines=31> */
[----:B---3--:R-:W-:-:S02]  /*66350*/  IMAD.MOV.U32 R26, RZ, RZ, R16 ;  /* 0x000000ffff1a7224 */ /* 0x008fc400078e0010 */
[----:B------:R-:W-:Y:S02]  /*66360*/  IMAD.MOV.U32 R27, RZ, RZ, R12 ;  /* 0x000000ffff1b7224 */ /* 0x000fe400078e000c */
[----:B------:R-:W-:Y:S02]  /*66370*/  IMAD.MOV.U32 R23, RZ, RZ, R17 ;  /* 0x000000ffff177224 */ /* 0x000fe400078e0011 */
[----:B------:R-:W3:Y:S01]  /*66380*/  LDL.LU R17, [R1+0x285c] ;  /* 0x00285c0001117983 */ /* 0x000ee20000300800 */
[----:B------:R-:W3:Y:S02]  /*66390*/  LDL.LU R16, [R1+0x2858] ;  /* 0x0028580001107983 */ /* 0x000ee40000300800 */
[----:B------:R-:W3:Y:S02]  /*663a0*/  LDL.LU R12, [R1+0x2854] ;  /* 0x00285400010c7983 */ /* 0x000ee40000300800 */
[----:B------:R-:W-:Y:S01]  /*663b0*/  STL.64 [R1+0x2818], R26 ;  /* 0x0028181a01007387 */ /* 0x000fe20000100a00 */
[----:B--2---:R-:W-:Y:S01]  /*663c0*/  STL.64 [R1+0x27f8], R22 ;  /* 0x0027f81601007387 */ /* 0x004fe20000100a00 */
[----:B------:R0:W-:Y:S03]  /*663d0*/  STL.64 [R1+0x27f0], R20 ;  /* 0x0027f01401007387 */ /* 0x0001e60000100a00 */
[----:B0-----:R-:W2:Y:S01]  /*663e0*/  LDL.LU R20, [R1+0x650] ;  /* 0x0006500001147983 */ /* 0x001ea20000300800 */
[----:B------:R-:W2:Y:S02]  /*663f0*/  LDL.LU R21, [R1+0x654] ;  /* 0x0006540001157983 */ /* 0x000ea40000300800 */
[----:B------:R-:W2:Y:S02]  /*66400*/  LDL.LU R22, [R1+0x658] ;  /* 0x0006580001167983 */ /* 0x000ea40000300800 */
[----:B------:R-:W2:Y:S02]  /*66410*/  LDL.LU R23, [R1+0x65c] ;  /* 0x00065c0001177983 */ /* 0x000ea40000300800 */
[----:B------:R-:W-:-:S02]  /*66420*/  IMAD.MOV.U32 R26, RZ, RZ, R7 ;  /* 0x000000ffff1a7224 */ /* 0x000fc400078e0007 */
[----:B----4-:R-:W-:-:S05]  /*66430*/  IMAD.MOV.U32 R27, RZ, RZ, R6 ;  /* 0x000000ffff1b7224 */ /* 0x010fca00078e0006 */
[----:B------:R-:W-:Y:S01]  /*66440*/  STL.64 [R1+0x2830], R26 ;  /* 0x0028301a01007387 */ /* 0x000fe20000100a00 */
[----:B------:R-:W4:Y:S03]  /*66450*/  LDL R7, [R1+0x1bc8] ;  /* 0x001bc80001077983 */ /* 0x000f260000100800 */
[----:B--2---:R-:W-:Y:S01]  /*66460*/  STL.64 [R1+0x2810], R22 ;  /* 0x0028101601007387 */ /* 0x004fe20000100a00 */
[----:B------:R0:W-:Y:S03]  /*66470*/  STL.64 [R1+0x2808], R20 ;  /* 0x0028081401007387 */ /* 0x0001e60000100a00 */
[----:B0-----:R-:W2:Y:S01]  /*66480*/  LDL.LU R20, [R1+0x660] ;  /* 0x0006600001147983 */ /* 0x001ea20000300800 */
[----:B---3--:R-:W-:Y:S02]  /*66490*/  IMAD.MOV.U32 R22, RZ, RZ, R16 ;  /* 0x000000ffff167224 */ /* 0x008fe400078e0010 */
[----:B------:R-:W-:-:S02]  /*664a0*/  IMAD.MOV.U32 R23, RZ, RZ, R17 ;  /* 0x000000ffff177224 */ /* 0x000fc400078e0011 */
[----:B------:R-:W-:Y:S02]  /*664b0*/  IMAD.MOV.U32 R21, RZ, RZ, R12 ;  /* 0x000000ffff157224 */ /* 0x000fe400078e000c */
[----:B------:R-:W3:Y:S01]  /*664c0*/  LDL.LU R12, [R1+0x2850] ;  /* 0x00285000010c7983 */ /* 0x000ee20000300800 */
[----:B------:R-:W3:Y:S02]  /*664d0*/  LDL.LU R16, [R1+0x284c] ;  /* 0x00284c0001107983 */ /* 0x000ee40000300800 */
[----:B------:R-:W3:Y:S02]  /*664e0*/  LDL.LU R17, [R1+0x2848] ;  /* 0x0028480001117983 */ /* 0x000ee40000300800 */
[----:B------:R-:W-:Y:S01]  /*664f0*/  STL.64 [R1+0x2828], R22 ;  /* 0x0028281601007387 */ /* 0x000fe20000100a00 */
[----:B--2---:R0:W-:Y:S04]  /*66500*/  STL.64 [R1+0x2820], R20 ;  /* 0x0028201401007387 */ /* 0x0041e80000100a00 */
[----:B0-----:R-:W2:Y:S01]  /*66510*/  LDL.LU R20, [R1+0x670] ;  /* 0x0006700001147983 */ /* 0x001ea20000300800 */
[----:B------:R-:W2:Y:S02]  /*66520*/  LDL.LU R21, [R1+0x674] ;  /* 0x0006740001157983 */ /* 0x000ea40000300800 */
[----:B------:R-:W2:Y:S02]  /*66530*/  LDL.LU R22, [R1+0x678] ;  /* 0x0006780001167983 */ /* 0x000ea40000300800 */
[----:B------:R-:W2:Y:S02]  /*66540*/  LDL.LU R23, [R1+0x67c] ;  /* 0x00067c0001177983 */ /* 0x000ea40000300800 */
[----:B--2---:R3:W-:Y:S01]  /*66550*/  STL.64 [R1+0x2840], R22 ;  /* 0x0028401601007387 */ /* 0x0047e20000100a00 */
[----:B------:R0:W-:Y:S02]  /*66560*/  STL.64 [R1+0x2838], R20 ;  /* 0x0028381401007387 */ /* 0x0001e40000100a00 */
[----:B---3--:R-:W-:-:S02]  /*66570*/  IMAD.MOV.U32 R22, RZ, RZ, R16 ;  /* 0x000000ffff167224 */ /* 0x008fc400078e0010 */
[----:B0-----:R-:W-:Y:S02]  /*66580*/  IMAD.MOV.U32 R21, RZ, RZ, R17 ;  /* 0x000000ffff157224 */ /* 0x001fe400078e0011 */
[----:B------:R-:W-:Y:S01]  /*66590*/  IMAD.MOV.U32 R23, RZ, RZ, R12 ;  /* 0x000000ffff177224 */ /* 0x000fe200078e000c */
[----:B------:R-:W0:Y:S02]  /*665a0*/  LDSM.16.M88.4 R16, [R13+0x1c080] ;  /* 0x01c080000d10783b */ /* 0x000e240000000200 */
[----:B------:R-:W1:Y:S02]  /*665b0*/  LDSM.16.M88.4 R12, [R13+0x1e080] ;  /* 0x01e080000d0c783b */ /* 0x000e640000000200 */
[----:B------:R-:W2:Y:S04]  /*665c0*/  LDL.LU R20, [R1+0x680] ;  /* 0x0006800001147983 */ /* 0x000ea80000300800 */
[----:B0-----:R-:W-:Y:S01]  /*665d0*/  STL [R1+0x26b4], R16 ;  /* 0x0026b41001007387 */ /* 0x001fe20000100800 */
[----:B------:R0:W-:Y:S02]  /*665e0*/  STL [R1+0x26b0], R17 ;  /* 0x0026b01101007387 */ /* 0x0001e40000100800 */
[----:B------:R-:W-:Y:S02]  /*665f0*/  STL [R1+0x220c], R18 ;  /* 0x00220c1201007387 */ /* 0x000fe40000100800 */
[----:B------:R-:W-:Y:S01]  /*66600*/  STL [R1+0x2208], R19 ;  /* 0x0022081301007387 */ /* 0x000fe20000100800 */
[----:B0-----:R-:W3:Y:S01]  /*66610*/  LDL.64 R16, [R1+0xc0] ;  /* 0x0000c00001107983 */ /* 0x001ee20000100a00 */
[----:B-1----:R-:W-:Y:S02]  /*66620*/  STL [R1+0x2284], R14 ;  /* 0x0022840e01007387 */ /* 0x002fe40000100800 */
[----:B------:R-:W-:Y:S02]  /*66630*/  STL [R1+0x2280], R15 ;  /* 0x0022800f01007387 */ /* 0x000fe40000100800 */
[----:B------:R0:W-:Y:S02]  /*66640*/  STL.64 [R1+0x2778], R12 ;  /* 0x0027780c01007387 */ /* 0x0001e40000100a00 */
[----:B0-----:R-:W3:Y:S01]  /*66650*/  LDL.64 R12, [R1+0xb0] ;  /* 0x0000b000010c7983 */ /* 0x001ee20000100a00 */
[----:B------:R-:W-:-:S02]  /*66660*/  IMAD.MOV.U32 R26, RZ, RZ, R5 ;  /* 0x000000ffff1a7224 */ /* 0x000fc400078e0005 */
[----:B------:R-:W-:Y:S02]  /*66670*/  IMAD.MOV.U32 R27, RZ, RZ, R4 ;  /* 0x000000ffff1b7224 */ /* 0x000fe400078e0004 */
[----:B----4-:R-:W0:Y:S05]  /*66680*/  LDSM.16.MT88.4 R4, [R7+0x23000] ;  /* 0x023000000704783b */ /* 0x010e2a0000004200 */
[C---:B--2---:R-:W-:Y:S01]  /*66690*/  HMMA.16816.F32 R24, R8.reuse, R26, R20 ;  /* 0x0000001a0818723c */ /* 0x044fe20000001814 */
[----:B---3--:R1:W-:Y:S04]  /*666a0*/  STL.64 [R1+0x2780], R12 ;  /* 0x0027800c01007387 */ /* 0x0083e80000100a00 */
[----:B-1----:R-:W2:Y:S01]  /*666b0*/  LDL.LU R12, [R1+0x490] ;  /* 0x00049000010c7983 */ /* 0x002ea20000300800 */
[----:B------:R-:W2:Y:S02]  /*666c0*/  LDL.LU R13, [R1+0x494] ;  /* 0x00049400010d7983 */ /* 0x000ea40000300800 */
[----:B------:R-:W2:Y:S02]  /*666d0*/  LDL.LU R14, [R1+0x498] ;  /* 0x00049800010e7983 */ /* 0x000ea40000300800 */
[----:B------:R-:W2:Y:S01]  /*666e0*/  LDL.LU R15, [R1+0x49c] ;  /* 0x00049c00010f7983 */ /* 0x000ea20000300800 */
[----:B0-----:R-:W-:Y:S01]  /*666f0*/  STL.64 [R1+0x2698], R6 ;  /* 0x0026980601007387 */ /* 0x001fe20000100a00 */
[----:B------:R0:W-:Y:S03]  /*66700*/  STL.64 [R1+0x2690], R4 ;  /* 0x0026900401007387 */ /* 0x0001e60000100a00 */
[----:B0-----:R-:W3:Y:S01]  /*66710*/  LDL.LU R4, [R1+0x4c0] ;  /* 0x0004c00001047983 */ /* 0x001ee20000300800 */
[----:B------:R-:W3:Y:S02]  /*66720*/  LDL.LU R5, [R1+0x4c4] ;  /* 0x0004c40001057983 */ /* 0x000ee40000300800 */
[----:B------:R-:W4:Y:S02]  /*66730*/  LDL.LU.64 R22, [R1+0x2840] ;  /* 0x0028400001167983 */ /* 0x000f240000300a00 */
[----:B------:R-:W4:Y:S03]  /*66740*/  LDL.LU.64 R20, [R1+0x2838] ;  /* 0x0028380001147983 */ /* 0x000f260000300a00 */
        /* <DEDUP_REMOVED lines=46> */
[----:B------:R-:W3:Y:S11]  /*66a30*/  LDL.LU.64 R22, [R1+0x2798] ;  /* 0x0027980001167983 */ /* 0x000ef60000300a00 */
[----:B------:R-:W-:Y:S10]  /*66a40*/  @!UPT UIADD3 URZ, URZ, URZ, URZ ;  /* 0x0000003f3f3ff290 */ /* 0x000ff4000fffe03f */
[----:B------:R-:W-:Y:S01]  /*66a50*/  STL.64 [R1+0xe0], R24 ;  /* 0x0000e01801007387 */ /* 0x000fe20000100a00 */
[----:B------:R0:W-:Y:S03]  /*66a60*/  STL.64 [R1+0xe8], R26 ;  /* 0x0000e81a01007387 */ /* 0x0001e60000100a00 */
[----:B0-----:R-:W2:Y:S01]  /*66a70*/  LDL.LU.64 R26, [R1+0x2790] ;  /* 0x00279000011a7983 */ /* 0x001ea20000300a00 */
[----:B------:R-:W2:Y:S02]  /*66a80*/  LDL.LU.64 R24, [R1+0x2788] ;  /* 0x0027880001187983 */ /* 0x000ea40000300a00 */
[----:B------:R-:W-:Y:S02]  /*66a90*/  IMAD.MOV.U32 R6, RZ, RZ, R2 ;  /* 0x000000ffff067224 */ /* 0x000fe400078e0002 */
[----:B------:R-:W-:-:S07]  /*66aa0*/  IMAD.MOV.U32 R7, RZ, RZ, R0 ;  /* 0x000000ffff077224 */ /* 0x000fce00078e0000 */
[----:B---3--:R-:W-:Y:S08]  /*66ab0*/  HMMA.16816.F32 R4, R8, R22, R4 ;  /* 0x000000160804723c */ /* 0x008ff00000001804 */
[----:B--2---:R-:W-:Y:S11]  /*66ac0*/  HMMA.16816.F32 R12, R24, R16, R12 ;  /* 0x00000010180c723c */ /* 0x004ff6000000180c */
[----:B------:R-:W-:Y:S04]  /*66ad0*/  @!UPT UIADD3 URZ, URZ, URZ, URZ ;  /* 0x0000003f3f3ff290 */ /* 0x000fe8000fffe03f */
[----:B------:R-:W-:Y:S01]  /*66ae0*/  STL.64 [R1+0xd0], R4 ;  /* 0x0000d00401007387 */ /* 0x000fe20000100a00 */
[----:B------:R-:W-:Y:S02]  /*66af0*/  IMAD.MOV.U32 R0, RZ, RZ, R7 ;  /* 0x000000ffff007224 */ /* 0x000fe400078e0007 */
[----:B------:R-:W2:Y:S02]  /*66b00*/  LDL.LU R8, [R1+0x480] ;  /* 0x0004800001087983 */ /* 0x000ea40000300800 */
[----:B------:R-:W-:Y:S01]  /*66b10*/  IMAD.MOV.U32 R2, RZ, RZ, R6 ;  /* 0x000000ffff027224 */ /* 0x000fe200078e0006 */
[----:B------:R-:W2:Y:S01]  /*66b20*/  LDL.LU R9, [R1+0x484] ;  /* 0x0004840001097983 */ /* 0x000ea20000300800 */
[----:B------:R-:W2:Y:S02]  /*66b30*/  LDL.LU R10, [R1+0x488] ;  /* 0x00048800010a7983 */ /* 0x000ea40000300800 */
[----:B------:R-:W2:Y:S02]  /*66b40*/  LDL.LU R11, [R1+0x48c] ;  /* 0x00048c00010b7983 */ /* 0x000ea40000300800 */
[----:B------:R-:W3:Y:S01]  /*66b50*/  LDL.64 R20, [R1+0xa0] ;  /* 0x0000a00001147983 */ /* 0x000ee20000100a00 */
[----:B------:R-:W-:Y:S01]  /*66b60*/  STL [R1+0x22bc], R0 ;  /* 0x0022bc0001007387 */ /* 0x000fe20000100800 */
[----:B------:R-:W-:Y:S03]  /*66b70*/  STL [R1+0x22b8], R2 ;  /* 0x0022b80201007387 */ /* 0x000fe60000100800 */
[----:B------:R0:W-:Y:S04]  /*66b80*/  STL.64 [R1+0x370], R12 ;  /* 0x0003700c01007387 */ /* 0x0001e80000100a00 */
[----:B0-----:R-:W2:Y:S01]  /*66b90*/  LDL.LU.64 R12, [R1+0x2780] ;  /* 0x00278000010c7983 */ /* 0x001ea20000300a00 */
[----:B------:R-:W-:-:S02]  /*66ba0*/  IMAD.MOV.U32 R4, RZ, RZ, R17 ;  /* 0x000000ffff047224 */ /* 0x000fc400078e0011 */
[----:B------:R-:W-:Y:S02]  /*66bb0*/  IMAD.MOV.U32 R5, RZ, RZ, R16 ;  /* 0x000000ffff057224 */ /* 0x000fe400078e0010 */
[----:B------:R-:W-:Y:S02]  /*66bc0*/  IMAD.MOV.U32 R19, RZ, RZ, R15 ;  /* 0x000000ffff137224 */ /* 0x000fe400078e000f */
[----:B------:R-:W-:Y:S01]  /*66bd0*/  IMAD.MOV.U32 R18, RZ, RZ, R14 ;  /* 0x000000ffff127224 */ /* 0x000fe200078e000e */
[----:B------:R-:W-:Y:S01]  /*66be0*/  STL [R1+0x26bc], R4 ;  /* 0x0026bc0401007387 */ /* 0x000fe20000100800 */
[----:B------:R-:W-:Y:S02]  /*66bf0*/  STL [R1+0x26b8], R5 ;  /* 0x0026b80501007387 */ /* 0x000fe40000100800 */
[----:B------:R-:W-:Y:S02]  /*66c00*/  STL [R1+0x2444], R19 ;  /* 0x0024441301007387 */ /* 0x000fe40000100800 */
[----:B------:R0:W-:Y:S01]  /*66c10*/  STL [R1+0x2440], R18 ;  /* 0x0024401201007387 */ /* 0x0001e20000100800 */
[----:B------:R-:W3:Y:S01]  /*66c20*/  LDL.LU R16, [R1+0x470] ;  /* 0x0004700001107983 */ /* 0x000ee20000300800 */
[----:B------:R-:W3:Y:S03]  /*66c30*/  LDL.LU R17, [R1+0x474] ;  /* 0x0004740001117983 */ /* 0x000ee60000300800 */
[----:B0-----:R-:W3:Y:S01]  /*66c40*/  LDL.LU R18, [R1+0x478] ;  /* 0x0004780001127983 */ /* 0x001ee20000300800 */
[----:B------:R-:W3:Y:S01]  /*66c50*/  LDL.LU R19, [R1+0x47c] ;  /* 0x00047c0001137983 */ /* 0x000ee20000300800 */
[----:B--2---:R-:W-:Y:S01]  /*66c60*/  HMMA.16816.F32 R8, R24, R12, R8 ;  /* 0x0000000c1808723c */ /* 0x004fe20000001808 */
[----:B------:R-:W-:-:S02]  /*66c70*/  IMAD.MOV.U32 R7, RZ, RZ, R12 ;  /* 0x000000ffff077224 */ /* 0x000fc400078e000c */
[----:B------:R-:W-:Y:S02]  /*66c80*/  IMAD.MOV.U32 R6, RZ, RZ, R13 ;  /* 0x000000ffff067224 */ /* 0x000fe400078e000d */
[----:B------:R-:W2:Y:S11]  /*66c90*/  LDL.LU.64 R12, [R1+0x2778] ;  /* 0x00277800010c7983 */ /* 0x000eb60000300a00 */
[----:B------:R-:W-:Y:S07]  /*66ca0*/  @!UPT UIADD3 URZ, URZ, URZ, URZ ;  /* 0x0000003f3f3ff290 */ /* 0x000fee000fffe03f */
[----:B------:R0:W-:Y:S01]  /*66cb0*/  STL.64 [R1+0x368], R10 ;  /* 0x0003680a01007387 */ /* 0x0001e20000100a00 */
[----:B------:R-:W-:Y:S02]  /*66cc0*/  IMAD.MOV.U32 R0, RZ, RZ, R8 ;  /* 0x000000ffff007224 */ /* 0x000fe400078e0008 */
[----:B------:R-:W-:Y:S02]  /*66cd0*/  IMAD.MOV.U32 R2, RZ, RZ, R9 ;  /* 0x000000ffff027224 */ /* 0x000fe400078e0009 */
[----:B------:R-:W4:Y:S01]  /*66ce0*/  LDL.LU R8, [R1+0x440] ;  /* 0x0004400001087983 */ /* 0x000f220000300800 */
[----:B------:R-:W4:Y:S04]  /*66cf0*/  LDL.LU R9, [R1+0x444] ;  /* 0x0004440001097983 */ /* 0x000f280000300800 */
[----:B0-----:R-:W2:Y:S01]  /*66d00*/  LDL.LU R10, [R1+0x448] ;  /* 0x00044800010a7983 */ /* 0x001ea20000300800 */
[----:B------:R-:W2:Y:S03]  /*66d10*/  LDL.LU R11, [R1+0x44c] ;  /* 0x00044c00010b7983 */ /* 0x000ea60000300800 */
[----:B--2---:R-:W-:Y:S01]  /*66d20*/  STL.64 [R1+0x2758], R10 ;  /* 0x0027580a01007387 */ /* 0x004fe20000100a00 */
[----:B----4-:R0:W-:Y:S03]  /*66d30*/  STL.64 [R1+0x2750], R8 ;  /* 0x0027500801007387 */ /* 0x0101e60000100a00 */
[----:B0-----:R-:W2:Y:S04]  /*66d40*/  LDL.64 R8, [R1+0x80] ;  /* 0x0000800001087983 */ /* 0x001ea80000100a00 */
[----:B--2---:R0:W-:Y:S04]  /*66d50*/  STL.64 [R1+0x2768], R8 ;  /* 0x0027680801007387 */ /* 0x0041e80000100a00 */
[----:B0-----:R-:W2:Y:S01]  /*66d60*/  LDL.LU R8, [R1+0x460] ;  /* 0x0004600001087983 */ /* 0x001ea20000300800 */
[----:B------:R-:W2:Y:S02]  /*66d70*/  LDL.LU R9, [R1+0x464] ;  /* 0x0004640001097983 */ /* 0x000ea40000300800 */
[----:B------:R-:W2:Y:S02]  /*66d80*/  LDL.LU R10, [R1+0x468] ;  /* 0x00046800010a7983 */ /* 0x000ea40000300800 */
[----:B------:R-:W2:Y:S01]  /*66d90*/  LDL.LU R11, [R1+0x46c] ;  /* 0x00046c00010b7983 */ /* 0x000ea20000300800 */
[----:B------:R-:W-:Y:S01]  /*66da0*/  STL [R1+0x26c4], R6 ;  /* 0x0026c40601007387 */ /* 0x000fe20000100800 */
[----:B------:R3:W-:Y:S02]  /*66db0*/  STL [R1+0x26c0], R7 ;  /* 0x0026c00701007387 */ /* 0x0007e40000100800 */
[----:B---3--:R-:W-:Y:S01]  /*66dc0*/  HMMA.16816.F32 R4, R24, R20, R16 ;  /* 0x000000141804723c */ /* 0x008fe20000001810 */
[----:B------:R-:W-:Y:S01]  /*66dd0*/  STL [R1+0x244c], R2 ;  /* 0x00244c0201007387 */ /* 0x000fe20000100800 */
[----:B------:R-:W-:Y:S05]  /*66de0*/  STL [R1+0x2448], R0 ;  /* 0x0024480001007387 */ /* 0x000fea0000100800 */
[----:B------:R-:W-:-:S02]  /*66df0*/  IMAD.MOV.U32 R17, RZ, RZ, R20 ;  /* 0x000000ffff117224 */ /* 0x000fc400078e0014 */
[----:B------:R-:W-:Y:S11]  /*66e00*/  IMAD.MOV.U32 R18, RZ, RZ, R21 ;  /* 0x000000ffff127224 */ /* 0x000ff600078e0015 */
[----:B------:R-:W-:Y:S03]  /*66e10*/  @!UPT UIADD3 URZ, URZ, URZ, URZ ;  /* 0x0000003f3f3ff290 */ /* 0x000fe6000fffe03f */
[----:B------:R-:W-:Y:S01]  /*66e20*/  STL.64 [R1+0x350], R4 ;  /* 0x0003500401007387 */ /* 0x000fe20000100a00 */
[----:B------:R-:W-:Y:S02]  /*66e30*/  STL.64 [R1+0x358], R6 ;  /* 0x0003580601007387 */ /* 0x000fe40000100a00 */
[----:B------:R-:W3:Y:S02]  /*66e40*/  LDL.64 R20, [R1+0x50] ;  /* 0x0000500001147983 */ /* 0x000ee40000100a00 */
[----:B------:R-:W-:Y:S01]  /*66e50*/  IMAD.MOV.U32 R23, RZ, RZ, R3 ;  /* 0x000000ffff177224 */ /* 0x000fe200078e0003 */
[----:B---3--:R0:W-:Y:S04]  /*66e60*/  STL.64 [R1+0x2738], R20 ;  /* 0x0027381401007387 */ /* 0x0081e80000100a00 */
[----:B0-----:R-:W3:Y:S01]  /*66e70*/  LDL.LU R20, [R1+0x600] ;  /* 0x0006000001147983 */ /* 0x001ee20000300800 */
[----:B------:R-:W3:Y:S02]  /*66e80*/  LDL.LU R21, [R1+0x604] ;  /* 0x0006040001157983 */ /* 0x000ee40000300800 */
[----:B------:R-:W4:Y:S02]  /*66e90*/  LDL.LU R22, [R1+0x608] ;  /* 0x0006080001167983 */ /* 0x000f240000300800 */
[----:B------:R-:W2:Y:S01]  /*66ea0*/  LDL.LU R3, [R1+0x2770] ;  /* 0x0027700001037983 */ /* 0x000ea20000300800 */
[----:B----4-:R-:W-:Y:S01]  /*66eb0*/  STL.64 [R1+0x2748], R22 ;  /* 0x0027481601007387 */ /* 0x010fe20000100a00 */
[----:B---3--:R0:W-:Y:S03]  /*66ec0*/  STL.64 [R1+0x2740], R20 ;  /* 0x0027401401007387 */ /* 0x0081e60000100a00 */
[----:B0-----:R-:W3:Y:S04]  /*66ed0*/  LDL.64 R20, [R1+0x70] ;  /* 0x0000700001147983 */ /* 0x001ee80000100a00 */
[----:B---3--:R0:W-:Y:S04]  /*66ee0*/  STL.64 [R1+0x2760], R20 ;  /* 0x0027601401007387 */ /* 0x0081e80000100a00 */
[----:B0-----:R-:W3:Y:S01]  /*66ef0*/  LDL.LU R20, [R1+0x450] ;  /* 0x0004500001147983 */ /* 0x001ee20000300800 */
[----:B------:R-:W3:Y:S02]  /*66f00*/  LDL.LU R21, [R1+0x454] ;  /* 0x0004540001157983 */ /* 0x000ee40000300800 */
[----:B------:R-:W3:Y:S02]  /*66f10*/  LDL.LU R22, [R1+0x458] ;  /* 0x0004580001167983 */ /* 0x000ee40000300800 */
[----:B------:R-:W-:Y:S01]  /*66f20*/  STL [R1+0x26cc], R18 ;  /* 0x0026cc1201007387 */ /* 0x000fe20000100800 */
[----:B------:R0:W-:Y:S04]  /*66f30*/  STL [R1+0x26c8], R17 ;  /* 0x0026c81101007387 */ /* 0x0001e80000100800 */
[----:B0-----:R-:W2:Y:S02]  /*66f40*/  LDL.64 R16, [R1+0x90] ;  /* 0x0000900001107983 */ /* 0x001ea40000100a00 */
[----:B--2---:R-:W-:Y:S11]  /*66f50*/  HMMA.16816.F32 R8, R24, R16, R8 ;  /* 0x000000101808723c */ /* 0x004ff60000001808 */
[----:B------:R-:W-:Y:S11]  /*66f60*/  @!UPT UIADD3 URZ, URZ, URZ, URZ ;  /* 0x0000003f3f3ff290 */ /* 0x000ff6000fffe03f */
[----:B------:R-:W-:Y:S01]  /*66f70*/  @!UPT UIADD3 URZ, URZ, URZ, URZ ;  /* 0x0000003f3f3ff290 */ /* 0x000fe2000fffe03f */
[----:B------:R0:W-:Y:S01]  /*66f80*/  STL [R1+0x340], R8 ;  /* 0x0003400801007387 */ /* 0x0001e20000100800 */
[----:B------:R-:W-:-:S03]  /*66f90*/  IMAD.MOV.U32 R14, RZ, RZ, R9 ;  /* 0x000000ffff0e7224 */ /* 0x000fc600078e0009 */
[----:B0-----:R-:W3:Y:S01]  /*66fa0*/  LDL.LU.64 R8, [R1+0x2768] ;  /* 0x0027680001087983 */ /* 0x001ee20000300a00 */
[----:B------:R-:W-:Y:S02]  /*66fb0*/  IMAD.MOV.U32 R23, RZ, RZ, R3 ;  /* 0x000000ffff177224 */ /* 0x000fe400078e0003 */
[----:B------:R-:W-:Y:S02]  /*66fc0*/  IMAD.MOV.U32 R3, RZ, RZ, R11 ;  /* 0x000000ffff037224 */ /* 0x000fe400078e000b */
[----:B------:R-:W-:-:S03]  /*66fd0*/  IMAD.MOV.U32 R15, RZ, RZ, R10 ;  /* 0x000000ffff0f7224 */ /* 0x000fc600078e000a */
[----:B------:R-:W-:Y:S02]  /*66fe0*/  STL [R1+0x2290], R3 ;  /* 0x0022900301007387 */ /* 0x000fe40000100800 */
[----:B------:R-:W-:Y:S02]  /*66ff0*/  STL [R1+0x228c], R15 ;  /* 0x00228c0f01007387 */ /* 0x000fe40000100800 */
[----:B------:R-:W-:Y:S01]  /*67000*/  STL [R1+0x2288], R14 ;  /* 0x0022880e01007387 */ /* 0x000fe20000100800 */
[C---:B---3--:R-:W-:Y:S01]  /*67010*/  HMMA.16816.F32 R20, R24.reuse, R8, R20 ;  /* 0x000000081814723c */ /* 0x048fe20000001814 */
[----:B------:R-:W-:Y:S02]  /*67020*/  IMAD.MOV.U32 R4, RZ, RZ, R8 ;  /* 0x000000ffff047224 */ /* 0x000fe400078e0008 */
[----:B------:R-:W-:Y:S11]  /*67030*/  IMAD.MOV.U32 R19, RZ, RZ, R9 ;  /* 0x000000ffff137224 */ /* 0x000ff600078e0009 */
[----:B------:R-:W-:Y:S09]  /*67040*/  @!UPT UIADD3 URZ, URZ, URZ, URZ ;  /* 0x0000003f3f3ff290 */ /* 0x000ff2000fffe03f */
[----:B------:R0:W-:Y:S01]  /*67050*/  STL.64 [R1+0x330], R20 ;  /* 0x0003301401007387 */ /* 0x0001e20000100a00 */
[----:B------:R1:W-:Y:S03]  /*67060*/  STL.64 [R1+0x338], R22 ;  /* 0x0003381601007387 */ /* 0x0003e60000100a00 */
[----:B0-----:R-:W2:Y:S01]  /*67070*/  LDL.LU.64 R20, [R1+0x2760] ;  /* 0x0027600001147983 */ /* 0x001ea20000300a00 */
[----:B------:R-:W2:Y:S02]  /*67080*/  LDL.LU.64 R10, [R1+0x2758] ;  /* 0x00275800010a7983 */ /* 0x000ea40000300a00 */
[----:B------:R-:W2:Y:S02]  /*67090*/  LDL.LU.64 R8, [R1+0x2750] ;  /* 0x0027500001087983 */ /* 0x000ea40000300a00 */
[----:B-1----:R-:W3:Y:S01]  /*670a0*/  LDL.LU.64 R22, [R1+0x2748] ;  /* 0x0027480001167983 */ /* 0x002ee20000300a00 */
[----:B--2---:R-:W-:Y:S01]  /*670b0*/  HMMA.16816.F32 R8, R24, R20, R8 ;  /* 0x000000141808723c */ /* 0x004fe20000001808 */
[----:B------:R-:W-:-:S02]  /*670c0*/  IMAD.MOV.U32 R2, RZ, RZ, R20 ;  /* 0x000000ffff027224 */ /* 0x000fc400078e0014 */
[----:B------:R-:W-:Y:S02]  /*670d0*/  IMAD.MOV.U32 R0, RZ, RZ, R21 ;  /* 0x000000ffff007224 */ /* 0x000fe400078e0015 */
[----:B------:R-:W3:Y:S11]  /*670e0*/  LDL.LU.64 R20, [R1+0x2740] ;  /* 0x0027400001147983 */ /* 0x000ef60000300a00 */
[----:B------:R-:W-:Y:S07]  /*670f0*/  @!UPT UIADD3 URZ, URZ, URZ, URZ ;  /* 0x0000003f3f3ff290 */ /* 0x000fee000fffe03f */
[----:B------:R-:W-:Y:S01]  /*67100*/  STL [R1+0x320], R8 ;  /* 0x0003200801007387 */ /* 0x000fe20000100800 */
[----:B------:R-:W-:Y:S02]  /*67110*/  IMAD.MOV.U32 R3, RZ, RZ, R9 ;  /* 0x000000ffff037224 */ /* 0x000fe400078e0009 */
[----:B------:R-:W-:Y:S02]  /*67120*/  IMAD.MOV.U32 R15, RZ, RZ, R10 ;  /* 0x000000ffff0f7224 */ /* 0x000fe400078e000a */
[----:B------:R-:W-:Y:S02]  /*67130*/  IMAD.MOV.U32 R14, RZ, RZ, R11 ;  /* 0x000000ffff0e7224 */ /* 0x000fe400078e000b */
[----:B------:R-:W0:Y:S04]  /*67140*/  LDSM.16.MT88.4 R8, [R28+0x23000] ;  /* 0x023000001c08783b */ /* 0x000e280000004200 */
[----:B------:R-:W-:Y:S01]  /*67150*/  STL [R1+0x229c], R14 ;  /* 0x00229c0e01007387 */ /* 0x000fe20000100800 */
[----:B------:R-:W-:Y:S02]  /*67160*/  STL [R1+0x2298], R15 ;  /* 0x0022980f01007387 */ /* 0x000fe40000100800 */
[----:B------:R1:W-:Y:S02]  /*67170*/  STL.64 [R1+0x2730], R12 ;  /* 0x0027300c01007387 */ /* 0x0003e40000100a00 */
[----:B-1----:R-:W2:Y:S01]  /*67180*/  LDL.LU R12, [R1+0x4f0] ;  /* 0x0004f000010c7983 */ /* 0x002ea20000300800 */
[----:B------:R-:W2:Y:S02]  /*67190*/  LDL.LU R13, [R1+0x4f4] ;  /* 0x0004f400010d7983 */ /* 0x000ea40000300800 */
[----:B------:R-:W2:Y:S02]  /*671a0*/  LDL.LU R14, [R1+0x4f8] ;  /* 0x0004f800010e7983 */ /* 0x000ea40000300800 */
[----:B------:R-:W-:Y:S01]  /*671b0*/  STL [R1+0x2294], R3 ;  /* 0x0022940301007387 */ /* 0x000fe20000100800 */
[----:B0-----:R-:W-:Y:S01]  /*671c0*/  STL.64 [R1+0x2558], R10 ;  /* 0x0025580a01007387 */ /* 0x001fe20000100a00 */
[----:B------:R0:W-:Y:S03]  /*671d0*/  STL.64 [R1+0x2550], R8 ;  /* 0x0025500801007387 */ /* 0x0001e60000100a00 */
[----:B0-----:R-:W3:Y:S02]  /*671e0*/  LDL.64 R8, [R1+0x60] ;  /* 0x0000600001087983 */ /* 0x001ee40000100a00 */
[----:B---3--:R-:W-:Y:S11]  /*671f0*/  HMMA.16816.F32 R20, R24, R8, R20 ;  /* 0x000000081814723c */ /* 0x008ff60000001814 */
[----:B------:R-:W-:Y:S11]  /*67200*/  @!UPT UIADD3 URZ, URZ, URZ, URZ ;  /* 0x0000003f3f3ff290 */ /* 0x000ff6000fffe03f */
[----:B------:R-:W-:Y:S01]  /*67210*/  @!UPT UIADD3 URZ, URZ, URZ, URZ ;  /* 0x0000003f3f3ff290 */ /* 0x000fe2000fffe03f */
[----:B------:R0:W-:Y:S01]  /*67220*/  STL.64 [R1+0x310], R20 ;  /* 0x0003101401007387 */ /* 0x0001e20000100a00 */
[----:B------:R-:W-:Y:S03]  /*67230*/  STL.64 [R1+0x318], R22 ;  /* 0x0003181601007387 */ /* 0x000fe60000100a00 */
[----:B0-----:R-:W2:Y:S01]  /*67240*/  LDL.LU.64 R20, [R1+0x2738] ;  /* 0x0027380001147983 */ /* 0x001ea20000300a00 */
[----:B------:R-:W-:Y:S02]  /*67250*/  IMAD.MOV.U32 R15, RZ, RZ, R29 ;  /* 0x000000ffff0f7224 */ /* 0x000fe400078e001d */
[----:B------:R-:W-:Y:S02]  /*67260*/  IMAD.MOV.U32 R6, RZ, RZ, R8 ;  /* 0x000000ffff067224 */ /* 0x000fe400078e0008 */
[----:B------:R-:W-:Y:S02]  /*67270*/  IMAD.MOV.U32 R7, RZ, RZ, R9 ;  /* 0x000000ffff077224 */ /* 0x000fe400078e0009 */
[----:B------:R-:W-:-:S02]  /*67280*/  IMAD.MOV.U32 R5, RZ, RZ, R16 ;  /* 0x000000ffff057224 */ /* 0x000fc400078e0010 */
[----:B------:R-:W-:Y:S01]  /*67290*/  IMAD.MOV.U32 R16, RZ, RZ, R17 ;  /* 0x000000ffff107224 */ /* 0x000fe200078e0011 */
[----:B------:R-:W-:Y:S02]  /*672a0*/  STL.64 [R1+0x26d8], R6 ;  /* 0x0026d80601007387 */ /* 0x000fe40000100a00 */
[----:B------:R-:W-:Y:S01]  /*672b0*/  STL.64 [R1+0x26d0], R4 ;  /* 0x0026d00401007387 */ /* 0x000fe20000100a00 */
[----:B--2---:R-:W-:Y:S01]  /*672c0*/  HMMA.16816.F32 R8, R24, R20, R12 ;  /* 0x000000141808723c */ /* 0x004fe2000000180c */
[----:B------:R-:W-:Y:S02]  /*672d0*/  IMAD.MOV.U32 R18, RZ, RZ, R20 ;  /* 0x000000ffff127224 */ /* 0x000fe400078e0014 */
[----:B------:R-:W-:Y:S11]  /*672e0*/  IMAD.MOV.U32 R17, RZ, RZ, R21 ;  /* 0x000000ffff117224 */ /* 0x000ff600078e0015 */
[----:B------:R-:W-:Y:S09]  /*672f0*/  @!UPT UIADD3 URZ, URZ, URZ, URZ ;  /* 0x0000003f3f3ff290 */ /* 0x000ff2000fffe03f */
[----:B------:R-:W-:Y:S01]  /*67300*/  STL.64 [R1+0x4f0], R8 ;  /* 0x0004f00801007387 */ /* 0x000fe20000100a00 */
[----:B------:R-:W-:Y:S02]  /*67310*/  STL.64 [R1+0x26e8], R18 ;  /* 0x0026e81201007387 */ /* 0x000fe40000100a00 */
[----:B------:R0:W-:Y:S02]  /*67320*/  STL.64 [R1+0x26e0], R16 ;  /* 0x0026e01001007387 */ /* 0x0001e40000100a00 */
[----:B0-----:R-:W2:Y:S01]  /*67330*/  LDL.LU R16, [R1+0x430] ;  /* 0x0004300001107983 */ /* 0x001ea20000300800 */
[----:B------:R-:W2:Y:S02]  /*67340*/  LDL.LU R17, [R1+0x434] ;  /* 0x0004340001117983 */ /* 0x000ea40000300800 */
[----:B------:R-:W3:Y:S02]  /*67350*/  LDL.LU R18, [R1+0x438] ;  /* 0x0004380001127983 */ /* 0x000ee40000300800 */
[----:B------:R-:W3:Y:S01]  /*67360*/  LDL.LU R19, [R1+0x43c] ;  /* 0x00043c0001137983 */ /* 0x000ee20000300800 */
[----:B------:R-:W4:Y:S01]  /*67370*/  LDL.64 R12, [R1+0x40] ;  /* 0x00004000010c7983 */ /* 0x000f220000100a00 */
[----:B------:R-:W2:Y:S02]  /*67380*/  LDL.LU R20, [R1+0x5e0] ;  /* 0x0005e00001147983 */ /* 0x000ea40000300800 */
[----:B------:R-:W2:Y:S02]  /*67390*/  LDL.LU R21, [R1+0x5e4] ;  /* 0x0005e40001157983 */ /* 0x000ea40000300800 */
[----:B------:R-:W2:Y:S01]  /*673a0*/  LDL.LU R22, [R1+0x5e8] ;  /* 0x0005e80001167983 */ /* 0x000ea20000300800 */
[----:B------:R-:W2:Y:S04]  /*673b0*/  LDL.LU R23, [R1+0x5ec] ;  /* 0x0005ec0001177983 */ /* 0x000ea80000300800 */
[----:B--2---:R-:W-:Y:S01]  /*673c0*/  STL.64 [R1+0x2710], R22 ;  /* 0x0027101601007387 */ /* 0x004fe20000100a00 */
[----:B------:R0:W-:Y:S03]  /*673d0*/  STL.64 [R1+0x2708], R20 ;  /* 0x0027081401007387 */ /* 0x0001e60000100a00 */
[----:B0-----:R-:W2:Y:S04]  /*673e0*/  LDL.64 R20, [R1+0x20] ;  /* 0x0000200001147983 */ /* 0x001ea80000100a00 */
[----:B--2---:R0:W-:Y:S04]  /*673f0*/  STL.64 [R1+0x2720], R20 ;  /* 0x0027201401007387 */ /* 0x0041e80000100a00 */
[----:B0-----:R-:W2:Y:S04]  /*67400*/  LDL.64 R20, [R1+0x30] ;  /* 0x0000300001147983 */ /* 0x001ea80000100a00 */
[----:B--2---:R0:W-:Y:S04]  /*67410*/  STL.64 [R1+0x2728], R20 ;  /* 0x0027281401007387 */ /* 0x0041e80000100a00 */
[----:B0-----:R-:W4:Y:S01]  /*67420*/  LDL.LU R20, [R1+0x4e0] ;  /* 0x0004e00001147983 */ /* 0x001f220000300800 */
[----:B------:R-:W4:Y:S02]  /*67430*/  LDL.LU R21, [R1+0x4e4] ;  /* 0x0004e40001157983 */ /* 0x000f240000300800 */
[----:B------:R-:W4:Y:S02]  /*67440*/  LDL.LU R22, [R1+0x4e8] ;  /* 0x0004e80001167983 */ /* 0x000f240000300800 */
[----:B------:R-:W4:Y:S01]  /*67450*/  LDL.LU R23, [R1+0x4ec] ;  /* 0x0004ec0001177983 */ /* 0x000f220000300800 */
[----:B---3--:R-:W-:Y:S01]  /*67460*/  STL.64 [R1+0x26f8], R18 ;  /* 0x0026f81201007387 */ /* 0x008fe20000100a00 */
[----:B------:R0:W-:Y:S03]  /*67470*/  STL.64 [R1+0x26f0], R16 ;  /* 0x0026f01001007387 */ /* 0x0001e60000100a00 */
[----:B0-----:R-:W2:Y:S01]  /*67480*/  LDL.64 R16, [R1+0x10] ;  /* 0x0000100001107983 */ /* 0x001ea20000100a00 */
[----:B------:R-:W-:-:S02]  /*67490*/  IMAD.MOV.U32 R29, RZ, RZ, R10 ;  /* 0x000000ffff1d7224 */ /* 0x000fc400078e000a */
[----:B------:R-:W-:Y:S01]  /*674a0*/  IMAD.MOV.U32 R28, RZ, RZ, R11 ;  /* 0x000000ffff1c7224 */ /* 0x000fe200078e000b */
[----:B--2---:R0:W-:Y:S04]  /*674b0*/  STL.64 [R1+0x2718], R16 ;  /* 0x0027181001007387 */ /* 0x0041e80000100a00 */
        /* <DEDUP_REMOVED lines=8> */
[----:B------:R-:W2:Y:S01]  /*67540*/  LDL.LU R8, [R1+0x2e0] ;  /* 0x0002e00001087983 */ /* 0x000ea20000300800 */
[----:B------:R-:W2:Y:S02]  /*67550*/  LDL.LU R9, [R1+0x2e4] ;  /* 0x0002e40001097983 */ /* 0x000ea40000300800 */
[----:B------:R-:W2:Y:S02]  /*67560*/  LDL.LU R10, [R1+0x2e8] ;  /* 0x0002e800010a7983 */ /* 0x000ea40000300800 */
[----:B------:R-:W2:Y:S01]  /*67570*/  LDL.LU R11, [R1+0x2ec] ;  /* 0x0002ec00010b7983 */ /* 0x000ea20000300800 */
[----:B----4-:R-:W-:Y:S01]  /*67580*/  HMMA.16816.F32 R20, R24, R12, R20 ;  /* 0x0000000c1814723c */ /* 0x010fe20000001814 */
[----:B--2---:R-:W-:Y:S01]  /*67590*/  STL.64 [R1+0x2568], R10 ;  /* 0x0025680a01007387 */ /* 0x004fe20000100a00 */
[----:B------:R0:W-:Y:S03]  /*675a0*/  STL.64 [R1+0x2560], R8 ;  /* 0x0025600801007387 */ /* 0x0001e60000100a00 */
[----:B0-----:R-:W2:Y:S01]  /*675b0*/  LDL.64 R8, [R1] ;  /* 0x0000000001087983 */ /* 0x001ea20000100a00 */
[----:B------:R-:W-:Y:S02]  /*675c0*/  STL [R1+0x2454], R28 ;  /* 0x0024541c01007387 */ /* 0x000fe40000100800 */
[----:B------:R-:W-:Y:S02]  /*675d0*/  STL [R1+0x2450], R29 ;  /* 0x0024501d01007387 */ /* 0x000fe40000100800 */
[----:B------:R-:W-:-:S02]  /*675e0*/  IMAD.MOV.U32 R11, RZ, RZ, R12 ;  /* 0x000000ffff0b7224 */ /* 0x000fc400078e000c */
[----:B------:R-:W-:Y:S02]  /*675f0*/  IMAD.MOV.U32 R10, RZ, RZ, R13 ;  /* 0x000000ffff0a7224 */ /* 0x000fe400078e000d */
[----:B------:R-:W4:Y:S10]  /*67600*/  LDL.LU.64 R12, [R1+0x2730] ;  /* 0x00273000010c7983 */ /* 0x000f340000300a00 */
[----:B------:R-:W-:-:S02]  /*67610*/  IMAD.MOV.U32 R14, RZ, RZ, R21 ;  /* 0x000000ffff0e7224 */ /* 0x000fc400078e0015 */
[----:B------:R-:W-:Y:S02]  /*67620*/  IMAD.MOV.U32 R15, RZ, RZ, R22 ;  /* 0x000000ffff0f7224 */ /* 0x000fe400078e0016 */
[----:B------:R0:W-:Y:S02]  /*67630*/  STL [R1+0x4e0], R20 ;  /* 0x0004e01401007387 */ /* 0x0001e40000100800 */
[----:B0-----:R-:W2:Y:S01]  /*67640*/  LDL.LU.64 R20, [R1+0x2728] ;  /* 0x0027280001147983 */ /* 0x001ea20000300a00 */
[----:B------:R-:W-:Y:S03]  /*67650*/  STL.64 [R1+0x26a8], R14 ;  /* 0x0026a80e01007387 */ /* 0x000fe60000100a00 */
[----:B----4-:R0:W-:Y:S04]  /*67660*/  STL.64 [R1+0x26a0], R12 ;  /* 0x0026a00c01007387 */ /* 0x0101e80000100a00 */
[----:B0-----:R-:W4:Y:S01]  /*67670*/  LDL.LU R12, [R1+0x4d0] ;  /* 0x0004d000010c7983 */ /* 0x001f220000300800 */
[----:B------:R-:W4:Y:S02]  /*67680*/  LDL.LU R13, [R1+0x4d4] ;  /* 0x0004d400010d7983 */ /* 0x000f240000300800 */
[----:B------:R-:W4:Y:S02]  /*67690*/  LDL.LU R14, [R1+0x4d8] ;  /* 0x0004d800010e7983 */ /* 0x000f240000300800 */
[----:B------:R-:W4:Y:S02]  /*676a0*/  LDL.LU R15, [R1+0x4dc] ;  /* 0x0004dc00010f7983 */ /* 0x000f240000300800 */
[----:B------:R-:W-:-:S05]  /*676b0*/  IMAD.MOV.U32 R3, RZ, RZ, R23 ;  /* 0x000000ffff037224 */ /* 0x000fca00078e0017 */
[----:B------:R2:W-:Y:S02]  /*676c0*/  STL [R1+0x2458], R3 ;  /* 0x0024580301007387 */ /* 0x0005e40000100800 */
[----:B--2---:R-:W-:Y:S01]  /*676d0*/  IMAD.MOV.U32 R3, RZ, RZ, R21 ;  /* 0x000000ffff037224 */ /* 0x004fe200078e0015 */
[C---:B----4-:R-:W-:Y:S11]  /*676e0*/  HMMA.16816.F32 R12, R24.reuse, R20, R12 ;  /* 0x00000014180c723c */ /* 0x050ff6000000180c */
[----:B------:R-:W-:Y:S11]  /*676f0*/  @!UPT UIADD3 URZ, URZ, URZ, URZ ;  /* 0x0000003f3f3ff290 */ /* 0x000ff6000fffe03f */
[----:B------:R-:W-:Y:S01]  /*67700*/  @!UPT UIADD3 URZ, URZ, URZ, URZ ;  /* 0x0000003f3f3ff290 */ /* 0x000fe2000fffe03f */
[----:B------:R0:W-:Y:S01]  /*67710*/  STL.64 [R1+0x4d0], R12 ;  /* 0x0004d00c01007387 */ /* 0x0001e20000100a00 */
[----:B------:R1:W-:Y:S02]  /*67720*/  STL.64 [R1+0x4d8], R14 ;  /* 0x0004d80e01007387 */ /* 0x0003e40000100a00 */
[----:B0-----:R-:W-:Y:S02]  /*67730*/  IMAD.MOV.U32 R12, RZ, RZ, R20 ;  /* 0x000000ffff0c7224 */ /* 0x001fe400078e0014 */
[----:B------:R-:W2:Y:S02]  /*67740*/  LDL.LU.64 R20, [R1+0x2720] ;  /* 0x0027200001147983 */ /* 0x000ea40000300a00 */
[C---:B--2---:R-:W-:Y:S01]  /*67750*/  HMMA.16816.F32 R16, R24.reuse, R20, R16 ;  /* 0x000000141810723c */ /* 0x044fe20000001810 */
[----:B-1----:R-:W-:Y:S02]  /*67760*/  IMAD.MOV.U32 R14, RZ, RZ, R20 ;  /* 0x000000ffff0e7224 */ /* 0x002fe400078e0014 */
[----:B------:R-:W-:Y:S11]  /*67770*/  IMAD.MOV.U32 R13, RZ, RZ, R21 ;  /* 0x000000ffff0d7224 */ /* 0x000ff600078e0015 */
[----:B------:R-:W-:Y:S09]  /*67780*/  @!UPT UIADD3 URZ, URZ, URZ, URZ ;  /* 0x0000003f3f3ff290 */ /* 0x000ff2000fffe03f */
[----:B------:R0:W-:Y:S01]  /*67790*/  STL.64 [R1+0x4c0], R16 ;  /* 0x0004c01001007387 */ /* 0x0001e20000100a00 */
[----:B------:R-:W-:Y:S03]  /*677a0*/  STL.64 [R1+0x4c8], R18 ;  /* 0x0004c81201007387 */ /* 0x000fe60000100a00 */
[----:B0-----:R-:W2:Y:S01]  /*677b0*/  LDL.LU.64 R16, [R1+0x2718] ;  /* 0x0027180001107983 */ /* 0x001ea20000300a00 */
[----:B------:R-:W2:Y:S02]  /*677c0*/  LDL.LU.64 R22, [R1+0x2710] ;  /* 0x0027100001167983 */ /* 0x000ea40000300a00 */
[----:B------:R-:W2:Y:S02]  /*677d0*/  LDL.LU.64 R20, [R1+0x2708] ;  /* 0x0027080001147983 */ /* 0x000ea40000300a00 */
[C---:B--2---:R-:W-:Y:S01]  /*677e0*/  HMMA.16816.F32 R20, R24.reuse, R16, R20 ;  /* 0x000000101814723c */ /* 0x044fe20000001814 */
[----:B------:R-:W-:Y:S11]  /*677f0*/  IMAD.MOV.U32 R15, RZ, RZ, R17 ;  /* 0x000000ffff0f7224 */ /* 0x000ff600078e0011 */
[----:B------:R-:W-:Y:S11]  /*67800*/  @!UPT UIADD3 URZ, URZ, URZ, URZ ;  /* 0x0000003f3f3ff290 */ /* 0x000ff6000fffe03f */
[----:B------:R0:W-:Y:S01]  /*67810*/  STL.64 [R1+0x4a0], R20 ;  /* 0x0004a01401007387 */ /* 0x0001e20000100a00 */
[----:B------:R1:W-:Y:S03]  /*67820*/  STL.64 [R1+0x4a8], R22 ;  /* 0x0004a81601007387 */ /* 0x0003e60000100a00 */
[----:B0-----:R-:W3:Y:S01]  /*67830*/  LDL.LU.64 R20, [R1+0x2700] ;  /* 0x0027000001147983 */ /* 0x001ee20000300a00 */
[----:B-1----:R-:W-:Y:S02]  /*67840*/  IMAD.MOV.U32 R22, RZ, RZ, R16 ;  /* 0x000000ffff167224 */ /* 0x002fe400078e0010 */
[----:B------:R-:W2:Y:S02]  /*67850*/  LDL.LU.64 R18, [R1+0x26f8] ;  /* 0x0026f80001127983 */ /* 0x000ea40000300a00 */
[----:B------:R-:W2:Y:S02]  /*67860*/  LDL.LU.64 R16, [R1+0x26f0] ;  /* 0x0026f00001107983 */ /* 0x000ea40000300a00 */
[C---:B--2---:R-:W-:Y:S08]  /*67870*/  HMMA.16816.F32 R16, R24.reuse, R8, R16 ;  /* 0x000000081810723c */ /* 0x044ff00000001810 */
[----:B---3--:R-:W-:Y:S11]  /*67880*/  HMMA.16816.F32 R4, R24, R20, R4 ;  /* 0x000000141804723c */ /* 0x008ff60000001804 */
[----:B------:R-:W-:Y:S04]  /*67890*/  @!UPT UIADD3 URZ, URZ, URZ, URZ ;  /* 0x0000003f3f3ff290 */ /* 0x000fe8000fffe03f */
[----:B------:R-:W-:Y:S01]  /*678a0*/  STL.64 [R1+0x490], R16 ;  /* 0x0004901001007387 */ /* 0x000fe20000100a00 */
[----:B------:R0:W-:Y:S03]  /*678b0*/  STL.64 [R1+0x498], R18 ;  /* 0x0004981201007387 */ /* 0x0001e60000100a00 */
[----:B0-----:R-:W2:Y:S01]  /*678c0*/  LDL.LU.64 R18, [R1+0x26e8] ;  /* 0x0026e80001127983 */ /* 0x001ea20000300a00 */
[----:B------:R-:W3:Y:S02]  /*678d0*/  LDL.LU.64 R16, [R1+0x26e0] ;  /* 0x0026e00001107983 */ /* 0x000ee40000300a00 */
[----:B------:R0:W-:Y:S02]  /*678e0*/  STL.64 [R1+0x2578], R8 ;  /* 0x0025780801007387 */ /* 0x0001e40000100a00 */
[----:B0-----:R-:W-:Y:S02]  /*678f0*/  IMAD.MOV.U32 R8, RZ, RZ, R22 ;  /* 0x000000ffff087224 */ /* 0x001fe400078e0016 */
[----:B------:R-:W-:-:S05]  /*67900*/  IMAD.MOV.U32 R9, RZ, RZ, R15 ;  /* 0x000000ffff097224 */ /* 0x000fca00078e000f */
[----:B------:R0:W-:Y:S01]  /*67910*/  STL.64 [R1+0x2590], R8 ;  /* 0x0025900801007387 */ /* 0x0001e20000100a00 */
[----:B------:R-:W-:Y:S02]  /*67920*/  STL.64 [R1+0x480], R4 ;  /* 0x0004800401007387 */ /* 0x000fe40000100a00 */
[----:B------:R1:W-:Y:S02]  /*67930*/  STL.64 [R1+0x488], R6 ;  /* 0x0004880601007387 */ /* 0x0003e40000100a00 */
[----:B0-----:R-:W-:Y:S02]  /*67940*/  IMAD.MOV.U32 R8, RZ, RZ, R14 ;  /* 0x000000ffff087224 */ /* 0x001fe400078e000e */
[----:B------:R-:W-:Y:S01]  /*67950*/  IMAD.MOV.U32 R9, RZ, RZ, R13 ;  /* 0x000000ffff097224 */ /* 0x000fe200078e000d */
[----:B-1----:R-:W4:Y:S01]  /*67960*/  LDL.LU.64 R6, [R1+0x26d8] ;  /* 0x0026d80001067983 */ /* 0x002f220000300a00 */
[----:B------:R-:W2:Y:S03]  /*67970*/  LDL.LU.64 R4, [R1+0x26d0] ;  /* 0x0026d00001047983 */ /* 0x000ea60000300a00 */
[----:B------:R-:W-:Y:S01]  /*67980*/  STL.64 [R1+0x25a8], R8 ;  /* 0x0025a80801007387 */ /* 0x000fe20000100a00 */
[----:B------:R0:W-:Y:S03]  /*67990*/  STL.64 [R1+0x2570], R20 ;  /* 0x0025701401007387 */ /* 0x0001e60000100a00 */
[----:B0-----:R-:W2:Y:S01]  /*679a0*/  LDL.LU R20, [R1+0x2f0] ;  /* 0x0002f00001147983 */ /* 0x001ea20000300800 */
[----:B------:R-:W2:Y:S02]  /*679b0*/  LDL.LU R21, [R1+0x2f4] ;  /* 0x0002f40001157983 */ /* 0x000ea40000300800 */
[----:B------:R-:W2:Y:S02]  /*679c0*/  LDL.LU R22, [R1+0x2f8] ;  /* 0x0002f80001167983 */ /* 0x000ea40000300800 */
[----:B------:R-:W2:Y:S02]  /*679d0*/  LDL.LU R23, [R1+0x2fc] ;  /* 0x0002fc0001177983 */ /* 0x000ea40000300800 */
[----:B------:R-:W-:-:S02]  /*679e0*/  IMAD.MOV.U32 R8, RZ, RZ, R12 ;  /* 0x000000ffff087224 */ /* 0x000fc400078e000c */
[----:B------:R-:W-:-:S05]  /*679f0*/  IMAD.MOV.U32 R9, RZ, RZ, R3 ;  /* 0x000000ffff097224 */ /* 0x000fca00078e0003 */
[----:B------:R0:W-:Y:S02]  /*67a00*/  STL.64 [R1+0x25c0], R8 ;  /* 0x0025c00801007387 */ /* 0x0001e40000100a00 */
[----:B0-----:R-:W-:Y:S02]  /*67a10*/  IMAD.MOV.U32 R8, RZ, RZ, R11 ;  /* 0x000000ffff087224 */ /* 0x001fe400078e000b */
        /* <DEDUP_REMOVED lines=9> */
[----:B---3--:R-:W-:Y:S01]  /*67ab0*/  IMAD.MOV.U32 R9, RZ, RZ, R17 ;  /* 0x000000ffff097224 */ /* 0x008fe200078e0011 */
[----:B------:R-:W3:Y:S01]  /*67ac0*/  LDL.LU R18, [R1+0x26cc] ;  /* 0x0026cc0001127983 */ /* 0x000ee20000300800 */
[----:B------:R-:W3:Y:S03]  /*67ad0*/  LDL.LU R17, [R1+0x26c8] ;  /* 0x0026c80001117983 */ /* 0x000ee60000300800 */
[----:B------:R4:W-:Y:S02]  /*67ae0*/  STL.64 [R1+0x25f0], R8 ;  /* 0x0025f00801007387 */ /* 0x0009e40000100a00 */
[----:B----4-:R-:W-:Y:S02]  /*67af0*/  IMAD.MOV.U32 R8, RZ, RZ, R6 ;  /* 0x000000ffff087224 */ /* 0x010fe400078e0006 */
[----:B------:R-:W-:Y:S01]  /*67b00*/  IMAD.MOV.U32 R9, RZ, RZ, R7 ;  /* 0x000000ffff097224 */ /* 0x000fe200078e0007 */
        /* <DEDUP_REMOVED lines=9> */
[----:B0-----:R-:W2:Y:S01]  /*67ba0*/  LDL.LU R8, [R1+0x290] ;  /* 0x0002900001087983 */ /* 0x001ea20000300800 */
[----:B------:R-:W2:Y:S02]  /*67bb0*/  LDL.LU R9, [R1+0x294] ;  /* 0x0002940001097983 */ /* 0x000ea40000300800 */
[----:B------:R-:W2:Y:S02]  /*67bc0*/  LDL.LU R10, [R1+0x298] ;  /* 0x00029800010a7983 */ /* 0x000ea40000300800 */
[----:B------:R-:W2:Y:S02]  /*67bd0*/  LDL.LU R11, [R1+0x29c] ;  /* 0x00029c00010b7983 */ /* 0x000ea40000300800 */
[----:B--2---:R-:W-:Y:S01]  /*67be0*/  STL.64 [R1+0x2618], R10 ;  /* 0x0026180a01007387 */ /* 0x004fe20000100a00 */
[----:B------:R0:W-:Y:S02]  /*67bf0*/  STL.64 [R1+0x2610], R8 ;  /* 0x0026100801007387 */ /* 0x0001e40000100a00 */
[----:B0-----:R-:W-:-:S02]  /*67c00*/  IMAD.MOV.U32 R8, RZ, RZ, R4 ;  /* 0x000000ffff087224 */ /* 0x001fc400078e0004 */
[----:B------:R-:W-:Y:S01]  /*67c10*/  IMAD.MOV.U32 R9, RZ, RZ, R19 ;  /* 0x000000ffff097224 */ /* 0x000fe200078e0013 */
[----:B------:R-:W2:Y:S04]  /*67c20*/  LDL.LU R4, [R1+0x26bc] ;  /* 0x0026bc0001047983 */ /* 0x000ea80000300800 */
[----:B------:R-:W-:Y:S01]  /*67c30*/  STL.64 [R1+0x2630], R8 ;  /* 0x0026300801007387 */ /* 0x000fe20000100a00 */
[----:B------:R-:W2:Y:S02]  /*67c40*/  LDL R19, [R1+0x1bc0] ;  /* 0x001bc00001137983 */ /* 0x000ea40000100800 */
[----:B----4-:R-:W-:Y:S02]  /*67c50*/  STL.64 [R1+0x25b8], R22 ;  /* 0x0025b81601007387 */ /* 0x010fe40000100a00 */
[----:B------:R0:W-:Y:S02]  /*67c60*/  STL.64 [R1+0x25b0], R20 ;  /* 0x0025b01401007387 */ /* 0x0001e40000100a00 */
[----:B0-----:R-:W4:Y:S01]  /*67c70*/  LDL.LU R20, [R1+0x3d0] ;  /* 0x0003d00001147983 */ /* 0x001f220000300800 */
[----:B------:R-:W4:Y:S02]  /*67c80*/  LDL.LU R21, [R1+0x3d4] ;  /* 0x0003d40001157983 */ /* 0x000f240000300800 */
        /* <DEDUP_REMOVED lines=8> */
[----:B----4-:R0:W-:Y:S03]  /*67d10*/  STL.64 [R1+0x25c8], R20 ;  /* 0x0025c81401007387 */ /* 0x0101e60000100a00 */
[----:B0-----:R-:W2:Y:S01]  /*67d20*/  LDL.LU R20, [R1+0x3e0] ;  /* 0x0003e00001147983 */ /* 0x001ea20000300800 */
[----:B------:R-:W2:Y:S02]  /*67d30*/  LDL.LU R21, [R1+0x3e4] ;  /* 0x0003e40001157983 */ /* 0x000ea40000300800 */
[----:B------:R-:W4:Y:S02]  /*67d40*/  LDL.LU R22, [R1+0x3e8] ;  /* 0x0003e80001167983 */ /* 0x000f240000300800 */
[----:B------:R-:W4:Y:S02]  /*67d50*/  LDL.LU R23, [R1+0x3ec] ;  /* 0x0003ec0001177983 */ /* 0x000f240000300800 */
[----:B---3--:R-:W-:-:S02]  /*67d60*/  IMAD.MOV.U32 R8, RZ, RZ, R17 ;  /* 0x000000ffff087224 */ /* 0x008fc400078e0011 */
[----:B------:R-:W-:Y:S01]  /*67d70*/  IMAD.MOV.U32 R9, RZ, RZ, R18 ;  /* 0x000000ffff097224 */ /* 0x000fe200078e0012 */
[----:B------:R-:W3:Y:S04]  /*67d80*/  LDL.LU R17, [R1+0x26b0] ;  /* 0x0026b00001117983 */ /* 0x000ee80000300800 */
[----:B------:R0:W-:Y:S02]  /*67d90*/  STL.64 [R1+0x2660], R8 ;  /* 0x0026600801007387 */ /* 0x0001e40000100a00 */
[----:B0-----:R-:W-:Y:S02]  /*67da0*/  IMAD.MOV.U32 R8, RZ, RZ, R7 ;  /* 0x000000ffff087224 */ /* 0x001fe400078e0007 */
        /* <DEDUP_REMOVED lines=14> */
[----:B------:R-:W4:Y:S02]  /*67e90*/  LDL.LU R22, [R1+0x408] ;  /* 0x0004080001167983 */ /* 0x000f240000300800 */
[----:B------:R-:W4:Y:S01]  /*67ea0*/  LDL.LU R23, [R1+0x40c] ;  /* 0x00040c0001177983 */ /* 0x000f220000300800 */
[----:B------:R-:W2:Y:S01]  /*67eb0*/  LDL.LU R4, [R1+0x3c0] ;  /* 0x0003c00001047983 */ /* 0x000ea20000300800 */
[----:B------:R-:W3:Y:S02]  /*67ec0*/  LDL.LU R5, [R1+0x3c4] ;  /* 0x0003c40001057983 */ /* 0x000ee40000300800 */
[----:B------:R-:W3:Y:S02]  /*67ed0*/  LDL.LU R6, [R1+0x3c8] ;  /* 0x0003c80001067983 */ /* 0x000ee40000300800 */
[----:B------:R-:W3:Y:S01]  /*67ee0*/  LDL.LU R7, [R1+0x3cc] ;  /* 0x0003cc0001077983 */ /* 0x000ee20000300800 */
[----:B------:R-:W3:Y:S01]  /*67ef0*/  LDL.LU R12, [R1+0x410] ;  /* 0x00041000010c7983 */ /* 0x000ee20000300800 */
[----:B------:R-:W3:Y:S02]  /*67f00*/  LDL.LU R13, [R1+0x414] ;  /* 0x00041400010d7983 */ /* 0x000ee40000300800 */
[----:B------:R-:W3:Y:S02]  /*67f10*/  LDL.LU R14, [R1+0x418] ;  /* 0x00041800010e7983 */ /* 0x000ee40000300800 */
[----:B------:R-:W3:Y:S01]  /*67f20*/  LDL.LU R15, [R1+0x41c] ;  /* 0x00041c00010f7983 */ /* 0x000ee20000300800 */
        /* <DEDUP_REMOVED lines=18> */
[C---:B---3--:R-:W-:Y:S01]  /*68050*/  HMMA.16816.F32 R12, R24.reuse, R16, R12 ;  /* 0x00000010180c723c */ /* 0x048fe2000000180c */
[----:B----4-:R-:W-:Y:S01]  /*68060*/  STL.64 [R1+0x2670], R22 ;  /* 0x0026701601007387 */ /* 0x010fe20000100a00 */
[----:B--2---:R0:W-:Y:S03]  /*68070*/  STL.64 [R1+0x2668], R20 ;  /* 0x0026681401007387 */ /* 0x0041e60000100a00 */
        /* <DEDUP_REMOVED lines=10> */
[----:B------:R-:W-:Y:S01]  /*68120*/  STL.64 [R1+0x470], R12 ;  /* 0x0004700c01007387 */ /* 0x000fe20000100a00 */
[----:B------:R0:W-:Y:S03]  /*68130*/  STL.64 [R1+0x478], R14 ;  /* 0x0004780e01007387 */ /* 0x0001e60000100a00 */
[----:B0-----:R-:W3:Y:S01]  /*68140*/  LDL.LU.64 R14, [R1+0x26a8] ;  /* 0x0026a800010e7983 */ /* 0x001ee20000300a00 */
[----:B------:R-:W4:Y:S02]  /*68150*/  LDL.LU.64 R12, [R1+0x26a0] ;  /* 0x0026a000010c7983 */ /* 0x000f240000300a00 */
[----:B----4-:R-:W-:Y:S01]  /*68160*/  HMMA.16816.F32 R24, R24, R12, R4 ;  /* 0x0000000c1818723c */ /* 0x010fe20000001804 */
[----:B------:R-:W2:Y:S01]  /*68170*/  LDL.LU.64 R6, [R1+0x2698] ;  /* 0x0026980001067983 */ /* 0x000ea20000300a00 */
[----:B------:R-:W2:Y:S11]  /*68180*/  LDL.LU.64 R4, [R1+0x2690] ;  /* 0x0026900001047983 */ /* 0x000eb60000300a00 */
[----:B------:R-:W-:Y:S10]  /*68190*/  @!UPT UIADD3 URZ, URZ, URZ, URZ ;  /* 0x0000003f3f3ff290 */ /* 0x000ff4000fffe03f */
[----:B------:R-:W-:Y:S01]  /*681a0*/  STL.64 [R1+0x300], R24 ;  /* 0x0003001801007387 */ /* 0x000fe20000100a00 */
[----:B------:R-:W-:Y:S01]  /*681b0*/  STL.64 [R1+0x308], R26 ;  /* 0x0003081a01007387 */ /* 0x000fe20000100a00 */
        /* <DEDUP_REMOVED lines=28> */
[----:B--2---:R-:W-:Y:S02]  /*68380*/  HMMA.16816.F32 R8, R4, R8, R20 ;  /* 0x000000080408723c */ /* 0x004fe40000001814 */
[----:B------:R-:W2:Y:S01]  /*68390*/  LDL.LU.64 R22, [R1+0x2628] ;  /* 0x0026280001167983 */ /* 0x000ea20000300a00 */
[----:B------:R-:W2:Y:S11]  /*683a0*/  LDL.LU.64 R20, [R1+0x2620] ;  /* 0x0026200001147983 */ /* 0x000eb60000300a00 */
[----:B------:R-:W-:Y:S09]  /*683b0*/  @!UPT UIADD3 URZ, URZ, URZ, URZ ;  /* 0x0000003f3f3ff290 */ /* 0x000ff2000fffe03f */
[----:B------:R-:W-:Y:S01]  /*683c0*/  STL.64 [R1+0x420], R8 ;  /* 0x0004200801007387 */ /* 0x000fe20000100a00 */
[----:B------:R0:W-:Y:S03]  /*683d0*/  STL.64 [R1+0x428], R10 ;  /* 0x0004280a01007387 */ /* 0x0001e60000100a00 */
[----:B0-----:R-:W4:Y:S01]  /*683e0*/  LDL.LU.64 R10, [R1+0x2618] ;  /* 0x00261800010a7983 */ /* 0x001f220000300a00 */
[----:B------:R-:W4:Y:S02]  /*683f0*/  LDL.LU.64 R8, [R1+0x2610] ;  /* 0x0026100001087983 */ /* 0x000f240000300a00 */
[----:B------:R-:W-:Y:S02]  /*68400*/  IMAD.MOV.U32 R24, RZ, RZ, R2 ;  /* 0x000000ffff187224 */ /* 0x000fe400078e0002 */
[----:B------:R-:W-:-:S07]  /*68410*/  IMAD.MOV.U32 R25, RZ, RZ, R0 ;  /* 0x000000ffff197224 */ /* 0x000fce00078e0000 */
[C---:B----4-:R-:W-:Y:S01]  /*68420*/  HMMA.16816.F32 R24, R4.reuse, R24, R8 ;  /* 0x000000180418723c */ /* 0x050fe20000001808 */
[----:B------:R-:W2:Y:S11]  /*68430*/  LDL.LU.64 R8, [R1+0x2608] ;  /* 0x0026080001087983 */ /* 0x000eb60000300a00 */
[----:B------:R-:W-:Y:S11]  /*68440*/  @!UPT UIADD3 URZ, URZ, URZ, URZ ;  /* 0x0000003f3f3ff290 */ /* 0x000ff6000fffe03f */
[----:B------:R-:W-:Y:S01]  /*68450*/  STL.64 [R1+0x410], R24 ;  /* 0x0004101801007387 */ /* 0x000fe20000100a00 */
[----:B------:R-:W-:Y:S02]  /*68460*/  STL.64 [R1+0x418], R26 ;  /* 0x0004181a01007387 */ /* 0x000fe40000100a00 */
[----:B------:R-:W0:Y:S02]  /*68470*/  LDSM.16.MT88.4 R24, [R19+0x23000] ;  /* 0x023000001318783b */ /* 0x000e240000004200 */
[----:B0-----:R-:W-:Y:S02]  /*68480*/  STL.64 [R1+0x2428], R26 ;  /* 0x0024281a01007387 */ /* 0x001fe40000100a00 */
[----:B------:R0:W-:Y:S02]  /*68490*/  STL.64 [R1+0x2420], R24 ;  /* 0x0024201801007387 */ /* 0x0001e40000100a00 */
[----:B0-----:R-:W4:Y:S01]  /*684a0*/  LDL.LU R24, [R1+0x2d0] ;  /* 0x0002d00001187983 */ /* 0x001f220000300800 */
[----:B------:R-:W4:Y:S02]  /*684b0*/  LDL.LU R25, [R1+0x2d4] ;  /* 0x0002d40001197983 */ /* 0x000f240000300800 */
[----:B------:R-:W4:Y:S02]  /*684c0*/  LDL.LU R26, [R1+0x2d8] ;  /* 0x0002d800011a7983 */ /* 0x000f240000300800 */
[----:B------:R-:W4:Y:S01]  /*684d0*/  LDL.LU R27, [R1+0x2dc] ;  /* 0x0002dc00011b7983 */ /* 0x000f220000300800 */
        /* <DEDUP_REMOVED lines=43> */
[----:B------:R-:W-:Y:S11]  /*68790*/  IMAD.MOV.U32 R3, RZ, RZ, R9 ;  /* 0x000000ffff037224 */ /* 0x000ff600078e0009 */
[----:B------:R-:W-:Y:S11]  /*687a0*/  @!UPT UIADD3 URZ, URZ, URZ, URZ ;  /* 0x0000003f3f3ff290 */ /* 0x000ff6000fffe03f */
[----:B------:R0:W-:Y:S01]  /*687b0*/  STL.64 [R1+0x3a0], R20 ;  /* 0x0003a01401007387 */ /* 0x0001e20000100a00 */
[----:B------:R-:W-:Y:S03]  /*687c0*/  STL.64 [R1+0x3a8], R22 ;  /* 0x0003a81601007387 */ /* 0x000fe60000100a00 */
[----:B0-----:R-:W2:Y:S01]  /*687d0*/  LDL.LU.64 R20, [R1+0x2570] ;  /* 0x0025700001147983 */ /* 0x001ea20000300a00 */
[----:B------:R-:W2:Y:S02]  /*687e0*/  LDL.LU.64 R10, [R1+0x2568] ;  /* 0x00256800010a7983 */ /* 0x000ea40000300a00 */
[----:B------:R-:W2:Y:S01]  /*687f0*/  LDL.LU.64 R8, [R1+0x2560] ;  /* 0x0025600001087983 */ /* 0x000ea20000300a00 */
[C---:B----4-:R-:W-:Y:S08]  /*68800*/  HMMA.16816.F32 R24, R4.reuse, R16, R24 ;  /* 0x000000100418723c */ /* 0x050ff00000001818 */
        /* <DEDUP_REMOVED lines=8> */
[----:B0-----:R-:W4:Y:S01]  /*68890*/  LDL.LU R20, [R1+0x280] ;  /* 0x0002800001147983 */ /* 0x001f220000300800 */
[----:B------:R-:W4:Y:S02]  /*688a0*/  LDL.LU R21, [R1+0x284] ;  /* 0x0002840001157983 */ /* 0x000f240000300800 */
[----:B------:R-:W4:Y:S02]  /*688b0*/  LDL.LU R22, [R1+0x288] ;  /* 0x0002880001167983 */ /* 0x000f240000300800 */
[----:B------:R-:W4:Y:S01]  /*688c0*/  LDL.LU R23, [R1+0x28c] ;  /* 0x00028c0001177983 */ /* 0x000f220000300800 */
[----:B------:R0:W-:Y:S01]  /*688d0*/  STL [R1+0x2460], R16 ;  /* 0x0024601001007387 */ /* 0x0001e20000100800 */
[----:B------:R1:W-:Y:S02]  /*688e0*/  STL [R1+0x245c], R17 ;  /* 0x00245c1101007387 */ /* 0x0003e40000100800 */
[----:B------:R3:W-:Y:S02]  /*688f0*/  STL.64 [R1+0x380], R24 ;  /* 0x0003801801007387 */ /* 0x0007e40000100a00 */
[----:B------:R3:W-:Y:S01]  /*68900*/  STL.64 [R1+0x388], R26 ;  /* 0x0003881a01007387 */ /* 0x0007e20000100a00 */
[----:B0-----:R-:W2:Y:S01]  /*68910*/  LDL.LU R16, [R1+0x230] ;  /* 0x0002300001107983 */ /* 0x001ea20000300800 */
[----:B-1----:R-:W2:Y:S02]  /*68920*/  LDL.LU R17, [R1+0x234] ;  /* 0x0002340001117983 */ /* 0x002ea40000300800 */
[----:B------:R-:W2:Y:S02]  /*68930*/  LDL.LU R18, [R1+0x238] ;  /* 0x0002380001127983 */ /* 0x000ea40000300800 */
[----:B------:R-:W2:Y:S01]  /*68940*/  LDL.LU R19, [R1+0x23c] ;  /* 0x00023c0001137983 */ /* 0x000ea20000300800 */
[----:B---3--:R-:W3:Y:S01]  /*68950*/  LDL.LU R24, [R1+0x250] ;  /* 0x0002500001187983 */ /* 0x008ee20000300800 */
[----:B------:R-:W3:Y:S02]  /*68960*/  LDL.LU R25, [R1+0x254] ;  /* 0x0002540001197983 */ /* 0x000ee40000300800 */
[----:B------:R-:W2:Y:S02]  /*68970*/  LDL.LU R26, [R1+0x258] ;  /* 0x00025800011a7983 */ /* 0x000ea40000300800 */
[----:B------:R-:W2:Y:S02]  /*68980*/  LDL.LU R27, [R1+0x25c] ;  /* 0x00025c00011b7983 */ /* 0x000ea40000300800 */
[----:B--2---:R-:W-:Y:S01]  /*68990*/  STL.64 [R1+0x2540], R26 ;  /* 0x0025401a01007387 */ /* 0x004fe20000100a00 */
[----:B---3--:R0:W-:Y:S03]  /*689a0*/  STL.64 [R1+0x2538], R24 ;  /* 0x0025381801007387 */ /* 0x0081e60000100a00 */
[----:B0-----:R-:W2:Y:S04]  /*689b0*/  LDL.LU.64 R24, [R1+0xb0] ;  /* 0x0000b00001187983 */ /* 0x001ea80000300a00 */
[----:B--2---:R0:W-:Y:S04]  /*689c0*/  STL.64 [R1+0x2548], R24 ;  /* 0x0025481801007387 */ /* 0x0041e80000100a00 */
[----:B0-----:R-:W2:Y:S01]  /*689d0*/  LDL.LU.64 R24, [R1+0xc0] ;  /* 0x0000c00001187983 */ /* 0x001ea20000300a00 */
[----:B------:R-:W-:Y:S02]  /*689e0*/  STL.64 [R1+0x2520], R18 ;  /* 0x0025201201007387 */ /* 0x000fe40000100a00 */
[----:B------:R0:W-:Y:S02]  /*689f0*/  STL.64 [R1+0x2518], R16 ;  /* 0x0025181001007387 */ /* 0x0001e40000100a00 */
[----:B0-----:R-:W3:Y:S01]  /*68a00*/  LDL.LU.64 R16, [R1+0x90] ;  /* 0x0000900001107983 */ /* 0x001ee20000300a00 */
[----:B----4-:R-:W-:Y:S03]  /*68a10*/  HMMA.16816.F32 R20, R4, R12, R20 ;  /* 0x0000000c0414723c */ /* 0x010fe60000001814 */
[----:B---3--:R0:W-:Y:S04]  /*68a20*/  STL.64 [R1+0x2530], R16 ;  /* 0x0025301001007387 */ /* 0x0081e80000100a00 */
[----:B0-----:R-:W3:Y:S01]  /*68a30*/  LDL.LU.64 R16, [R1+0xa0] ;  /* 0x0000a00001107983 */ /* 0x001ee20000300a00 */
[----:B------:R-:W4:Y:S03]  /*68a40*/  LDL.LU.64 R4, [R1+0x60] ;  /* 0x0000600001047983 */ /* 0x000f260000300a00 */
[----:B----4-:R0:W-:Y:S11]  /*68a50*/  STL.64 [R1+0x2510], R4 ;  /* 0x0025100401007387 */ /* 0x0101f60000100a00 */
[----:B------:R-:W-:Y:S01]  /*68a60*/  @!UPT UIADD3 URZ, URZ, URZ, URZ ;  /* 0x0000003f3f3ff290 */ /* 0x000fe2000fffe03f */
[----:B------:R-:W-:Y:S02]  /*68a70*/  STL.64 [R1+0x2f0], R20 ;  /* 0x0002f01401007387 */ /* 0x000fe40000100a00 */
[----:B------:R-:W-:Y:S01]  /*68a80*/  STL.64 [R1+0x2f8], R22 ;  /* 0x0002f81601007387 */ /* 0x000fe20000100a00 */
[----:B0-----:R-:W4:Y:S04]  /*68a90*/  LDL.LU.64 R4, [R1+0x80] ;  /* 0x0000800001047983 */ /* 0x001f280000300a00 */
[----:B----4-:R0:W-:Y:S04]  /*68aa0*/  STL.64 [R1+0x2528], R4 ;  /* 0x0025280401007387 */ /* 0x0101e80000100a00 */
[----:B0-----:R-:W4:Y:S01]  /*68ab0*/  LDL.LU R4, [R1+0x240] ;  /* 0x0002400001047983 */ /* 0x001f220000300800 */
[----:B------:R-:W4:Y:S02]  /*68ac0*/  LDL.LU R5, [R1+0x244] ;  /* 0x0002440001057983 */ /* 0x000f240000300800 */
[----:B------:R-:W4:Y:S02]  /*68ad0*/  LDL.LU R6, [R1+0x248] ;  /* 0x0002480001067983 */ /* 0x000f240000300800 */
[----:B------:R-:W4:Y:S01]  /*68ae0*/  LDL.LU R7, [R1+0x24c] ;  /* 0x00024c0001077983 */ /* 0x000f220000300800 */
[----:B------:R-:W2:Y:S01]  /*68af0*/  LDL R22, [R1+0x694] ;  /* 0x0006940001167983 */ /* 0x000ea20000100800 */
[----:B------:R-:W-:Y:S02]  /*68b00*/  STL.64 [R1+0x2438], R14 ;  /* 0x0024380e01007387 */ /* 0x000fe40000100a00 */
[----:B------:R0:W-:Y:S02]  /*68b10*/  STL.64 [R1+0x2430], R12 ;  /* 0x0024300c01007387 */ /* 0x0001e40000100a00 */
        /* <DEDUP_REMOVED lines=23> */
[----:B------:R-:W3:Y:S02]  /*68c90*/  LDL.LU.64 R26, [R1+0x2540] ;  /* 0x00254000011a7983 */ /* 0x000ee40000300a00 */
[----:B0-----:R-:W-:Y:S02]  /*68ca0*/  IMAD.MOV.U32 R15, RZ, RZ, R24 ;  /* 0x000000ffff0f7224 */ /* 0x001fe400078e0018 */
[----:B------:R-:W-:Y:S02]  /*68cb0*/  IMAD.MOV.U32 R14, RZ, RZ, R25 ;  /* 0x000000ffff0e7224 */ /* 0x000fe400078e0019 */
[----:B------:R-:W3:Y:S01]  /*68cc0*/  LDL.LU.64 R24, [R1+0x2538] ;  /* 0x0025380001187983 */ /* 0x000ee20000300a00 */
[----:B------:R-:W-:Y:S02]  /*68cd0*/  STL [R1+0x2484], R15 ;  /* 0x0024840f01007387 */ /* 0x000fe40000100800 */
[----:B------:R0:W-:Y:S02]  /*68ce0*/  STL [R1+0x24d8], R14 ;  /* 0x0024d80e01007387 */ /* 0x0001e40000100800 */
[----:B------:R-:W2:Y:S01]  /*68cf0*/  LDL.LU R12, [R1+0x210] ;  /* 0x00021000010c7983 */ /* 0x000ea20000300800 */
[----:B------:R-:W2:Y:S04]  /*68d00*/  LDL.LU R13, [R1+0x214] ;  /* 0x00021400010d7983 */ /* 0x000ea80000300800 */
[----:B0-----:R-:W2:Y:S01]  /*68d10*/  LDL.LU R14, [R1+0x218] ;  /* 0x00021800010e7983 */ /* 0x001ea20000300800 */
[----:B------:R-:W2:Y:S01]  /*68d20*/  LDL.LU R15, [R1+0x21c] ;  /* 0x00021c00010f7983 */ /* 0x000ea20000300800 */
[C---:B---3--:R-:W-:Y:S11]  /*68d30*/  HMMA.16816.F32 R24, R8.reuse, R16, R24 ;  /* 0x000000100818723c */ /* 0x048ff60000001818 */
        /* <DEDUP_REMOVED lines=12> */
[----:B------:R-:W-:Y:S03]  /*68e00*/  STL.64 [R1+0x2b8], R6 ;  /* 0x0002b80601007387 */ /* 0x000fe60000100a00 */
[----:B0-----:R-:W3:Y:S01]  /*68e10*/  LDL.LU.64 R4, [R1+0x2528] ;  /* 0x0025280001047983 */ /* 0x001ee20000300a00 */
[----:B------:R-:W3:Y:S02]  /*68e20*/  LDL.LU.64 R18, [R1+0x2520] ;  /* 0x0025200001127983 */ /* 0x000ee40000300a00 */
[----:B------:R-:W3:Y:S02]  /*68e30*/  LDL.LU.64 R16, [R1+0x2518] ;  /* 0x0025180001107983 */ /* 0x000ee40000300a00 */
[----:B------:R-:W-:Y:S01]  /*68e40*/  STL.64 [R1+0x2470], R26 ;  /* 0x0024701a01007387 */ /* 0x000fe20000100a00 */
[----:B------:R0:W-:Y:S04]  /*68e50*/  STL.64 [R1+0x2468], R24 ;  /* 0x0024681801007387 */ /* 0x0001e80000100a00 */
[----:B0-----:R-:W4:Y:S01]  /*68e60*/  LDL.LU.64 R24, [R1+0x70] ;  /* 0x0000700001187983 */ /* 0x001f220000300a00 */
[----:B---3--:R-:W-:Y:S11]  /*68e70*/  HMMA.16816.F32 R16, R8, R4, R16 ;  /* 0x000000040810723c */ /* 0x008ff60000001810 */
[----:B------:R-:W-:Y:S11]  /*68e80*/  @!UPT UIADD3 URZ, URZ, URZ, URZ ;  /* 0x0000003f3f3ff290 */ /* 0x000ff6000fffe03f */
[----:B------:R-:W-:Y:S01]  /*68e90*/  @!UPT UIADD3 URZ, URZ, URZ, URZ ;  /* 0x0000003f3f3ff290 */ /* 0x000fe2000fffe03f */
[----:B------:R-:W-:Y:S01]  /*68ea0*/  STL.64 [R1+0x2a0], R16 ;  /* 0x0002a01001007387 */ /* 0x000fe20000100a00 */
[----:B------:R0:W-:Y:S02]  /*68eb0*/  STL.64 [R1+0x2a8], R18 ;  /* 0x0002a81201007387 */ /* 0x0001e40000100a00 */
[----:B0-----:R-:W-:Y:S02]  /*68ec0*/  IMAD.MOV.U32 R19, RZ, RZ, R4 ;  /* 0x000000ffff137224 */ /* 0x001fe400078e0004 */
[----:B------:R-:W-:Y:S02]  /*68ed0*/  IMAD.MOV.U32 R18, RZ, RZ, R5 ;  /* 0x000000ffff127224 */ /* 0x000fe400078e0005 */
[----:B------:R-:W2:Y:S03]  /*68ee0*/  LDL.LU.64 R4, [R1+0x2510] ;  /* 0x0025100001047983 */ /* 0x000ea60000300a00 */
[----:B------:R0:W-:Y:S02]  /*68ef0*/  STL.64 [R1+0x24f0], R18 ;  /* 0x0024f01201007387 */ /* 0x0001e40000100a00 */
[----:B------:R-:W3:Y:S02]  /*68f00*/  LDL.LU R16, [R1+0x220] ;  /* 0x0002200001107983 */ /* 0x000ee40000300800 */
[----:B------:R-:W3:Y:S01]  /*68f10*/  LDL.LU R17, [R1+0x224] ;  /* 0x0002240001117983 */ /* 0x000ee20000300800 */
[----:B0-----:R-:W3:Y:S01]  /*68f20*/  LDL.LU R18, [R1+0x228] ;  /* 0x0002280001127983 */ /* 0x001ee20000300800 */
[----:B------:R-:W3:Y:S02]  /*68f30*/  LDL.LU R19, [R1+0x22c] ;  /* 0x00022c0001137983 */ /* 0x000ee40000300800 */
[----:B----4-:R-:W-:-:S02]  /*68f40*/  IMAD.MOV.U32 R2, RZ, RZ, R24 ;  /* 0x000000ffff027224 */ /* 0x010fc400078e0018 */
[----:B------:R-:W-:Y:S01]  /*68f50*/  IMAD.MOV.U32 R0, RZ, RZ, R25 ;  /* 0x000000ffff007224 */ /* 0x000fe200078e0019 */
[C---:B--2---:R-:W-:Y:S08]  /*68f60*/  HMMA.16816.F32 R12, R8.reuse, R4, R12 ;  /* 0x00000004080c723c */ /* 0x044ff0000000180c */
[----:B---3--:R-:W-:Y:S11]  /*68f70*/  HMMA.16816.F32 R16, R8, R24, R16 ;  /* 0x000000180810723c */ /* 0x008ff60000001810 */
[----:B------:R-:W-:Y:S11]  /*68f80*/  @!UPT UIADD3 URZ, URZ, URZ, URZ ;  /* 0x0000003f3f3ff290 */ /* 0x000ff6000fffe03f */
[----:B------:R-:W-:Y:S01]  /*68f90*/  @!UPT UIADD3 URZ, URZ, URZ, URZ ;  /* 0x0000003f3f3ff290 */ /* 0x000fe2000fffe03f */
[----:B------:R-:W-:Y:S01]  /*68fa0*/  STL.64 [R1+0x290], R16 ;  /* 0x0002901001007387 */ /* 0x000fe20000100a00 */
[----:B------:R-:W-:Y:S02]  /*68fb0*/  STL.64 [R1+0x298], R18 ;  /* 0x0002981201007387 */ /* 0x000fe40000100a00 */
[----:B------:R-:W-:Y:S02]  /*68fc0*/  STL.64 [R1+0x280], R12 ;  /* 0x0002800c01007387 */ /* 0x000fe40000100a00 */
[----:B------:R-:W-:Y:S01]  /*68fd0*/  STL.64 [R1+0x288], R14 ;  /* 0x0002880e01007387 */ /* 0x000fe20000100a00 */
[----:B------:R-:W2:Y:S01]  /*68fe0*/  LDL.LU R24, [R1+0x570] ;  /* 0x0005700001187983 */ /* 0x000ea20000300800 */
[----:B------:R-:W2:Y:S02]  /*68ff0*/  LDL.LU R25, [R1+0x574] ;  /* 0x0005740001197983 */ /* 0x000ea40000300800 */
[----:B------:R-:W3:Y:S02]  /*69000*/  LDL.LU R26, [R1+0x578] ;  /* 0x00057800011a7983 */ /* 0x000ee40000300800 */
[----:B------:R-:W3:Y:S02]  /*69010*/  LDL.LU R27, [R1+0x57c] ;  /* 0x00057c00011b7983 */ /* 0x000ee40000300800 */
[----:B------:R-:W-:-:S02]  /*69020*/  IMAD.MOV.U32 R28, RZ, RZ, R4 ;  /* 0x000000ffff1c7224 */ /* 0x000fc400078e0004 */
[----:B------:R-:W-:Y:S02]  /*69030*/  IMAD.MOV.U32 R29, RZ, RZ, R5 ;  /* 0x000000ffff1d7224 */ /* 0x000fe400078e0005 */
[----:B------:R-:W0:Y:S04]  /*69040*/  LDSM.16.MT88.4 R4, [R22+0x23800] ;  /* 0x023800001604783b */ /* 0x000e280000004200 */
[----:B---3--:R-:W-:Y:S01]  /*69050*/  STL.64 [R1+0x2490], R26 ;  /* 0x0024901a01007387 */ /* 0x008fe20000100a00 */
[----:B--2---:R1:W-:Y:S03]  /*69060*/  STL.64 [R1+0x2488], R24 ;  /* 0x0024881801007387 */ /* 0x0043e60000100a00 */
[----:B-1----:R-:W2:Y:S01]  /*69070*/  LDL.LU R24, [R1+0x580] ;  /* 0x0005800001187983 */ /* 0x002ea20000300800 */
[----:B------:R-:W2:Y:S02]  /*69080*/  LDL.LU R25, [R1+0x584] ;  /* 0x0005840001197983 */ /* 0x000ea40000300800 */
[----:B------:R-:W3:Y:S02]  /*69090*/  LDL.LU R26, [R1+0x588] ;  /* 0x00058800011a7983 */ /* 0x000ee40000300800 */
[----:B------:R-:W3:Y:S01]  /*690a0*/  LDL.LU R27, [R1+0x58c] ;  /* 0x00058c00011b7983 */ /* 0x000ee20000300800 */
[----:B------:R-:W4:Y:S01]  /*690b0*/  LDL.LU R20, [R1+0x5a0] ;  /* 0x0005a00001147983 */ /* 0x000f220000300800 */
        /* <DEDUP_REMOVED lines=13> */
[----:B-1----:R-:W2:Y:S01]  /*69190*/  LDL.LU.64 R16, [R1+0x50] ;  /* 0x0000500001107983 */ /* 0x002ea20000300a00 */
[----:B------:R-:W-:Y:S02]  /*691a0*/  STL.64 [R1+0x24e8], R14 ;  /* 0x0024e80e01007387 */ /* 0x000fe40000100a00 */
[----:B------:R1:W-:Y:S02]  /*691b0*/  STL.64 [R1+0x24e0], R12 ;  /* 0x0024e00c01007387 */ /* 0x0003e40000100a00 */
[----:B-1----:R-:W2:Y:S04]  /*691c0*/  LDL.LU.64 R12, [R1+0x40] ;  /* 0x00004000010c7983 */ /* 0x002ea80000300a00 */
[----:B--2---:R1:W-:Y:S04]  /*691d0*/  STL.64 [R1+0x2508], R12 ;  /* 0x0025080c01007387 */ /* 0x0043e80000100a00 */
[----:B-1----:R-:W2:Y:S01]  /*691e0*/  LDL.LU R12, [R1+0x5d0] ;  /* 0x0005d000010c7983 */ /* 0x002ea20000300800 */
[----:B------:R-:W2:Y:S02]  /*691f0*/  LDL.LU R13, [R1+0x5d4] ;  /* 0x0005d400010d7983 */ /* 0x000ea40000300800 */
[----:B------:R-:W2:Y:S02]  /*69200*/  LDL.LU R14, [R1+0x5d8] ;  /* 0x0005d800010e7983 */ /* 0x000ea40000300800 */
[----:B------:R-:W2:Y:S01]  /*69210*/  LDL.LU R15, [R1+0x5dc] ;  /* 0x0005dc00010f7983 */ /* 0x000ea20000300800 */
[----:B------:R-:W-:Y:S01]  /*69220*/  STL.64 [R1+0x24d0], R22 ;  /* 0x0024d01601007387 */ /* 0x000fe20000100a00 */
[----:B----4-:R1:W-:Y:S03]  /*69230*/  STL.64 [R1+0x24c8], R20 ;  /* 0x0024c81401007387 */ /* 0x0103e60000100a00 */
[----:B-1----:R-:W4:Y:S01]  /*69240*/  LDL.LU.64 R20, [R1+0x30] ;  /* 0x0000300001147983 */ /* 0x002f220000300a00 */
[----:B---3--:R-:W-:Y:S02]  /*69250*/  STL.64 [R1+0x24a0], R26 ;  /* 0x0024a01a01007387 */ /* 0x008fe40000100a00 */
[----:B------:R1:W-:Y:S02]  /*69260*/  STL.64 [R1+0x2498], R24 ;  /* 0x0024981801007387 */ /* 0x0003e40000100a00 */
[----:B-1----:R-:W3:Y:S04]  /*69270*/  LDL.LU.64 R24, [R1+0x10] ;  /* 0x0000100001187983 */ /* 0x002ee80000300a00 */
[----:B---3--:R1:W-:Y:S04]  /*69280*/  STL.64 [R1+0x24b8], R24 ;  /* 0x0024b81801007387 */ /* 0x0083e80000100a00 */
[----:B-1----:R-:W3:Y:S01]  /*69290*/  LDL.LU.64 R24, [R1+0x20] ;  /* 0x0000200001187983 */ /* 0x002ee20000300a00 */
[----:B0-----:R-:W-:Y:S02]  /*692a0*/  STL.64 [R1+0x22c8], R6 ;  /* 0x0022c80601007387 */ /* 0x001fe40000100a00 */
        /* <DEDUP_REMOVED lines=14> */
[----:B0-----:R-:W2:Y:S07]  /*69390*/  LDL.LU R4, [R1] ;  /* 0x0000000001047983 */ /* 0x001eae0000300800 */
[----:B------:R0:W-:Y:S02]  /*693a0*/  STL.64 [R1+0x270], R12 ;  /* 0x0002700c01007387 */ /* 0x0001e40000100a00 */
[----:B------:R-:W-:Y:S02]  /*693b0*/  STL.64 [R1+0x278], R14 ;  /* 0x0002780e01007387 */ /* 0x000fe40000100a00 */
[----:B------:R-:W-:-:S02]  /*693c0*/  IMAD.MOV.U32 R7, RZ, RZ, R16 ;  /* 0x000000ffff077224 */ /* 0x000fc400078e0010 */
[----:B------:R-:W-:Y:S01]  /*693d0*/  IMAD.MOV.U32 R6, RZ, RZ, R17 ;  /* 0x000000ffff067224 */ /* 0x000fe200078e0011 */
[----:B0-----:R-:W3:Y:S01]  /*693e0*/  LDL.LU.64 R12, [R1+0x2508] ;  /* 0x00250800010c7983 */ /* 0x001ee20000300a00 */
[----:B------:R-:W3:Y:S02]  /*693f0*/  LDL.LU.64 R18, [R1+0x2500] ;  /* 0x0025000001127983 */ /* 0x000ee40000300a00 */
[----:B------:R-:W3:Y:S02]  /*69400*/  LDL.LU.64 R16, [R1+0x24f8] ;  /* 0x0024f80001107983 */ /* 0x000ee40000300a00 */
[----:B------:R-:W-:Y:S01]  /*69410*/  IMAD.MOV.U32 R5, RZ, RZ, R3 ;  /* 0x000000ffff057224 */ /* 0x000fe200078e0003 */
[----:B------:R-:W-:Y:S01]  /*69420*/  STL.64 [R1+0x24b0], R6 ;  /* 0x0024b00601007387 */ /* 0x000fe20000100a00 */
[----:B---3--:R-:W-:Y:S03]  /*69430*/  HMMA.16816.F32 R16, R8, R12, R16 ;  /* 0x0000000c0810723c */ /* 0x008fe60000001810 */
[----:B--2---:R0:W-:Y:S01]  /*69440*/  STL.64 [R1+0x24a8], R4 ;  /* 0x0024a80401007387 */ /* 0x0041e20000100a00 */
[----:B------:R-:W-:-:S03]  /*69450*/  IMAD.MOV.U32 R3, RZ, RZ, R13 ;  /* 0x000000ffff037224 */ /* 0x000fc600078e000d */
[----:B0-----:R-:W2:Y:S01]  /*69460*/  LDL.LU R4, [R1+0x590] ;  /* 0x0005900001047983 */ /* 0x001ea20000300800 */
[----:B------:R-:W2:Y:S02]  /*69470*/  LDL.LU R5, [R1+0x594] ;  /* 0x0005940001057983 */ /* 0x000ea40000300800 */
[----:B------:R-:W2:Y:S02]  /*69480*/  LDL.LU R6, [R1+0x598] ;  /* 0x0005980001067983 */ /* 0x000ea40000300800 */
[----:B------:R-:W2:Y:S11]  /*69490*/  LDL.LU R7, [R1+0x59c] ;  /* 0x00059c0001077983 */ /* 0x000eb60000300800 */
[----:B------:R0:W-:Y:S01]  /*694a0*/  STL.64 [R1+0x260], R16 ;  /* 0x0002601001007387 */ /* 0x0001e20000100a00 */
[----:B------:R1:W-:Y:S02]  /*694b0*/  STL.64 [R1+0x268], R18 ;  /* 0x0002681201007387 */ /* 0x0003e40000100a00 */
[----:B0-----:R-:W-:Y:S01]  /*694c0*/  IMAD.MOV.U32 R17, RZ, RZ, R12 ;  /* 0x000000ffff117224 */ /* 0x001fe200078e000c */
[----:B-1----:R-:W3:Y:S01]  /*694d0*/  LDL.LU.64 R18, [R1+0x24f0] ;  /* 0x0024f00001127983 */ /* 0x002ee20000300a00 */
[----:B------:R-:W2:Y:S02]  /*694e0*/  LDL.LU.64 R14, [R1+0x24e8] ;  /* 0x0024e800010e7983 */ /* 0x000ea40000300a00 */
[----:B------:R-:W2:Y:S02]  /*694f0*/  LDL.LU.64 R12, [R1+0x24e0] ;  /* 0x0024e000010c7983 */ /* 0x000ea40000300a00 */
[----:B----4-:R-:W-:Y:S01]  /*69500*/  IMAD.MOV.U32 R16, RZ, RZ, R21 ;  /* 0x000000ffff107224 */ /* 0x010fe200078e0015 */
[C---:B--2---:R-:W-:Y:S11]  /*69510*/  HMMA.16816.F32 R12, R8.reuse, R20, R12 ;  /* 0x00000014080c723c */ /* 0x044ff6000000180c */
[----:B------:R-:W-:Y:S11]  /*69520*/  @!UPT UIADD3 URZ, URZ, URZ, URZ ;  /* 0x0000003f3f3ff290 */ /* 0x000ff6000fffe03f */
[----:B------:R-:W-:Y:S01]  /*69530*/  @!UPT UIADD3 URZ, URZ, URZ, URZ ;  /* 0x0000003f3f3ff290 */ /* 0x000fe2000fffe03f */
[----:B------:R0:W-:Y:S01]  /*69540*/  STL.64 [R1+0x250], R12 ;  /* 0x0002500c01007387 */ /* 0x0001e20000100a00 */
[----:B------:R1:W-:Y:S02]  /*69550*/  STL.64 [R1+0x258], R14 ;  /* 0x0002580e01007387 */ /* 0x0003e40000100a00 */
[----:B0-----:R-:W-:Y:S01]  /*69560*/  IMAD.MOV.U32 R13, RZ, RZ, R20 ;  /* 0x000000ffff0d7224 */ /* 0x001fe200078e0014 */
[----:B-1----:R-:W2:Y:S01]  /*69570*/  LDL.LU R14, [R1+0x24d8] ;  /* 0x0024d800010e7983 */ /* 0x002ea20000300800 */
        /* <DEDUP_REMOVED lines=20> */
[----:B------:R-:W2:Y:S02]  /*696c0*/  LDL.LU.64 R24, [R1+0x2498] ;  /* 0x0024980001187983 */ /* 0x000ea40000300a00 */
[----:B--2---:R-:W-:Y:S11]  /*696d0*/  HMMA.16816.F32 R24, R8, R4, R24 ;  /* 0x000000040818723c */ /* 0x004ff60000001818 */
[----:B------:R-:W-:Y:S11]  /*696e0*/  @!UPT UIADD3 URZ, URZ, URZ, URZ ;  /* 0x0000003f3f3ff290 */ /* 0x000ff6000fffe03f */
[----:B------:R-:W-:Y:S01]  /*696f0*/  @!UPT UIADD3 URZ, URZ, URZ, URZ ;  /* 0x0000003f3f3ff290 */ /* 0x000fe2000fffe03f */
[----:B------:R-:W-:Y:S01]  /*69700*/  STL.64 [R1+0x220], R24 ;  /* 0x0002201801007387 */ /* 0x000fe20000100a00 */
[----:B------:R0:W-:Y:S03]  /*69710*/  STL.64 [R1+0x228], R26 ;  /* 0x0002281a01007387 */ /* 0x0001e60000100a00 */
[----:B0-----:R-:W4:Y:S01]  /*69720*/  LDL.LU.64 R26, [R1+0x2490] ;  /* 0x00249000011a7983 */ /* 0x001f220000300a00 */
[----:B------:R-:W4:Y:S02]  /*69730*/  LDL.LU.64 R24, [R1+0x2488] ;  /* 0x0024880001187983 */ /* 0x000f240000300a00 */
[----:B------:R0:W-:Y:S02]  /*69740*/  STL.64 [R1+0x2300], R4 ;  /* 0x0023000401007387 */ /* 0x0001e40000100a00 */
[----:B0-----:R-:W-:Y:S02]  /*69750*/  IMAD.MOV.U32 R4, RZ, RZ, R15 ;  /* 0x000000ffff047224 */ /* 0x001fe400078e000f */
[----:B------:R-:W-:Y:S01]  /*69760*/  IMAD.MOV.U32 R5, RZ, RZ, R12 ;  /* 0x000000ffff057224 */ /* 0x000fe200078e000c */
[----:B------:R-:W2:Y:S01]  /*69770*/  LDL.LU R15, [R1+0x2484] ;  /* 0x00248400010f7983 */ /* 0x000ea20000300800 */
[----:B------:R-:W2:Y:S03]  /*69780*/  LDL.LU R12, [R1+0x2480] ;  /* 0x00248000010c7983 */ /* 0x000ea60000300800 */
[----:B------:R0:W-:Y:S02]  /*69790*/  STL.64 [R1+0x2318], R4 ;  /* 0x0023180401007387 */ /* 0x0001e40000100a00 */
[----:B0-----:R-:W-:-:S02]  /*697a0*/  IMAD.MOV.U32 R4, RZ, RZ, R22 ;  /* 0x000000ffff047224 */ /* 0x001fc400078e0016 */
[----:B------:R-:W-:Y:S01]  /*697b0*/  IMAD.MOV.U32 R5, RZ, RZ, R23 ;  /* 0x000000ffff057224 */ /* 0x000fe200078e0017 */
[----:B------:R-:W2:Y:S01]  /*697c0*/  LDL.LU R22, [R1+0x247c] ;  /* 0x00247c0001167983 */ /* 0x000ea20000300800 */
[----:B------:R-:W2:Y:S03]  /*697d0*/  LDL.LU R23, [R1+0x2478] ;  /* 0x0024780001177983 */ /* 0x000ea60000300800 */
[----:B------:R0:W-:Y:S02]  /*697e0*/  STL.64 [R1+0x2330], R4 ;  /* 0x0023300401007387 */ /* 0x0001e40000100a00 */
[----:B0-----:R-:W-:Y:S02]  /*697f0*/  IMAD.MOV.U32 R4, RZ, RZ, R13 ;  /* 0x000000ffff047224 */ /* 0x001fe400078e000d */
[----:B------:R-:W-:Y:S01]  /*69800*/  IMAD.MOV.U32 R5, RZ, RZ, R16 ;  /* 0x000000ffff057224 */ /* 0x000fe200078e0010 */
[----:B----4-:R-:W-:Y:S11]  /*69810*/  HMMA.16816.F32 R24, R8, R20, R24 ;  /* 0x000000140818723c */ /* 0x010ff60000001818 */
[----:B------:R-:W-:Y:S11]  /*69820*/  @!UPT UIADD3 URZ, URZ, URZ, URZ ;  /* 0x0000003f3f3ff290 */ /* 0x000ff6000fffe03f */
[----:B------:R-:W-:Y:S01]  /*69830*/  @!UPT UIADD3 URZ, URZ, URZ, URZ ;  /* 0x0000003f3f3ff290 */ /* 0x000fe2000fffe03f */
[----:B------:R-:W-:Y:S01]  /*69840*/  STL.64 [R1+0x210], R24 ;  /* 0x0002101801007387 */ /* 0x000fe20000100a00 */
[----:B------:R0:W-:Y:S03]  /*69850*/  STL.64 [R1+0x218], R26 ;  /* 0x0002181a01007387 */ /* 0x0001e60000100a00 */
[----:B0-----:R-:W4:Y:S01]  /*69860*/  LDL.LU.64 R26, [R1+0x2470] ;  /* 0x00247000011a7983 */ /* 0x001f220000300a00 */
[----:B------:R-:W3:Y:S02]  /*69870*/  LDL.LU.64 R24, [R1+0x2468] ;  /* 0x0024680001187983 */ /* 0x000ee40000300a00 */
[----:B------:R-:W3:Y:S02]  /*69880*/  LDL.LU R13, [R1+0x2464] ;  /* 0x00246400010d7983 */ /* 0x000ee40000300800 */
[----:B------:R-:W3:Y:S01]  /*69890*/  LDL.LU R16, [R1+0x2460] ;  /* 0x0024600001107983 */ /* 0x000ee20000300800 */
[----:B------:R0:W-:Y:S02]  /*698a0*/  STL.64 [R1+0x2348], R4 ;  /* 0x0023480401007387 */ /* 0x0001e40000100a00 */
[----:B0-----:R-:W-:-:S02]  /*698b0*/  IMAD.MOV.U32 R4, RZ, RZ, R17 ;  /* 0x000000ffff047224 */ /* 0x001fc400078e0011 */
[----:B------:R-:W-:Y:S01]  /*698c0*/  IMAD.MOV.U32 R5, RZ, RZ, R3 ;  /* 0x000000ffff057224 */ /* 0x000fe200078e0003 */
[----:B------:R-:W3:Y:S01]  /*698d0*/  LDL.LU R17, [R1+0x245c] ;  /* 0x00245c0001117983 */ /* 0x000ee20000300800 */
[----:B------:R-:W3:Y:S03]  /*698e0*/  LDL.LU R3, [R1+0x2458] ;  /* 0x0024580001037983 */ /* 0x000ee60000300800 */
[----:B------:R-:W-:Y:S01]  /*698f0*/  STL.64 [R1+0x2360], R4 ;  /* 0x0023600401007387 */ /* 0x000fe20000100a00 */
[----:B--2---:R-:W-:Y:S02]  /*69900*/  STL.64 [R1+0x22f8], R22 ;  /* 0x0022f81601007387 */ /* 0x004fe40000100a00 */
[----:B------:R0:W-:Y:S02]  /*69910*/  STL.64 [R1+0x22f0], R20 ;  /* 0x0022f01401007387 */ /* 0x0001e40000100a00 */
        /* <DEDUP_REMOVED lines=76> */
[----:B------:R-:W-:Y:S01]  /*69de0*/  IMAD.MOV.U32 R5, RZ, RZ, R12 ;  /* 0x000000ffff057224 */ /* 0x000fe200078e000c */
[----:B------:R-:W3:Y:S01]  /*69df0*/  LDL.LU R27, [R1+0x55c] ;  /* 0x00055c00011b7983 */ /* 0x000ee20000300800 */
[----:B------:R-:W-:-:S02]  /*69e00*/  IMAD.MOV.U32 R4, RZ, RZ, R13 ;  /* 0x000000ffff047224 */ /* 0x000fc400078e000d */
[----:B------:R-:W3:Y:S02]  /*69e10*/  LDL.LU R12, [R1+0x560] ;  /* 0x00056000010c7983 */ /* 0x000ee40000300800 */
[----:B------:R-:W3:Y:S01]  /*69e20*/  LDL.LU R13, [R1+0x564] ;  /* 0x00056400010d7983 */ /* 0x000ee20000300800 */
[----:B------:R-:W3:Y:S01]  /*69e30*/  LDL.LU R14, [R1+0x568] ;  /* 0x00056800010e7983 */ /* 0x000ee20000300800 */
[----:B------:R-:W3:Y:S03]  /*69e40*/  LDL.LU R15, [R1+0x56c] ;  /* 0x00056c00010f7983 */ /* 0x000ee60000300800 */
        /* <DEDUP_REMOVED lines=40> */
[----:B------:R0:W-:Y:S03]  /*6a0d0*/  STL.64 [R1+0x1d8], R10 ;  /* 0x0001d80a01007387 */ /* 0x0001e60000100a00 */
[----:B0-----:R-:W4:Y:S01]  /*6a0e0*/  LDL R11, [R1+0x1bc8] ;  /* 0x001bc800010b7983 */ /* 0x001f220000100800 */
[C---:B--2---:R-:W-:Y:S03]  /*6a0f0*/  HMMA.16816.F32 R4, R24.reuse, R4, R20 ;  /* 0x000000041804723c */ /* 0x044fe60000001814 */
[----:B------:R-:W2:Y:S01]  /*6a100*/  LDL.LU.64 R22, [R1+0x2418] ;  /* 0x0024180001167983 */ /* 0x000ea20000300a00 */
[----:B------:R-:W2:Y:S11]  /*6a110*/  LDL.LU.64 R20, [R1+0x2410] ;  /* 0x0024100001147983 */ /* 0x000eb60000300a00 */
[----:B------:R-:W-:Y:S08]  /*6a120*/  @!UPT UIADD3 URZ, URZ, URZ, URZ ;  /* 0x0000003f3f3ff290 */ /* 0x000ff0000fffe03f */
[----:B------:R0:W-:Y:S01]  /*6a130*/  STL.64 [R1+0x1c0], R4 ;  /* 0x0001c00401007387 */ /* 0x0001e20000100a00 */
[----:B------:R2:W-:Y:S03]  /*6a140*/  STL.64 [R1+0x1c8], R6 ;  /* 0x0001c80601007387 */ /* 0x0005e60000100a00 */
[----:B----4-:R-:W1:Y:S04]  /*6a150*/  LDSM.16.MT88.4 R8, [R11+0x23800] ;  /* 0x023800000b08783b */ /* 0x010e680000004200 */
        /* <DEDUP_REMOVED lines=80> */
[----:B------:R-:W4:Y:S11]  /*6a660*/  LDL.LU.64 R20, [R1+0x22f0] ;  /* 0x0022f00001147983 */ /* 0x000f360000300a00 */
[----:B------:R-:W-:Y:S09]  /*6a670*/  @!UPT UIADD3 URZ, URZ, URZ, URZ ;  /* 0x0000003f3f3ff290 */ /* 0x000ff2000fffe03f */
[----:B------:R-:W-:Y:S01]  /*6a680*/  STL.64 [R1+0x100], R4 ;  /* 0x0001000401007387 */ /* 0x000fe20000100a00 */
[----:B------:R0:W-:Y:S03]  /*6a690*/  STL.64 [R1+0x108], R6 ;  /* 0x0001080601007387 */ /* 0x0001e60000100a00 */
[----:B0-----:R-:W4:Y:S01]  /*6a6a0*/  LDL.LU.64 R6, [R1+0x22e8] ;  /* 0x0022e80001067983 */ /* 0x001f220000300a00 */
[----:B------:R-:W4:Y:S02]  /*6a6b0*/  LDL.LU.64 R4, [R1+0x22e0] ;  /* 0x0022e00001047983 */ /* 0x000f240000300a00 */
[C---:B----4-:R-:W-:Y:S11]  /*6a6c0*/  HMMA.16816.F32 R4, R24.reuse, R20, R4 ;  /* 0x000000141804723c */ /* 0x050ff60000001804 */
[----:B------:R-:W-:Y:S11]  /*6a6d0*/  @!UPT UIADD3 URZ, URZ, URZ, URZ ;  /* 0x0000003f3f3ff290 */ /* 0x000ff6000fffe03f */
[----:B------:R-:W-:Y:S01]  /*6a6e0*/  @!UPT UIADD3 URZ, URZ, URZ, URZ ;  /* 0x0000003f3f3ff290 */ /* 0x000fe2000fffe03f */
[----:B------:R-:W-:Y:S01]  /*6a6f0*/  STL.64 [R1+0xf0], R4 ;  /* 0x0000f00401007387 */ /* 0x000fe20000100a00 */
[----:B------:R0:W-:Y:S03]  /*6a700*/  STL.64 [R1+0xf8], R6 ;  /* 0x0000f80601007387 */ /* 0x0001e60000100a00 */
[----:B0-----:R-:W4:Y:S01]  /*6a710*/  LDL.LU.64 R6, [R1+0x22d8] ;  /* 0x0022d80001067983 */ /* 0x001f220000300a00 */
[----:B------:R-:W4:Y:S02]  /*6a720*/  LDL.LU.64 R4, [R1+0x22d0] ;  /* 0x0022d00001047983 */ /* 0x000f240000300a00 */
[----:B--2---:R0:W-:Y:S02]  /*6a730*/  STL.64 [R1+0x22b0], R22 ;  /* 0x0022b01601007387 */ /* 0x0041e40000100a00 */
[----:B0-----:R-:W2:Y:S01]  /*6a740*/  LDL.64 R22, [R1+0xc8] ;  /* 0x0000c80001167983 */ /* 0x001ea20000100a00 */
[----:B----4-:R-:W-:Y:S11]  /*6a750*/  HMMA.16816.F32 R4, R24, R16, R4 ;  /* 0x000000101804723c */ /* 0x010ff60000001804 */
[----:B------:R-:W-:Y:S11]  /*6a760*/  @!UPT UIADD3 URZ, URZ, URZ, URZ ;  /* 0x0000003f3f3ff290 */ /* 0x000ff6000fffe03f */
[----:B------:R-:W-:Y:S01]  /*6a770*/  @!UPT UIADD3 URZ, URZ, URZ, URZ ;  /* 0x0000003f3f3ff290 */ /* 0x000fe2000fffe03f */
[----:B------:R-:W-:Y:S01]  /*6a780*/  STL.64 [R1+0xe0], R4 ;  /* 0x0000e00401007387 */ /* 0x000fe20000100a00 */
[----:B------:R0:W-:Y:S03]  /*6a790*/  STL.64 [R1+0xe8], R6 ;  /* 0x0000e80601007387 */ /* 0x0001e60000100a00 */
[----:B0-----:R-:W2:Y:S01]  /*6a7a0*/  LDL.LU.64 R6, [R1+0x22c8] ;  /* 0x0022c80001067983 */ /* 0x001ea20000300a00 */
[----:B------:R-:W2:Y:S02]  /*6a7b0*/  LDL.LU.64 R4, [R1+0x22c0] ;  /* 0x0022c00001047983 */ /* 0x000ea40000300a00 */
[----:B------:R-:W2:Y:S02]  /*6a7c0*/  LDL.LU R16, [R1+0x370] ;  /* 0x0003700001107983 */ /* 0x000ea40000300800 */
[----:B------:R-:W2:Y:S01]  /*6a7d0*/  LDL.LU R17, [R1+0x374] ;  /* 0x0003740001117983 */ /* 0x000ea20000300800 */
[----:B-1----:R-:W-:Y:S01]  /*6a7e0*/  STL.64 [R1+0x2180], R10 ;  /* 0x0021800a01007387 */ /* 0x002fe20000100a00 */
[----:B------:R0:W-:Y:S02]  /*6a7f0*/  STL.64 [R1+0x2178], R8 ;  /* 0x0021780801007387 */ /* 0x0001e40000100a00 */
[----:B0-----:R-:W-:-:S02]  /*6a800*/  IMAD.MOV.U32 R8, RZ, RZ, R0 ;  /* 0x000000ffff087224 */ /* 0x001fc400078e0000 */
[----:B------:R-:W-:Y:S01]  /*6a810*/  IMAD.MOV.U32 R9, RZ, RZ, R2 ;  /* 0x000000ffff097224 */ /* 0x000fe200078e0002 */
[----:B------:R-:W4:Y:S01]  /*6a820*/  LDL.LU R0, [R1+0x22bc] ;  /* 0x0022bc0001007983 */ /* 0x000f220000300800 */
[----:B------:R-:W2:Y:S02]  /*6a830*/  LDL.LU R2, [R1+0x22b8] ;  /* 0x0022b80001027983 */ /* 0x000ea40000300800 */
[----:B------:R-:W2:Y:S02]  /*6a840*/  LDL.LU R10, [R1+0x368] ;  /* 0x00036800010a7983 */ /* 0x000ea40000300800 */
[----:B------:R-:W2:Y:S02]  /*6a850*/  LDL.LU R11, [R1+0x36c] ;  /* 0x00036c00010b7983 */ /* 0x000ea40000300800 */
[----:B--2---:R-:W-:Y:S01]  /*6a860*/  STL.64 [R1+0x22a8], R10 ;  /* 0x0022a80a01007387 */ /* 0x004fe20000100a00 */
[----:B------:R0:W-:Y:S03]  /*6a870*/  STL.64 [R1+0x22a0], R8 ;  /* 0x0022a00801007387 */ /* 0x0001e60000100a00 */
[----:B0-----:R-:W2:Y:S01]  /*6a880*/  LDL.LU R8, [R1+0xd0] ;  /* 0x0000d00001087983 */ /* 0x001ea20000300800 */
[----:B------:R-:W2:Y:S02]  /*6a890*/  LDL.LU R9, [R1+0xd4] ;  /* 0x0000d40001097983 */ /* 0x000ea40000300800 */
[----:B------:R-:W-:-:S02]  /*6a8a0*/  IMAD.MOV.U32 R10, RZ, RZ, R2 ;  /* 0x000000ffff0a7224 */ /* 0x000fc400078e0002 */
[----:B----4-:R-:W-:-:S07]  /*6a8b0*/  IMAD.MOV.U32 R11, RZ, RZ, R0 ;  /* 0x000000ffff0b7224 */ /* 0x010fce00078e0000 */
[----:B--2---:R-:W-:Y:S01]  /*6a8c0*/  HMMA.16816.F32 R8, R24, R12, R8 ;  /* 0x0000000c1808723c */ /* 0x004fe20000001808 */
[----:B------:R-:W2:Y:S11]  /*6a8d0*/  LDL.64 R26, [R1+0xb8] ;  /* 0x0000b800011a7983 */ /* 0x000eb60000100a00 */
[----:B------:R-:W-:Y:S11]  /*6a8e0*/  @!UPT UIADD3 URZ, URZ, URZ, URZ ;  /* 0x0000003f3f3ff290 */ /* 0x000ff6000fffe03f */
[----:B------:R-:W-:Y:S01]  /*6a8f0*/  STL.64 [R1+0xd0], R8 ;  /* 0x0000d00801007387 */ /* 0x000fe20000100a00 */
[----:B------:R0:W-:Y:S02]  /*6a900*/  STL.64 [R1+0xd8], R10 ;  /* 0x0000d80a01007387 */ /* 0x0001e40000100a00 */
[----:B0-----:R-:W-:Y:S07]  /*6a910*/  HMMA.16816.F32 R8, R4, R22, R16 ;  /* 0x000000160408723c */ /* 0x001fee0000001810 */
[----:B------:R-:W-:-:S02]  /*6a920*/  IMAD.MOV.U32 R18, RZ, RZ, R22 ;  /* 0x000000ffff127224 */ /* 0x000fc400078e0016 */
[----:B------:R-:W-:Y:S02]  /*6a930*/  IMAD.MOV.U32 R19, RZ, RZ, R23 ;  /* 0x000000ffff137224 */ /* 0x000fe400078e0017 */
[----:B------:R-:W4:Y:S11]  /*6a940*/  LDL.LU.64 R22, [R1+0x22b0] ;  /* 0x0022b00001167983 */ /* 0x000f360000300a00 */
[----:B------:R-:W-:Y:S01]  /*6a950*/  @!UPT UIADD3 URZ, URZ, URZ, URZ ;  /* 0x0000003f3f3ff290 */ /* 0x000fe2000fffe03f */
[----:B------:R-:W-:Y:S01]  /*6a960*/  STL.64 [R1+0x7a0], R8 ;  /* 0x0007a00801007387 */ /* 0x000fe20000100a00 */
[----:B------:R-:W-:Y:S02]  /*6a970*/  IMAD.MOV.U32 R12, RZ, RZ, R11 ;  /* 0x000000ffff0c7224 */ /* 0x000fe400078e000b */
[----:B------:R-:W-:Y:S02]  /*6a980*/  IMAD.MOV.U32 R16, RZ, RZ, R10 ;  /* 0x000000ffff107224 */ /* 0x000fe400078e000a */
[----:B------:R0:W-:Y:S02]  /*6a990*/  STL.64 [R1+0x7a8], R10 ;  /* 0x0007a80a01007387 */ /* 0x0001e40000100a00 */
[----:B------:R-:W-:Y:S02]  /*6a9a0*/  IMAD.MOV.U32 R20, RZ, RZ, R9 ;  /* 0x000000ffff147224 */ /* 0x000fe400078e0009 */
[----:B------:R-:W-:Y:S01]  /*6a9b0*/  IMAD.MOV.U32 R0, RZ, RZ, R8 ;  /* 0x000000ffff007224 */ /* 0x000fe200078e0008 */
[----:B0-----:R-:W2:Y:S01]  /*6a9c0*/  LDL.LU.64 R10, [R1+0x22a8] ;  /* 0x0022a800010a7983 */ /* 0x001ea20000300a00 */
[----:B------:R-:W2:Y:S03]  /*6a9d0*/  LDL.LU.64 R8, [R1+0x22a0] ;  /* 0x0022a00001087983 */ /* 0x000ea60000300a00 */
[----:B------:R-:W-:Y:S02]  /*6a9e0*/  STL [R1+0x1cdc], R0 ;  /* 0x001cdc0001007387 */ /* 0x000fe40000100800 */
[----:B------:R-:W-:Y:S01]  /*6a9f0*/  STL [R1+0x1cd8], R20 ;  /* 0x001cd81401007387 */ /* 0x000fe20000100800 */
[----:B----4-:R-:W-:Y:S01]  /*6aa00*/  STL.64 [R1+0x2278], R22 ;  /* 0x0022781601007387 */ /* 0x010fe20000100a00 */
[----:B------:R0:W-:Y:S02]  /*6aa10*/  STL [R1+0x1cd4], R16 ;  /* 0x001cd41001007387 */ /* 0x0001e40000100800 */
[----:B------:R-:W-:Y:S01]  /*6aa20*/  STL [R1+0x1cd0], R12 ;  /* 0x001cd00c01007387 */ /* 0x000fe20000100800 */
[----:B--2---:R-:W-:Y:S01]  /*6aa30*/  HMMA.16816.F32 R8, R4, R26, R8 ;  /* 0x0000001a0408723c */ /* 0x004fe20000001808 */
[----:B0-----:R-:W-:Y:S11]  /*6aa40*/  IMAD.MOV.U32 R16, RZ, RZ, R27 ;  /* 0x000000ffff107224 */ /* 0x001ff600078e001b */
[----:B------:R-:W-:Y:S11]  /*6aa50*/  @!UPT UIADD3 URZ, URZ, URZ, URZ ;  /* 0x0000003f3f3ff290 */ /* 0x000ff6000fffe03f */
[----:B------:R-:W-:Y:S01]  /*6aa60*/  STL.64 [R1+0x790], R8 ;  /* 0x0007900801007387 */ /* 0x000fe20000100a00 */
[----:B------:R-:W-:Y:S02]  /*6aa70*/  STL.64 [R1+0x798], R10 ;  /* 0x0007980a01007387 */ /* 0x000fe40000100a00 */
[----:B------:R-:W2:Y:S02]  /*6aa80*/  LDL R27, [R1+0x1bc4] ;  /* 0x001bc400011b7983 */ /* 0x000ea40000100800 */
[----:B--2---:R0:W-:Y:S01]  /*6aa90*/  STL [R1+0x2210], R27 ;  /* 0x0022101b01007387 */ /* 0x0041e20000100800 */
[----:B------:R-:W2:Y:S03]  /*6aaa0*/  LDL R26, [R1+0x68] ;  /* 0x00006800011a7983 */ /* 0x000ea60000100800 */
[----:B0-----:R-:W2:Y:S01]  /*6aab0*/  LDL R27, [R1+0x6c] ;  /* 0x00006c00011b7983 */ /* 0x001ea20000100800 */
[----:B------:R-:W-:-:S02]  /*6aac0*/  IMAD.MOV.U32 R2, RZ, RZ, R8 ;  /* 0x000000ffff027224 */ /* 0x000fc400078e0008 */
[----:B---3--:R-:W-:Y:S02]  /*6aad0*/  IMAD.MOV.U32 R9, RZ, RZ, R14 ;  /* 0x000000ffff097224 */ /* 0x008fe400078e000e */
[----:B------:R-:W-:Y:S02]  /*6aae0*/  IMAD.MOV.U32 R10, RZ, RZ, R15 ;  /* 0x000000ffff0a7224 */ /* 0x000fe400078e000f */
[----:B------:R-:W-:Y:S01]  /*6aaf0*/  IMAD.MOV.U32 R11, RZ, RZ, R3 ;  /* 0x000000ffff0b7224 */ /* 0x000fe200078e0003 */
[----:B--2---:R0:W-:Y:S01]  /*6ab00*/  STL.64 [R1+0x2228], R26 ;  /* 0x0022281a01007387 */ /* 0x0041e20000100a00 */
[----:B------:R-:W2:Y:S02]  /*6ab10*/  LDL.LU R8, [R1+0x4e0] ;  /* 0x0004e00001087983 */ /* 0x000ea40000300800 */
[----:B------:R-:W3:Y:S02]  /*6ab20*/  LDL.LU R14, [R1+0x229c] ;  /* 0x00229c00010e7983 */ /* 0x000ee40000300800 */
[----:B------:R-:W4:Y:S01]  /*6ab30*/  LDL.LU R15, [R1+0x2298] ;  /* 0x00229800010f7983 */ /* 0x000f220000300800 */
[----:B------:R-:W2:Y:S01]  /*6ab40*/  LDL.LU R3, [R1+0x2294] ;  /* 0x0022940001037983 */ /* 0x000ea20000300800 */
[----:B------:R-:W2:Y:S03]  /*6ab50*/  LDL.64 R22, [R1+0xa8] ;  /* 0x0000a80001167983 */ /* 0x000ea60000100a00 */
[----:B0-----:R-:W2:Y:S04]  /*6ab60*/  LDL.64 R26, [R1+0x78] ;  /* 0x00007800011a7983 */ /* 0x001ea80000100a00 */
[----:B--2---:R0:W-:Y:S04]  /*6ab70*/  STL.64 [R1+0x2240], R26 ;  /* 0x0022401a01007387 */ /* 0x0041e80000100a00 */
[----:B0-----:R-:W2:Y:S04]  /*6ab80*/  LDL R26, [R1+0x88] ;  /* 0x00008800011a7983 */ /* 0x001ea80000100800 */
[----:B------:R-:W2:Y:S04]  /*6ab90*/  LDL R27, [R1+0x8c] ;  /* 0x00008c00011b7983 */ /* 0x000ea80000100800 */
[----:B--2---:R-:W-:Y:S01]  /*6aba0*/  STL.64 [R1+0x2258], R26 ;  /* 0x0022581a01007387 */ /* 0x004fe20000100a00 */
[----:B------:R-:W-:Y:S02]  /*6abb0*/  STL.64 [R1+0x2220], R10 ;  /* 0x0022200a01007387 */ /* 0x000fe40000100a00 */
[----:B------:R0:W-:Y:S02]  /*6abc0*/  STL.64 [R1+0x2218], R8 ;  /* 0x0022180801007387 */ /* 0x0001e40000100a00 */
[----:B0-----:R-:W2:Y:S01]  /*6abd0*/  LDL.LU R8, [R1+0x310] ;  /* 0x0003100001087983 */ /* 0x001ea20000300800 */
[----:B------:R-:W2:Y:S02]  /*6abe0*/  LDL.LU R9, [R1+0x314] ;  /* 0x0003140001097983 */ /* 0x000ea40000300800 */
[----:B------:R-:W2:Y:S02]  /*6abf0*/  LDL.LU R10, [R1+0x318] ;  /* 0x00031800010a7983 */ /* 0x000ea40000300800 */
[----:B------:R-:W2:Y:S01]  /*6ac00*/  LDL.LU R11, [R1+0x31c] ;  /* 0x00031c00010b7983 */ /* 0x000ea20000300800 */
[----:B------:R-:W2:Y:S04]  /*6ac10*/  LDL R26, [R1+0x98] ;  /* 0x00009800011a7983 */ /* 0x000ea80000100800 */
[----:B------:R-:W2:Y:S04]  /*6ac20*/  LDL R27, [R1+0x9c] ;  /* 0x00009c00011b7983 */ /* 0x000ea80000100800 */
[----:B--2---:R0:W-:Y:S01]  /*6ac30*/  STL.64 [R1+0x2270], R26 ;  /* 0x0022701a01007387 */ /* 0x0041e20000100a00 */
[----:B------:R-:W2:Y:S02]  /*6ac40*/  LDL.LU R24, [R1+0x350] ;  /* 0x0003500001187983 */ /* 0x000ea40000300800 */
[----:B------:R-:W2:Y:S01]  /*6ac50*/  LDL.LU R25, [R1+0x354] ;  /* 0x0003540001197983 */ /* 0x000ea20000300800 */
[----:B0-----:R-:W2:Y:S01]  /*6ac60*/  LDL.LU R26, [R1+0x358] ;  /* 0x00035800011a7983 */ /* 0x001ea20000300800 */
[----:B------:R-:W2:Y:S02]  /*6ac70*/  LDL.LU R27, [R1+0x35c] ;  /* 0x00035c00011b7983 */ /* 0x000ea40000300800 */
[----:B------:R-:W-:Y:S02]  /*6ac80*/  STL.64 [R1+0x2238], R10 ;  /* 0x0022380a01007387 */ /* 0x000fe40000100a00 */
[----:B------:R0:W-:Y:S02]  /*6ac90*/  STL.64 [R1+0x2230], R8 ;  /* 0x0022300801007387 */ /* 0x0001e40000100a00 */
[----:B0-----:R-:W2:Y:S01]  /*6aca0*/  LDL.LU R8, [R1+0x320] ;  /* 0x0003200001087983 */ /* 0x001ea20000300800 */
[----:B----4-:R-:W-:-:S02]  /*6acb0*/  IMAD.MOV.U32 R10, RZ, RZ, R15 ;  /* 0x000000ffff0a7224 */ /* 0x010fc400078e000f */
[----:B---3--:R-:W-:Y:S02]  /*6acc0*/  IMAD.MOV.U32 R11, RZ, RZ, R14 ;  /* 0x000000ffff0b7224 */ /* 0x008fe400078e000e */
[----:B------:R-:W-:Y:S02]  /*6acd0*/  IMAD.MOV.U32 R9, RZ, RZ, R3 ;  /* 0x000000ffff097224 */ /* 0x000fe400078e0003 */
[----:B------:R-:W3:Y:S01]  /*6ace0*/  LDL.LU R3, [R1+0x2290] ;  /* 0x0022900001037983 */ /* 0x000ee20000300800 */
[----:B------:R-:W4:Y:S02]  /*6acf0*/  LDL.LU R15, [R1+0x228c] ;  /* 0x00228c00010f7983 */ /* 0x000f240000300800 */
[----:B------:R-:W3:Y:S02]  /*6ad00*/  LDL.LU R14, [R1+0x2288] ;  /* 0x00228800010e7983 */ /* 0x000ee40000300800 */
[----:B------:R-:W-:Y:S01]  /*6ad10*/  STL.64 [R1+0x2250], R10 ;  /* 0x0022500a01007387 */ /* 0x000fe20000100a00 */
[----:B--2---:R0:W-:Y:S04]  /*6ad20*/  STL.64 [R1+0x2248], R8 ;  /* 0x0022480801007387 */ /* 0x0041e80000100a00 */
[----:B0-----:R-:W2:Y:S01]  /*6ad30*/  LDL.LU R8, [R1+0x330] ;  /* 0x0003300001087983 */ /* 0x001ea20000300800 */
[----:B------:R-:W2:Y:S02]  /*6ad40*/  LDL.LU R9, [R1+0x334] ;  /* 0x0003340001097983 */ /* 0x000ea40000300800 */
[----:B------:R-:W2:Y:S02]  /*6ad50*/  LDL.LU R10, [R1+0x338] ;  /* 0x00033800010a7983 */ /* 0x000ea40000300800 */
[----:B------:R-:W2:Y:S01]  /*6ad60*/  LDL.LU R11, [R1+0x33c] ;  /* 0x00033c00010b7983 */ /* 0x000ea20000300800 */
[----:B------:R-:W-:Y:S01]  /*6ad70*/  HMMA.16816.F32 R24, R4, R22, R24 ;  /* 0x000000160418723c */ /* 0x000fe20000001818 */
[----:B------:R-:W-:Y:S11]  /*6ad80*/  IMAD.MOV.U32 R12, RZ, RZ, R23 ;  /* 0x000000ffff0c7224 */ /* 0x000ff600078e0017 */
[----:B------:R-:W-:Y:S11]  /*6ad90*/  @!UPT UIADD3 URZ, URZ, URZ, URZ ;  /* 0x0000003f3f3ff290 */ /* 0x000ff6000fffe03f */
[----:B------:R-:W-:Y:S01]  /*6ada0*/  @!UPT UIADD3 URZ, URZ, URZ, URZ ;  /* 0x0000003f3f3ff290 */ /* 0x000fe2000fffe03f */
[----:B------:R-:W-:Y:S02]  /*6adb0*/  IMAD.MOV.U32 R13, RZ, RZ, R27 ;  /* 0x000000ffff0d7224 */ /* 0x000fe400078e001b */
[----:B------:R-:W-:Y:S01]  /*6adc0*/  IMAD.MOV.U32 R17, RZ, RZ, R26 ;  /* 0x000000ffff117224 */ /* 0x000fe200078e001a */
[----:B--2---:R4:W-:Y:S01]  /*6add0*/  STL.64 [R1+0x2268], R10 ;  /* 0x0022680a01007387 */ /* 0x0049e20000100a00 */
[----:B------:R0:W-:Y:S02]  /*6ade0*/  STL.64 [R1+0x2260], R8 ;  /* 0x0022600801007387 */ /* 0x0001e40000100a00 */
[----:B----4-:R-:W-:Y:S01]  /*6adf0*/  IMAD.MOV.U32 R10, RZ, RZ, R15 ;  /* 0x000000ffff0a7224 */ /* 0x010fe200078e000f */
[----:B0-----:R-:W2:Y:S01]  /*6ae00*/  LDL.LU R8, [R1+0x340] ;  /* 0x0003400001087983 */ /* 0x001ea20000300800 */
[----:B---3--:R-:W-:Y:S02]  /*6ae10*/  IMAD.MOV.U32 R9, RZ, RZ, R14 ;  /* 0x000000ffff097224 */ /* 0x008fe400078e000e */
[----:B------:R-:W3:Y:S02]  /*6ae20*/  LDL.LU R14, [R1+0x2284] ;  /* 0x00228400010e7983 */ /* 0x000ee40000300800 */
[----:B------:R-:W3:Y:S01]  /*6ae30*/  LDL.LU R15, [R1+0x2280] ;  /* 0x00228000010f7983 */ /* 0x000ee20000300800 */
[----:B------:R-:W-:Y:S01]  /*6ae40*/  STL [R1+0x1ce0], R2 ;  /* 0x001ce00201007387 */ /* 0x000fe20000100800 */
[----:B------:R-:W4:Y:S02]  /*6ae50*/  LDL.LU.64 R22, [R1+0x2278] ;  /* 0x0022780001167983 */ /* 0x000f240000300a00 */
[----:B------:R-:W-:Y:S02]  /*6ae60*/  STL.64 [R1+0x780], R24 ;  /* 0x0007801801007387 */ /* 0x000fe40000100a00 */
[----:B------:R0:W-:Y:S02]  /*6ae70*/  STL.64 [R1+0x788], R26 ;  /* 0x0007881a01007387 */ /* 0x0001e40000100a00 */
[----:B0-----:R-:W2:Y:S01]  /*6ae80*/  LDL.LU.64 R26, [R1+0x2270] ;  /* 0x00227000011a7983 */ /* 0x001ea20000300a00 */
[----:B------:R-:W-:-:S02]  /*6ae90*/  IMAD.MOV.U32 R11, RZ, RZ, R3 ;  /* 0x000000ffff0b7224 */ /* 0x000fc400078e0003 */
[----:B------:R-:W-:Y:S02]  /*6aea0*/  IMAD.MOV.U32 R21, RZ, RZ, R25 ;  /* 0x000000ffff157224 */ /* 0x000fe400078e0019 */
[----:B------:R-:W-:-:S05]  /*6aeb0*/  IMAD.MOV.U32 R3, RZ, RZ, R24 ;  /* 0x000000ffff037224 */ /* 0x000fca00078e0018 */
[----:B------:R-:W-:Y:S01]  /*6aec0*/  STL [R1+0x1cf0], R3 ;  /* 0x001cf00301007387 */ /* 0x000fe20000100800 */
[----:B------:R-:W-:Y:S03]  /*6aed0*/  STL [R1+0x1cec], R21 ;  /* 0x001cec1501007387 */ /* 0x000fe60000100800 */
[----:B----4-:R0:W-:Y:S04]  /*6aee0*/  STL.64 [R1+0x21e8], R22 ;  /* 0x0021e81601007387 */ /* 0x0101e80000100a00 */
[----:B0-----:R-:W4:Y:S01]  /*6aef0*/  LDL.64 R22, [R1+0x58] ;  /* 0x0000580001167983 */ /* 0x001f220000100a00 */
[----:B--2---:R-:W-:Y:S01]  /*6af00*/  HMMA.16816.F32 R24, R4, R26, R8 ;  /* 0x0000001a0418723c */ /* 0x004fe20000001808 */
[----:B------:R-:W-:Y:S02]  /*6af10*/  STL [R1+0x1ce8], R17 ;  /* 0x001ce81101007387 */ /* 0x000fe40000100800 */
[----:B------:R-:W-:Y:S01]  /*6af20*/  STL [R1+0x1ce4], R13 ;  /* 0x001ce40d01007387 */ /* 0x000fe20000100800 */
[----:B---3--:R-:W-:Y:S02]  /*6af30*/  STL.64 [R1+0x2190], R14 ;  /* 0x0021900e01007387 */ /* 0x008fe40000100a00 */
[----:B------:R0:W-:Y:S02]  /*6af40*/  STL [R1+0x2188], R12 ;  /* 0x0021880c01007387 */ /* 0x0001e40000100800 */
[----:B0-----:R-:W4:Y:S01]  /*6af50*/  LDL.LU R12, [R1+0x4f0] ;  /* 0x0004f000010c7983 */ /* 0x001f220000300800 */
[----:B------:R-:W4:Y:S02]  /*6af60*/  LDL.LU R13, [R1+0x4f4] ;  /* 0x0004f400010d7983 */ /* 0x000f240000300800 */
[----:B------:R-:W2:Y:S02]  /*6af70*/  LDL.LU.64 R10, [R1+0x2268] ;  /* 0x00226800010a7983 */ /* 0x000ea40000300a00 */
[----:B------:R-:W2:Y:S10]  /*6af80*/  LDL.LU.64 R8, [R1+0x2260] ;  /* 0x0022600001087983 */ /* 0x000eb40000300a00 */
[----:B------:R-:W-:Y:S01]  /*6af90*/  STL.64 [R1+0x770], R24 ;  /* 0x0007701801007387 */ /* 0x000fe20000100a00 */
[----:B------:R0:W-:Y:S03]  /*6afa0*/  STL.64 [R1+0x778], R26 ;  /* 0x0007781a01007387 */ /* 0x0001e60000100a00 */
[----:B0-----:R-:W2:Y:S01]  /*6afb0*/  LDL.LU.64 R26, [R1+0x2258] ;  /* 0x00225800011a7983 */ /* 0x001ea20000300a00 */
[----:B------:R-:W-:-:S02]  /*6afc0*/  IMAD.MOV.U32 R15, RZ, RZ, R28 ;  /* 0x000000ffff0f7224 */ /* 0x000fc400078e001c */
[----:B------:R-:W-:-:S05]  /*6afd0*/  IMAD.MOV.U32 R28, RZ, RZ, R24 ;  /* 0x000000ffff1c7224 */ /* 0x000fca00078e0018 */
[----:B------:R-:W-:Y:S01]  /*6afe0*/  STL [R1+0x1cf4], R28 ;  /* 0x001cf41c01007387 */ /* 0x000fe20000100800 */
[----:B--2---:R-:W-:Y:S03]  /*6aff0*/  HMMA.16816.F32 R24, R4, R26, R8 ;  /* 0x0000001a0418723c */ /* 0x004fe60000001808 */
[----:B------:R-:W2:Y:S01]  /*6b000*/  LDL.LU.64 R10, [R1+0x2250] ;  /* 0x00225000010a7983 */ /* 0x000ea20000300a00 */
[----:B------:R-:W2:Y:S11]  /*6b010*/  LDL.LU.64 R8, [R1+0x2248] ;  /* 0x0022480001087983 */ /* 0x000eb60000300a00 */
[----:B------:R-:W-:Y:S08]  /*6b020*/  @!UPT UIADD3 URZ, URZ, URZ, URZ ;  /* 0x0000003f3f3ff290 */ /* 0x000ff0000fffe03f */
[----:B------:R-:W-:Y:S01]  /*6b030*/  STL.64 [R1+0x760], R24 ;  /* 0x0007601801007387 */ /* 0x000fe20000100a00 */
[----:B------:R0:W-:Y:S03]  /*6b040*/  STL.64 [R1+0x768], R26 ;  /* 0x0007681a01007387 */ /* 0x0001e60000100a00 */
[----:B0-----:R-:W2:Y:S01]  /*6b050*/  LDL.LU.64 R26, [R1+0x2240] ;  /* 0x00224000011a7983 */ /* 0x001ea20000300a00 */
[----:B------:R-:W-:Y:S02]  /*6b060*/  IMAD.MOV.U32 R14, RZ, RZ, R29 ;  /* 0x000000ffff0e7224 */ /* 0x000fe400078e001d */
[----:B------:R-:W-:-:S05]  /*6b070*/  IMAD.MOV.U32 R29, RZ, RZ, R24 ;  /* 0x000000ffff1d7224 */ /* 0x000fca00078e0018 */
[----:B------:R0:W-:Y:S01]  /*6b080*/  STL [R1+0x1cf8], R29 ;  /* 0x001cf81d01007387 */ /* 0x0001e20000100800 */
[C---:B--2---:R-:W-:Y:S01]  /*6b090*/  HMMA.16816.F32 R8, R4.reuse, R26, R8 ;  /* 0x0000001a0408723c */ /* 0x044fe20000001808 */
[----:B0-----:R-:W-:Y:S11]  /*6b0a0*/  IMAD.MOV.U32 R29, RZ, RZ, R27 ;  /* 0x000000ffff1d7224 */ /* 0x001ff600078e001b */
        /* <DEDUP_REMOVED lines=12> */
[----:B0-----:R-:W3:Y:S04]  /*6b170*/  LDL.LU R27, [R1+0x2210] ;  /* 0x00221000011b7983 */ /* 0x001ee80000300800 */
[----:B---3--:R-:W0:Y:S04]  /*6b180*/  LDSM.16.MT88.4 R24, [R27+0x23800] ;  /* 0x023800001b18783b */ /* 0x008e280000004200 */
[----:B0-----:R0:W-:Y:S01]  /*6b190*/  STL.64 [R1+0x2078], R26 ;  /* 0x0020781a01007387 */ /* 0x0011e20000100a00 */
[----:B------:R-:W-:Y:S03]  /*6b1a0*/  STL.64 [R1+0x2070], R24 ;  /* 0x0020701801007387 */ /* 0x000fe60000100a00 */
[----:B0-----:R-:W2:Y:S04]  /*6b1b0*/  LDL R26, [R1+0x48] ;  /* 0x00004800011a7983 */ /* 0x001ea80000100800 */
[----:B------:R-:W2:Y:S01]  /*6b1c0*/  LDL R27, [R1+0x4c] ;  /* 0x00004c00011b7983 */ /* 0x000ea20000100800 */
[C---:B----4-:R-:W-:Y:S11]  /*6b1d0*/  HMMA.16816.F32 R12, R4.reuse, R22, R12 ;  /* 0x00000016040c723c */ /* 0x050ff6000000180c */
[----:B------:R-:W-:Y:S11]  /*6b1e0*/  @!UPT UIADD3 URZ, URZ, URZ, URZ ;  /* 0x0000003f3f3ff290 */ /* 0x000ff6000fffe03f */
[----:B------:R-:W-:Y:S01]  /*6b1f0*/  @!UPT UIADD3 URZ, URZ, URZ, URZ ;  /* 0x0000003f3f3ff290 */ /* 0x000fe2000fffe03f */
[----:B------:R0:W-:Y:S01]  /*6b200*/  STL.64 [R1+0x7b0], R12 ;  /* 0x0007b00c01007387 */ /* 0x0001e20000100a00 */
[----:B------:R1:W-:Y:S03]  /*6b210*/  STL.64 [R1+0x7b8], R14 ;  /* 0x0007b80e01007387 */ /* 0x0003e60000100a00 */
[----:B0-----:R-:W3:Y:S01]  /*6b220*/  LDL.LU R12, [R1+0x470] ;  /* 0x00047000010c7983 */ /* 0x001ee20000300800 */
[----:B--2---:R-:W-:Y:S11]  /*6b230*/  HMMA.16816.F32 R8, R4, R26, R8 ;  /* 0x0000001a0408723c */ /* 0x004ff60000001808 */
[----:B------:R-:W-:Y:S11]  /*6b240*/  @!UPT UIADD3 URZ, URZ, URZ, URZ ;  /* 0x0000003f3f3ff290 */ /* 0x000ff6000fffe03f */
[----:B------:R-:W-:Y:S01]  /*6b250*/  @!UPT UIADD3 URZ, URZ, URZ, URZ ;  /* 0x0000003f3f3ff290 */ /* 0x000fe2000fffe03f */
[----:B------:R-:W-:Y:S01]  /*6b260*/  STL.64 [R1+0x610], R8 ;  /* 0x0006100801007387 */ /* 0x000fe20000100a00 */
[----:B------:R-:W-:Y:S02]  /*6b270*/  STL.64 [R1+0x618], R10 ;  /* 0x0006180a01007387 */ /* 0x000fe40000100a00 */
[----:B------:R-:W3:Y:S02]  /*6b280*/  LDL.LU R13, [R1+0x474] ;  /* 0x00047400010d7983 */ /* 0x000ee40000300800 */
[----:B-1----:R-:W2:Y:S01]  /*6b290*/  LDL.LU R14, [R1+0x478] ;  /* 0x00047800010e7983 */ /* 0x002ea20000300800 */
[----:B------:R-:W2:Y:S04]  /*6b2a0*/  LDL.LU R15, [R1+0x47c] ;  /* 0x00047c00010f7983 */ /* 0x000ea80000300800 */
        /* <DEDUP_REMOVED lines=10> */
[----:B0-----:R-:W2:Y:S04]  /*6b350*/  LDL R14, [R1+0x8] ;  /* 0x00000800010e7983 */ /* 0x001ea80000100800 */
[----:B------:R-:W2:Y:S01]  /*6b360*/  LDL R15, [R1+0xc] ;  /* 0x00000c00010f7983 */ /* 0x000ea20000100800 */
[----:B------:R-:W3:Y:S02]  /*6b370*/  LDL.LU R20, [R1+0x4c0] ;  /* 0x0004c00001147983 */ /* 0x000ee40000300800 */
[----:B------:R-:W3:Y:S02]  /*6b380*/  LDL.LU R21, [R1+0x4c4] ;  /* 0x0004c40001157983 */ /* 0x000ee40000300800 */
[----:B------:R-:W4:Y:S01]  /*6b390*/  LDL.LU R22, [R1+0x4c8] ;  /* 0x0004c80001167983 */ /* 0x000f220000300800 */
[----:B------:R-:W4:Y:S04]  /*6b3a0*/  LDL.LU R23, [R1+0x4cc] ;  /* 0x0004cc0001177983 */ /* 0x000f280000300800 */
[----:B----4-:R0:W-:Y:S01]  /*6b3b0*/  STL.64 [R1+0x21f8], R22 ;  /* 0x0021f81601007387 */ /* 0x0101e20000100a00 */
[----:B---3--:R-:W-:Y:S03]  /*6b3c0*/  STL.64 [R1+0x21f0], R20 ;  /* 0x0021f01401007387 */ /* 0x008fe60000100a00 */
[----:B0-----:R-:W3:Y:S01]  /*6b3d0*/  LDL.64 R22, [R1+0x38] ;  /* 0x0000380001167983 */ /* 0x001ee20000100a00 */
[----:B--2---:R0:W-:Y:S03]  /*6b3e0*/  STL.64 [R1+0x21c8], R14 ;  /* 0x0021c80e01007387 */ /* 0x0041e60000100a00 */
[----:B0-----:R-:W2:Y:S04]  /*6b3f0*/  LDL.64 R14, [R1+0x18] ;  /* 0x00001800010e7983 */ /* 0x001ea80000100a00 */
[----:B--2---:R0:W-:Y:S04]  /*6b400*/  STL.64 [R1+0x21e0], R14 ;  /* 0x0021e00e01007387 */ /* 0x0041e80000100a00 */
[----:B0-----:R-:W2:Y:S04]  /*6b410*/  LDL.64 R14, [R1+0x28] ;  /* 0x00002800010e7983 */ /* 0x001ea80000100a00 */
[----:B--2---:R0:W-:Y:S01]  /*6b420*/  STL.64 [R1+0x2200], R14 ;  /* 0x0022000e01007387 */ /* 0x0041e20000100a00 */
[----:B------:R-:W3:Y:S02]  /*6b430*/  LDL.LU R12, [R1+0x4d0] ;  /* 0x0004d000010c7983 */ /* 0x000ee40000300800 */
[----:B------:R-:W3:Y:S01]  /*6b440*/  LDL.LU R13, [R1+0x4d4] ;  /* 0x0004d400010d7983 */ /* 0x000ee20000300800 */
[----:B0-----:R-:W3:Y:S01]  /*6b450*/  LDL.LU R14, [R1+0x4d8] ;  /* 0x0004d800010e7983 */ /* 0x001ee20000300800 */
[----:B------:R-:W3:Y:S02]  /*6b460*/  LDL.LU R15, [R1+0x4dc] ;  /* 0x0004dc00010f7983 */ /* 0x000ee40000300800 */
[----:B------:R-:W2:Y:S02]  /*6b470*/  LDL.LU R8, [R1+0x300] ;  /* 0x0003000001087983 */ /* 0x000ea40000300800 */
[----:B------:R-:W2:Y:S01]  /*6b480*/  LDL.LU R9, [R1+0x304] ;  /* 0x0003040001097983 */ /* 0x000ea20000300800 */
[----:B------:R-:W4:Y:S01]  /*6b490*/  LDL.LU R10, [R1+0x308] ;  /* 0x00030800010a7983 */ /* 0x000f220000300800 */
[----:B------:R-:W4:Y:S03]  /*6b4a0*/  LDL.LU R11, [R1+0x30c] ;  /* 0x00030c00010b7983 */ /* 0x000f260000300800 */
[----:B----4-:R-:W-:Y:S01]  /*6b4b0*/  STL.64 [R1+0x21c0], R10 ;  /* 0x0021c00a01007387 */ /* 0x010fe20000100a00 */
[----:B--2---:R0:W-:Y:S03]  /*6b4c0*/  STL.64 [R1+0x21b8], R8 ;  /* 0x0021b80801007387 */ /* 0x0041e60000100a00 */
[----:B0-----:R-:W2:Y:S01]  /*6b4d0*/  LDL.LU R8, [R1+0x490] ;  /* 0x0004900001087983 */ /* 0x001ea20000300800 */
[----:B------:R-:W2:Y:S02]  /*6b4e0*/  LDL.LU R9, [R1+0x494] ;  /* 0x0004940001097983 */ /* 0x000ea40000300800 */
[----:B------:R-:W4:Y:S02]  /*6b4f0*/  LDL.LU R10, [R1+0x498] ;  /* 0x00049800010a7983 */ /* 0x000f240000300800 */
[----:B------:R-:W4:Y:S01]  /*6b500*/  LDL.LU R11, [R1+0x49c] ;  /* 0x00049c00010b7983 */ /* 0x000f220000300800 */
[----:B---3--:R-:W-:Y:S01]  /*6b510*/  HMMA.16816.F32 R12, R4, R22, R12 ;  /* 0x00000016040c723c */ /* 0x008fe2000000180c */
        /* <DEDUP_REMOVED lines=9> */
[----:B------:R-:W3:Y:S02]  /*6b5b0*/  LDL.LU R25, [R1+0x454] ;  /* 0x0004540001197983 */ /* 0x000ee40000300800 */
[----:B------:R-:W4:Y:S02]  /*6b5c0*/  LDL.LU R26, [R1+0x458] ;  /* 0x00045800011a7983 */ /* 0x000f240000300800 */
[----:B------:R-:W4:Y:S01]  /*6b5d0*/  LDL.LU R27, [R1+0x45c] ;  /* 0x00045c00011b7983 */ /* 0x000f220000300800 */
[----:B------:R-:W2:Y:S01]  /*6b5e0*/  LDL R17, [R1+0x1bc0] ;  /* 0x001bc00001117983 */ /* 0x000ea20000100800 */
[----:B------:R-:W-:-:S02]  /*6b5f0*/  IMAD.MOV.U32 R2, RZ, RZ, R22 ;  /* 0x000000ffff027224 */ /* 0x000fc400078e0016 */
[----:B------:R-:W-:Y:S01]  /*6b600*/  IMAD.MOV.U32 R0, RZ, RZ, R23 ;  /* 0x000000ffff007224 */ /* 0x000fe200078e0017 */
[----:B----4-:R0:W-:Y:S01]  /*6b610*/  STL.64 [R1+0x2168], R26 ;  /* 0x0021681a01007387 */ /* 0x0101e20000100a00 */
[----:B---3--:R-:W-:Y:S02]  /*6b620*/  STL.64 [R1+0x2160], R24 ;  /* 0x0021601801007387 */ /* 0x008fe40000100a00 */
[----:B0-----:R-:W-:Y:S02]  /*6b630*/  IMAD.MOV.U32 R26, RZ, RZ, R18 ;  /* 0x000000ffff1a7224 */ /* 0x001fe400078e0012 */
[----:B------:R-:W-:Y:S01]  /*6b640*/  IMAD.MOV.U32 R27, RZ, RZ, R19 ;  /* 0x000000ffff1b7224 */ /* 0x000fe200078e0013 */
[----:B------:R-:W3:Y:S01]  /*6b650*/  LDL.LU R18, [R1+0x220c] ;  /* 0x00220c0001127983 */ /* 0x000ee20000300800 */
[----:B------:R-:W3:Y:S02]  /*6b660*/  LDL.LU R19, [R1+0x2208] ;  /* 0x0022080001137983 */ /* 0x000ee40000300800 */
[----:B------:R-:W-:Y:S02]  /*6b670*/  STL.64 [R1+0x600], R12 ;  /* 0x0006000c01007387 */ /* 0x000fe40000100a00 */
[----:B------:R0:W-:Y:S02]  /*6b680*/  STL.64 [R1+0x608], R14 ;  /* 0x0006080e01007387 */ /* 0x0001e40000100a00 */
[----:B0-----:R-:W4:Y:S01]  /*6b690*/  LDL.LU.64 R14, [R1+0x2200] ;  /* 0x00220000010e7983 */ /* 0x001f220000300a00 */
[----:B------:R-:W4:Y:S02]  /*6b6a0*/  LDL.LU.64 R22, [R1+0x21f8] ;  /* 0x0021f80001167983 */ /* 0x000f240000300a00 */
[----:B------:R-:W4:Y:S02]  /*6b6b0*/  LDL.LU.64 R20, [R1+0x21f0] ;  /* 0x0021f00001147983 */ /* 0x000f240000300a00 */
[C---:B----4-:R-:W-:Y:S01]  /*6b6c0*/  HMMA.16816.F32 R20, R4.reuse, R14, R20 ;  /* 0x0000000e0414723c */ /* 0x050fe20000001814 */
[----:B------:R-:W-:Y:S11]  /*6b6d0*/  IMAD.MOV.U32 R3, RZ, RZ, R15 ;  /* 0x000000ffff037224 */ /* 0x000ff600078e000f */
[----:B------:R-:W-:Y:S11]  /*6b6e0*/  @!UPT UIADD3 URZ, URZ, URZ, URZ ;  /* 0x0000003f3f3ff290 */ /* 0x000ff6000fffe03f */
[----:B------:R0:W-:Y:S01]  /*6b6f0*/  STL.64 [R1+0x5f0], R20 ;  /* 0x0005f01401007387 */ /* 0x0001e20000100a00 */
[----:B------:R1:W-:Y:S02]  /*6b700*/  STL.64 [R1+0x5f8], R22 ;  /* 0x0005f81601007387 */ /* 0x0003e40000100a00 */
[----:B0-----:R-:W-:Y:S01]  /*6b710*/  IMAD.MOV.U32 R20, RZ, RZ, R14 ;  /* 0x000000ffff147224 */ /* 0x001fe200078e000e */
[----:B-1----:R-:W4:Y:S01]  /*6b720*/  LDL.LU.64 R22, [R1+0x21e8] ;  /* 0x0021e80001167983 */ /* 0x002f220000300a00 */
        /* <DEDUP_REMOVED lines=23> */
[----:B0-----:R-:W3:Y:S01]  /*6b8a0*/  LDL.LU.64 R14, [R1+0x21a0] ;  /* 0x0021a000010e7983 */ /* 0x001ee20000300a00 */
[----:B------:R-:W3:Y:S02]  /*6b8b0*/  LDL.LU.64 R12, [R1+0x2198] ;  /* 0x00219800010c7983 */ /* 0x000ee40000300a00 */
[----:B------:R-:W-:Y:S02]  /*6b8c0*/  STL.64 [R1+0x2098], R22 ;  /* 0x0020981601007387 */ /* 0x000fe40000100a00 */
[----:B------:R0:W-:Y:S02]  /*6b8d0*/  STL.64 [R1+0x2170], R20 ;  /* 0x0021701401007387 */ /* 0x0001e40000100a00 */
[----:B0-----:R-:W4:Y:S01]  /*6b8e0*/  LDL.LU R20, [R1+0x460] ;  /* 0x0004600001147983 */ /* 0x001f220000300800 */
[----:B------:R-:W4:Y:S02]  /*6b8f0*/  LDL.LU R21, [R1+0x464] ;  /* 0x0004640001157983 */ /* 0x000f240000300800 */
[----:B------:R-:W4:Y:S02]  /*6b900*/  LDL.LU R22, [R1+0x468] ;  /* 0x0004680001167983 */ /* 0x000f240000300800 */
[----:B------:R-:W4:Y:S01]  /*6b910*/  LDL.LU R23, [R1+0x46c] ;  /* 0x00046c0001177983 */ /* 0x000f220000300800 */
[C---:B---3--:R-:W-:Y:S11]  /*6b920*/  HMMA.16816.F32 R12, R4.reuse, R18, R12 ;  /* 0x00000012040c723c */ /* 0x048ff6000000180c */
[----:B------:R-:W-:Y:S11]  /*6b930*/  @!UPT UIADD3 URZ, URZ, URZ, URZ ;  /* 0x0000003f3f3ff290 */ /* 0x000ff6000fffe03f */
[----:B------:R-:W-:Y:S01]  /*6b940*/  @!UPT UIADD3 URZ, URZ, URZ, URZ ;  /* 0x0000003f3f3ff290 */ /* 0x000fe2000fffe03f */
[----:B------:R-:W-:Y:S01]  /*6b950*/  STL.64 [R1+0x340], R12 ;  /* 0x0003400c01007387 */ /* 0x000fe20000100a00 */
[----:B------:R0:W-:Y:S03]  /*6b960*/  STL.64 [R1+0x348], R14 ;  /* 0x0003480e01007387 */ /* 0x0001e60000100a00 */
[----:B0-----:R-:W2:Y:S01]  /*6b970*/  LDL.LU.64 R14, [R1+0x2190] ;  /* 0x00219000010e7983 */ /* 0x001ea20000300a00 */
[----:B------:R-:W3:Y:S02]  /*6b980*/  LDL.LU R12, [R1+0x2188] ;  /* 0x00218800010c7983 */ /* 0x000ee40000300800 */
[----:B------:R0:W-:Y:S02]  /*6b990*/  STL.64 [R1+0x20a0], R18 ;  /* 0x0020a01201007387 */ /* 0x0001e40000100a00 */
[----:B0-----:R-:W4:Y:S01]  /*6b9a0*/  LDL R18, [R1+0xa8] ;  /* 0x0000a80001127983 */ /* 0x001f220000100800 */
[----:B--2---:R-:W-:Y:S03]  /*6b9b0*/  HMMA.16816.F32 R4, R4, R14, R8 ;  /* 0x0000000e0404723c */ /* 0x004fe60000001808 */
[----:B------:R-:W4:Y:S01]  /*6b9c0*/  LDL.LU.64 R10, [R1+0x2180] ;  /* 0x00218000010a7983 */ /* 0x000f220000300a00 */
[----:B------:R-:W4:Y:S02]  /*6b9d0*/  LDL.LU.64 R8, [R1+0x2178] ;  /* 0x0021780001087983 */ /* 0x000f240000300a00 */
[----:B---3--:R-:W-:-:S02]  /*6b9e0*/  IMAD.MOV.U32 R19, RZ, RZ, R12 ;  /* 0x000000ffff137224 */ /* 0x008fc400078e000c */
[----:B------:R0:W-:Y:S01]  /*6b9f0*/  STL.64 [R1+0x2080], R14 ;  /* 0x0020800e01007387 */ /* 0x0001e20000100a00 */
[----:B------:R-:W2:Y:S11]  /*6ba00*/  LDL.LU R12, [R1+0x440] ;  /* 0x00044000010c7983 */ /* 0x000eb60000300800 */
[----:B------:R-:W-:Y:S03]  /*6ba10*/  @!UPT UIADD3 URZ, URZ, URZ, URZ ;  /* 0x0000003f3f3ff290 */ /* 0x000fe6000fffe03f */
[----:B------:R-:W-:Y:S01]  /*6ba20*/  STL.64 [R1+0x330], R4 ;  /* 0x0003300401007387 */ /* 0x000fe20000100a00 */
[----:B------:R-:W-:Y:S02]  /*6ba30*/  STL.64 [R1+0x338], R6 ;  /* 0x0003380601007387 */ /* 0x000fe40000100a00 */
[----:B------:R-:W1:Y:S04]  /*6ba40*/  LDSM.16.MT88.4 R4, [R17+0x23800] ;  /* 0x023800001104783b */ /* 0x000e680000004200 */
[----:B------:R-:W2:Y:S01]  /*6ba50*/  LDL.LU R13, [R1+0x444] ;  /* 0x00044400010d7983 */ /* 0x000ea20000300800 */
[----:B0-----:R-:W2:Y:S01]  /*6ba60*/  LDL.LU R14, [R1+0x448] ;  /* 0x00044800010e7983 */ /* 0x001ea20000300800 */
[----:B------:R-:W2:Y:S03]  /*6ba70*/  LDL.LU R15, [R1+0x44c] ;  /* 0x00044c00010f7983 */ /* 0x000ea60000300800 */
[----:B-1----:R0:W-:Y:S01]  /*6ba80*/  STL.64 [R1+0x1f98], R6 ;  /* 0x001f980601007387 */ /* 0x0021e20000100a00 */
[----:B------:R-:W-:Y:S03]  /*6ba90*/  STL.64 [R1+0x1f90], R4 ;  /* 0x001f900401007387 */ /* 0x000fe60000100a00 */
[----:B0-----:R-:W3:Y:S01]  /*6baa0*/  LDL R6, [R1+0xb8] ;  /* 0x0000b80001067983 */ /* 0x001ee20000100800 */
[----:B----4-:R-:W-:Y:S03]  /*6bab0*/  HMMA.16816.F32 R24, R8, R26, R20 ;  /* 0x0000001a0818723c */ /* 0x010fe60000001814 */
[----:B------:R-:W4:Y:S11]  /*6bac0*/  LDL.LU.64 R20, [R1+0x2170] ;  /* 0x0021700001147983 */ /* 0x000f360000300a00 */
[----:B------:R-:W-:Y:S09]  /*6bad0*/  @!UPT UIADD3 URZ, URZ, URZ, URZ ;  /* 0x0000003f3f3ff290 */ /* 0x000ff2000fffe03f */
[----:B------:R-:W-:Y:S01]  /*6bae0*/  STL.64 [R1+0x720], R24 ;  /* 0x0007201801007387 */ /* 0x000fe20000100a00 */
[----:B------:R0:W-:Y:S03]  /*6baf0*/  STL.64 [R1+0x728], R26 ;  /* 0x0007281a01007387 */ /* 0x0001e60000100a00 */
[----:B0-----:R-:W3:Y:S01]  /*6bb00*/  LDL.LU.64 R26, [R1+0x2168] ;  /* 0x00216800011a7983 */ /* 0x001ee20000300a00 */
[----:B------:R-:W3:Y:S02]  /*6bb10*/  LDL.LU.64 R24, [R1+0x2160] ;  /* 0x0021600001187983 */ /* 0x000ee40000300a00 */
[----:B------:R-:W-:-:S07]  /*6bb20*/  IMAD.MOV.U32 R7, RZ, RZ, R16 ;  /* 0x000000ffff077224 */ /* 0x000fce00078e0010 */
[C---:B---3--:R-:W-:Y:S01]  /*6bb30*/  HMMA.16816.F32 R4, R8.reuse, R6, R24 ;  /* 0x000000060804723c */ /* 0x048fe20000001818 */
[----:B------:R-:W3:Y:S11]  /*6bb40*/  LDL.LU.64 R24, [R1+0x2158] ;  /* 0x0021580001187983 */ /* 0x000ef60000300a00 */
[----:B------:R-:W-:Y:S11]  /*6bb50*/  @!UPT UIADD3 URZ, URZ, URZ, URZ ;  /* 0x0000003f3f3ff290 */ /* 0x000ff6000fffe03f */
[----:B------:R-:W-:Y:S01]  /*6bb60*/  STL.64 [R1+0x710], R4 ;  /* 0x0007100401007387 */ /* 0x000fe20000100a00 */
[----:B------:R2:W-:Y:S02]  /*6bb70*/  STL.64 [R1+0x718], R6 ;  /* 0x0007180601007387 */ /* 0x0005e40000100a00 */
[----:B------:R-:W4:Y:S01]  /*6bb80*/  LDL.LU R16, [R1+0x3a0] ;  /* 0x0003a00001107983 */ /* 0x000f220000300800 */
[----:B--2---:R-:W-:Y:S11]  /*6bb90*/  HMMA.16816.F32 R4, R8, R18, R12 ;  /* 0x000000120804723c */ /* 0x004ff6000000180c */
[----:B------:R-:W-:Y:S11]  /*6bba0*/  @!UPT UIADD3 URZ, URZ, URZ, URZ ;  /* 0x0000003f3f3ff290 */ /* 0x000ff6000fffe03f */
[----:B------:R-:W-:Y:S01]  /*6bbb0*/  @!UPT UIADD3 URZ, URZ, URZ, URZ ;  /* 0x0000003f3f3ff290 */ /* 0x000fe2000fffe03f */
[----:B------:R-:W-:Y:S01]  /*6bbc0*/  STL.64 [R1+0x700], R4 ;  /* 0x0007000401007387 */ /* 0x000fe20000100a00 */
[----:B------:R3:W-:Y:S02]  /*6bbd0*/  STL.64 [R1+0x708], R6 ;  /* 0x0007080601007387 */ /* 0x0007e40000100a00 */
[----:B------:R-:W4:Y:S02]  /*6bbe0*/  LDL.LU R17, [R1+0x3a4] ;  /* 0x0003a40001117983 */ /* 0x000f240000300800 */
[----:B------:R-:W2:Y:S01]  /*6bbf0*/  LDL.LU R18, [R1+0x3a8] ;  /* 0x0003a80001127983 */ /* 0x000ea20000300800 */
[----:B------:R-:W2:Y:S01]  /*6bc00*/  LDL.LU R19, [R1+0x3ac] ;  /* 0x0003ac0001137983 */ /* 0x000ea20000300800 */
[----:B------:R-:W2:Y:S02]  /*6bc10*/  LDL.LU R12, [R1+0x3e0] ;  /* 0x0003e000010c7983 */ /* 0x000ea40000300800 */
[----:B------:R-:W2:Y:S02]  /*6bc20*/  LDL.LU R13, [R1+0x3e4] ;  /* 0x0003e400010d7983 */ /* 0x000ea40000300800 */
[----:B------:R-:W2:Y:S01]  /*6bc30*/  LDL.LU R14, [R1+0x3e8] ;  /* 0x0003e800010e7983 */ /* 0x000ea20000300800 */
[----:B------:R-:W2:Y:S01]  /*6bc40*/  LDL.LU R15, [R1+0x3ec] ;  /* 0x0003ec00010f7983 */ /* 0x000ea20000300800 */
[----:B---3--:R-:W-:-:S02]  /*6bc50*/  IMAD.MOV.U32 R6, RZ, RZ, R25 ;  /* 0x000000ffff067224 */ /* 0x008fc400078e0019 */
[----:B------:R-:W-:Y:S01]  /*6bc60*/  IMAD.MOV.U32 R7, RZ, RZ, R24 ;  /* 0x000000ffff077224 */ /* 0x000fe200078e0018 */
[----:B--2---:R0:W-:Y:S01]  /*6bc70*/  STL.64 [R1+0x2100], R14 ;  /* 0x0021000e01007387 */ /* 0x0041e20000100a00 */
[----:B------:R-:W-:Y:S03]  /*6bc80*/  STL.64 [R1+0x20f8], R12 ;  /* 0x0020f80c01007387 */ /* 0x000fe60000100a00 */
[----:B------:R1:W-:Y:S02]  /*6bc90*/  STL.64 [R1+0x2108], R6 ;  /* 0x0021080601007387 */ /* 0x0003e40000100a00 */
[----:B------:R-:W2:Y:S01]  /*6bca0*/  LDL.LU R24, [R1+0x3f0] ;  /* 0x0003f00001187983 */ /* 0x000ea20000300800 */
[----:B------:R-:W2:Y:S01]  /*6bcb0*/  LDL.LU R25, [R1+0x3f4] ;  /* 0x0003f40001197983 */ /* 0x000ea20000300800 */
[----:B------:R-:W3:Y:S02]  /*6bcc0*/  LDL.LU R26, [R1+0x3f8] ;  /* 0x0003f800011a7983 */ /* 0x000ee40000300800 */
[----:B------:R-:W3:Y:S02]  /*6bcd0*/  LDL.LU R27, [R1+0x3fc] ;  /* 0x0003fc00011b7983 */ /* 0x000ee40000300800 */
[----:B---3--:R3:W-:Y:S01]  /*6bce0*/  STL.64 [R1+0x2118], R26 ;  /* 0x0021181a01007387 */ /* 0x0087e20000100a00 */
[----:B--2---:R-:W-:Y:S02]  /*6bcf0*/  STL.64 [R1+0x2110], R24 ;  /* 0x0021101801007387 */ /* 0x004fe40000100a00 */
[----:B0-----:R-:W2:Y:S02]  /*6bd00*/  LDL R14, [R1+0x68] ;  /* 0x00006800010e7983 */ /* 0x001ea40000100800 */
[----:B------:R-:W2:Y:S02]  /*6bd10*/  LDL R15, [R1+0x6c] ;  /* 0x00006c00010f7983 */ /* 0x000ea40000100800 */
[----:B--2---:R-:W-:Y:S01]  /*6bd20*/  STL.64 [R1+0x2120], R14 ;  /* 0x0021200e01007387 */ /* 0x004fe20000100a00 */
[----:B------:R-:W2:Y:S02]  /*6bd30*/  LDL.LU R4, [R1+0x400] ;  /* 0x0004000001047983 */ /* 0x000ea40000300800 */
[----:B------:R-:W2:Y:S02]  /*6bd40*/  LDL.LU R5, [R1+0x404] ;  /* 0x0004040001057983 */ /* 0x000ea40000300800 */
[----:B-1----:R-:W2:Y:S01]  /*6bd50*/  LDL.LU R6, [R1+0x408] ;  /* 0x0004080001067983 */ /* 0x002ea20000300800 */
[----:B------:R-:W2:Y:S01]  /*6bd60*/  LDL.LU R7, [R1+0x40c] ;  /* 0x00040c0001077983 */ /* 0x000ea20000300800 */
[----:B---3--:R-:W-:-:S03]  /*6bd70*/  IMAD.MOV.U32 R27, RZ, RZ, R29 ;  /* 0x000000ffff1b7224 */ /* 0x008fc600078e001d */
[----:B--2---:R0:W-:Y:S01]  /*6bd80*/  STL.64 [R1+0x2130], R6 ;  /* 0x0021300601007387 */ /* 0x0041e20000100a00 */
[----:B------:R-:W-:Y:S02]  /*6bd90*/  STL.64 [R1+0x2128], R4 ;  /* 0x0021280401007387 */ /* 0x000fe40000100a00 */
[----:B------:R-:W2:Y:S02]  /*6bda0*/  LDL R26, [R1+0x78] ;  /* 0x00007800011a7983 */ /* 0x000ea40000100800 */
[----:B--2---:R1:W-:Y:S01]  /*6bdb0*/  STL.64 [R1+0x2138], R26 ;  /* 0x0021381a01007387 */ /* 0x0043e20000100a00 */
[----:B0-----:R-:W2:Y:S02]  /*6bdc0*/  LDL R6, [R1+0x88] ;  /* 0x0000880001067983 */ /* 0x001ea40000100800 */
[----:B------:R-:W2:Y:S02]  /*6bdd0*/  LDL R7, [R1+0x8c] ;  /* 0x00008c0001077983 */ /* 0x000ea40000100800 */
[----:B--2---:R0:W-:Y:S01]  /*6bde0*/  STL.64 [R1+0x2140], R6 ;  /* 0x0021400601007387 */ /* 0x0041e20000100a00 */
[----:B------:R-:W2:Y:S02]  /*6bdf0*/  LDL.LU R24, [R1+0x420] ;  /* 0x0004200001187983 */ /* 0x000ea40000300800 */
[----:B------:R-:W2:Y:S02]  /*6be00*/  LDL.LU R25, [R1+0x424] ;  /* 0x0004240001197983 */ /* 0x000ea40000300800 */
[----:B-1----:R-:W3:Y:S01]  /*6be10*/  LDL.LU R26, [R1+0x428] ;  /* 0x00042800011a7983 */ /* 0x002ee20000300800 */
[----:B------:R-:W3:Y:S04]  /*6be20*/  LDL.LU R27, [R1+0x42c] ;  /* 0x00042c00011b7983 */ /* 0x000ee80000300800 */
[----:B---3--:R-:W-:Y:S01]  /*6be30*/  STL.64 [R1+0x2150], R26 ;  /* 0x0021501a01007387 */ /* 0x008fe20000100a00 */
[----:B--2---:R1:W-:Y:S02]  /*6be40*/  STL.64 [R1+0x2148], R24 ;  /* 0x0021481801007387 */ /* 0x0043e40000100a00 */
[----:B0-----:R-:W2:Y:S02]  /*6be50*/  LDL R6, [R1+0x98] ;  /* 0x0000980001067983 */ /* 0x001ea40000100800 */
[----:B------:R-:W2:Y:S01]  /*6be60*/  LDL R7, [R1+0x9c] ;  /* 0x00009c0001077983 */ /* 0x000ea20000100800 */
[----:B-1----:R-:W2:Y:S01]  /*6be70*/  LDL.LU R24, [R1+0x430] ;  /* 0x0004300001187983 */ /* 0x002ea20000300800 */
[----:B------:R-:W2:Y:S02]  /*6be80*/  LDL.LU R25, [R1+0x434] ;  /* 0x0004340001197983 */ /* 0x000ea40000300800 */
[----:B------:R-:W2:Y:S02]  /*6be90*/  LDL.LU R26, [R1+0x438] ;  /* 0x00043800011a7983 */ /* 0x000ea40000300800 */
[----:B------:R-:W2:Y:S01]  /*6bea0*/  LDL.LU R27, [R1+0x43c] ;  /* 0x00043c00011b7983 */ /* 0x000ea20000300800 */
[----:B------:R-:W3:Y:S01]  /*6beb0*/  LDL.LU R12, [R1+0x410] ;  /* 0x00041000010c7983 */ /* 0x000ee20000300800 */
[----:B------:R-:W3:Y:S02]  /*6bec0*/  LDL.LU R13, [R1+0x414] ;  /* 0x00041400010d7983 */ /* 0x000ee40000300800 */
[----:B------:R-:W3:Y:S02]  /*6bed0*/  LDL.LU R14, [R1+0x418] ;  /* 0x00041800010e7983 */ /* 0x000ee40000300800 */
[----:B------:R-:W3:Y:S01]  /*6bee0*/  LDL.LU R15, [R1+0x41c] ;  /* 0x00041c00010f7983 */ /* 0x000ee20000300800 */
[----:B------:R0:W-:Y:S01]  /*6bef0*/  STL.64 [R1+0x20b0], R18 ;  /* 0x0020b01201007387 */ /* 0x0001e20000100a00 */
[----:B----4-:R-:W-:Y:S02]  /*6bf00*/  STL.64 [R1+0x20a8], R16 ;  /* 0x0020a81001007387 */ /* 0x010fe40000100a00 */
[----:B0-----:R-:W-:-:S02]  /*6bf10*/  IMAD.MOV.U32 R18, RZ, RZ, R28 ;  /* 0x000000ffff127224 */ /* 0x001fc400078e001c */
[----:B------:R-:W-:-:S05]  /*6bf20*/  IMAD.MOV.U32 R19, RZ, RZ, R21 ;  /* 0x000000ffff137224 */ /* 0x000fca00078e0015 */
[----:B------:R0:W-:Y:S02]  /*6bf30*/  STL.64 [R1+0x20c0], R18 ;  /* 0x0020c01201007387 */ /* 0x0001e40000100a00 */
[----:B0-----:R-:W-:Y:S02]  /*6bf40*/  IMAD.MOV.U32 R18, RZ, RZ, R20 ;  /* 0x000000ffff127224 */ /* 0x001fe400078e0014 */
[----:B------:R-:W-:-:S05]  /*6bf50*/  IMAD.MOV.U32 R19, RZ, RZ, R3 ;  /* 0x000000ffff137224 */ /* 0x000fca00078e0003 */
[----:B------:R-:W-:Y:S01]  /*6bf60*/  STL.64 [R1+0x20d8], R18 ;  /* 0x0020d81201007387 */ /* 0x000fe20000100a00 */
[----:B------:R-:W4:Y:S03]  /*6bf70*/  LDL.LU.64 R22, [R1+0x8] ;  /* 0x0000080001167983 */ /* 0x000f260000300a00 */
[----:B----4-:R0:W-:Y:S01]  /*6bf80*/  STL.64 [R1+0x20b8], R22 ;  /* 0x0020b81601007387 */ /* 0x0101e20000100a00 */
[----:B------:R-:W4:Y:S02]  /*6bf90*/  LDL.LU R20, [R1+0x3b0] ;  /* 0x0003b00001147983 */ /* 0x000f240000300800 */
[----:B------:R-:W4:Y:S01]  /*6bfa0*/  LDL.LU R21, [R1+0x3b4] ;  /* 0x0003b40001157983 */ /* 0x000f220000300800 */
[----:B0-----:R-:W3:Y:S01]  /*6bfb0*/  LDL.LU R22, [R1+0x3b8] ;  /* 0x0003b80001167983 */ /* 0x001ee20000300800 */
[----:B------:R-:W3:Y:S01]  /*6bfc0*/  LDL.LU R23, [R1+0x3bc] ;  /* 0x0003bc0001177983 */ /* 0x000ee20000300800 */
[C---:B--2---:R-:W-:Y:S02]  /*6bfd0*/  HMMA.16816.F32 R4, R8.reuse, R6, R24 ;  /* 0x000000060804723c */ /* 0x044fe40000001818 */
[----:B---3--:R-:W-:Y:S01]  /*6bfe0*/  STL.64 [R1+0x20d0], R22 ;  /* 0x0020d01601007387 */ /* 0x008fe20000100a00 */
[----:B----4-:R0:W-:Y:S03]  /*6bff0*/  STL.64 [R1+0x20c8], R20 ;  /* 0x0020c81401007387 */ /* 0x0101e60000100a00 */
        /* <DEDUP_REMOVED lines=9> */
[----:B------:R-:W2:Y:S01]  /*6c090*/  LDL.LU R23, [R1+0x3dc] ;  /* 0x0003dc0001177983 */ /* 0x000ea20000300800 */
[----:B------:R-:W3:Y:S01]  /*6c0a0*/  LDL.LU.64 R26, [R1+0x2150] ;  /* 0x00215000011a7983 */ /* 0x000ee20000300a00 */
[----:B------:R-:W3:Y:S02]  /*6c0b0*/  LDL.LU.64 R24, [R1+0x2148] ;  /* 0x0021480001187983 */ /* 0x000ee40000300a00 */
[----:B------:R-:W-:Y:S02]  /*6c0c0*/  STL.64 [R1+0x6f0], R4 ;  /* 0x0006f00401007387 */ /* 0x000fe40000100a00 */
[----:B------:R0:W-:Y:S02]  /*6c0d0*/  STL.64 [R1+0x6f8], R6 ;  /* 0x0006f80601007387 */ /* 0x0001e40000100a00 */
[----:B0-----:R-:W3:Y:S02]  /*6c0e0*/  LDL.LU.64 R6, [R1+0x2140] ;  /* 0x0021400001067983 */ /* 0x001ee40000300a00 */
[C---:B---3--:R-:W-:Y:S02]  /*6c0f0*/  HMMA.16816.F32 R4, R8.reuse, R6, R24 ;  /* 0x000000060804723c */ /* 0x048fe40000001818 */
[----:B------:R-:W3:Y:S11]  /*6c100*/  LDL.LU.64 R26, [R1+0x2138] ;  /* 0x00213800011a7983 */ /* 0x000ef60000300a00 */
[----:B------:R-:W-:Y:S10]  /*6c110*/  @!UPT UIADD3 URZ, URZ, URZ, URZ ;  /* 0x0000003f3f3ff290 */ /* 0x000ff4000fffe03f */
[----:B------:R-:W-:Y:S01]  /*6c120*/  STL.64 [R1+0x6e0], R4 ;  /* 0x0006e00401007387 */ /* 0x000fe20000100a00 */
[----:B------:R0:W-:Y:S03]  /*6c130*/  STL.64 [R1+0x6e8], R6 ;  /* 0x0006e80601007387 */ /* 0x0001e60000100a00 */
[----:B0-----:R-:W4:Y:S01]  /*6c140*/  LDL.LU.64 R6, [R1+0x2130] ;  /* 0x0021300001067983 */ /* 0x001f220000300a00 */
[----:B------:R-:W4:Y:S01]  /*6c150*/  LDL.LU.64 R4, [R1+0x2128] ;  /* 0x0021280001047983 */ /* 0x000f220000300a00 */
[C---:B---3--:R-:W-:Y:S02]  /*6c160*/  HMMA.16816.F32 R24, R8.reuse, R26, R12 ;  /* 0x0000001a0818723c */ /* 0x048fe4000000180c */
[----:B------:R-:W4:Y:S11]  /*6c170*/  LDL.LU.64 R14, [R1+0x2120] ;  /* 0x00212000010e7983 */ /* 0x000f360000300a00 */
[----:B------:R-:W-:Y:S10]  /*6c180*/  @!UPT UIADD3 URZ, URZ, URZ, URZ ;  /* 0x0000003f3f3ff290 */ /* 0x000ff4000fffe03f */
[----:B------:R-:W-:Y:S01]  /*6c190*/  STL.64 [R1+0x6d0], R24 ;  /* 0x0006d01801007387 */ /* 0x000fe20000100a00 */
[----:B------:R0:W-:Y:S03]  /*6c1a0*/  STL.64 [R1+0x6d8], R26 ;  /* 0x0006d81a01007387 */ /* 0x0001e60000100a00 */
[----:B0-----:R-:W3:Y:S01]  /*6c1b0*/  LDL.LU.64 R26, [R1+0x2118] ;  /* 0x00211800011a7983 */ /* 0x001ee20000300a00 */
[----:B------:R-:W3:Y:S01]  /*6c1c0*/  LDL.LU.64 R24, [R1+0x2110] ;  /* 0x0021100001187983 */ /* 0x000ee20000300a00 */
[C---:B----4-:R-:W-:Y:S02]  /*6c1d0*/  HMMA.16816.F32 R12, R8.reuse, R14, R4 ;  /* 0x0000000e080c723c */ /* 0x050fe40000001804 */
        /* <DEDUP_REMOVED lines=10> */
[----:B------:R4:W-:Y:S02]  /*6c280*/  STL.64 [R1+0x738], R6 ;  /* 0x0007380601007387 */ /* 0x0009e40000100a00 */
[C---:B----4-:R-:W-:Y:S01]  /*6c290*/  HMMA.16816.F32 R4, R8.reuse, R26, R12 ;  /* 0x0000001a0804723c */ /* 0x050fe2000000180c */
[----:B------:R-:W3:Y:S11]  /*6c2a0*/  LDL.LU R12, [R1+0x380] ;  /* 0x00038000010c7983 */ /* 0x000ef60000300800 */
[----:B------:R-:W-:Y:S11]  /*6c2b0*/  @!UPT UIADD3 URZ, URZ, URZ, URZ ;  /* 0x0000003f3f3ff290 */ /* 0x000ff6000fffe03f */
[----:B------:R-:W-:Y:S01]  /*6c2c0*/  STL.64 [R1+0x320], R4 ;  /* 0x0003200401007387 */ /* 0x000fe20000100a00 */
[----:B------:R-:W-:Y:S02]  /*6c2d0*/  STL.64 [R1+0x328], R6 ;  /* 0x0003280601007387 */ /* 0x000fe40000100a00 */
[----:B------:R-:W3:Y:S02]  /*6c2e0*/  LDL.LU R13, [R1+0x384] ;  /* 0x00038400010d7983 */ /* 0x000ee40000300800 */
[----:B------:R-:W4:Y:S01]  /*6c2f0*/  LDL.LU R14, [R1+0x388] ;  /* 0x00038800010e7983 */ /* 0x000f220000300800 */
[----:B------:R-:W4:Y:S01]  /*6c300*/  LDL.LU R15, [R1+0x38c] ;  /* 0x00038c00010f7983 */ /* 0x000f220000300800 */
[----:B------:R-:W-:Y:S02]  /*6c310*/  IMAD.MOV.U32 R18, RZ, RZ, R2 ;  /* 0x000000ffff127224 */ /* 0x000fe400078e0002 */
[----:B------:R-:W-:Y:S01]  /*6c320*/  IMAD.MOV.U32 R19, RZ, RZ, R0 ;  /* 0x000000ffff137224 */ /* 0x000fe200078e0000 */
        /* <DEDUP_REMOVED lines=10> */
[----:B------:R-:W3:Y:S01]  /*6c3d0*/  LDL.LU R4, [R1+0x2d0] ;  /* 0x0002d00001047983 */ /* 0x000ee20000300800 */
[----:B------:R-:W3:Y:S02]  /*6c3e0*/  LDL.LU R5, [R1+0x2d4] ;  /* 0x0002d40001057983 */ /* 0x000ee40000300800 */
[----:B------:R-:W3:Y:S02]  /*6c3f0*/  LDL.LU R6, [R1+0x2d8] ;  /* 0x0002d80001067983 */ /* 0x000ee40000300800 */
[----:B------:R-:W3:Y:S01]  /*6c400*/  LDL.LU R7, [R1+0x2dc] ;  /* 0x0002dc0001077983 */ /* 0x000ee20000300800 */
[C---:B--2---:R-:W-:Y:S01]  /*6c410*/  HMMA.16816.F32 R16, R8.reuse, R18, R20 ;  /* 0x000000120810723c */ /* 0x044fe20000001814 */
[----:B---3--:R0:W-:Y:S01]  /*6c420*/  STL.64 [R1+0x2058], R6 ;  /* 0x0020580601007387 */ /* 0x0081e20000100a00 */
[----:B------:R-:W-:Y:S03]  /*6c430*/  STL.64 [R1+0x2050], R4 ;  /* 0x0020500401007387 */ /* 0x000fe60000100a00 */
[----:B0-----:R-:W2:Y:S01]  /*6c440*/  LDL.LU.64 R6, [R1+0xc8] ;  /* 0x0000c80001067983 */ /* 0x001ea20000300a00 */
[----:B------:R-:W3:Y:S02]  /*6c450*/  LDL.LU.64 R22, [R1+0x20e8] ;  /* 0x0020e80001167983 */ /* 0x000ee40000300a00 */
[----:B------:R-:W3:Y:S11]  /*6c460*/  LDL.LU.64 R20, [R1+0x20e0] ;  /* 0x0020e00001147983 */ /* 0x000ef60000300a00 */
[----:B------:R-:W-:Y:S04]  /*6c470*/  @!UPT UIADD3 URZ, URZ, URZ, URZ ;  /* 0x0000003f3f3ff290 */ /* 0x000fe8000fffe03f */
        /* <DEDUP_REMOVED lines=25> */
[----:B------:R-:W3:Y:S02]  /*6c610*/  LDL.LU.64 R22, [R1+0x2098] ;  /* 0x0020980001167983 */ /* 0x000ee40000300a00 */
[C---:B---3--:R-:W-:Y:S11]  /*6c620*/  HMMA.16816.F32 R12, R8.reuse, R22, R12 ;  /* 0x00000016080c723c */ /* 0x048ff6000000180c */
        /* <DEDUP_REMOVED lines=8> */
[----:B------:R-:W3:Y:S01]  /*6c6b0*/  LDL.LU R20, [R1+0x2b0] ;  /* 0x0002b00001147983 */ /* 0x000ee20000300800 */
[----:B------:R-:W3:Y:S03]  /*6c6c0*/  LDL.LU R21, [R1+0x2b4] ;  /* 0x0002b40001157983 */ /* 0x000ee60000300800 */
[----:B0-----:R-:W3:Y:S01]  /*6c6d0*/  LDL.LU R22, [R1+0x2b8] ;  /* 0x0002b80001167983 */ /* 0x001ee20000300800 */
[----:B-1----:R-:W3:Y:S01]  /*6c6e0*/  LDL.LU R23, [R1+0x2bc] ;  /* 0x0002bc0001177983 */ /* 0x002ee20000300800 */
[C---:B--2---:R-:W-:Y:S02]  /*6c6f0*/  HMMA.16816.F32 R12, R8.reuse, R18, R12 ;  /* 0x00000012080c723c */ /* 0x044fe4000000180c */
[----:B---3--:R-:W-:Y:S01]  /*6c700*/  STL.64 [R1+0x2068], R22 ;  /* 0x0020681601007387 */ /* 0x008fe20000100a00 */
[----:B------:R0:W-:Y:S03]  /*6c710*/  STL.64 [R1+0x2060], R20 ;  /* 0x0020601401007387 */ /* 0x0001e60000100a00 */
[----:B0-----:R-:W2:Y:S01]  /*6c720*/  LDL.LU R20, [R1+0x2e0] ;  /* 0x0002e00001147983 */ /* 0x001ea20000300800 */
[----:B------:R-:W2:Y:S02]  /*6c730*/  LDL.LU R21, [R1+0x2e4] ;  /* 0x0002e40001157983 */ /* 0x000ea40000300800 */
[----:B------:R-:W2:Y:S02]  /*6c740*/  LDL.LU R22, [R1+0x2e8] ;  /* 0x0002e80001167983 */ /* 0x000ea40000300800 */
[----:B------:R-:W2:Y:S11]  /*6c750*/  LDL.LU R23, [R1+0x2ec] ;  /* 0x0002ec0001177983 */ /* 0x000eb60000300800 */
[----:B------:R-:W-:Y:S01]  /*6c760*/  @!UPT UIADD3 URZ, URZ, URZ, URZ ;  /* 0x0000003f3f3ff290 */ /* 0x000fe2000fffe03f */
[----:B------:R-:W-:Y:S01]  /*6c770*/  STL.64 [R1+0x570], R12 ;  /* 0x0005700c01007387 */ /* 0x000fe20000100a00 */
[----:B------:R0:W-:Y:S03]  /*6c780*/  STL.64 [R1+0x578], R14 ;  /* 0x0005780e01007387 */ /* 0x0001e60000100a00 */
[----:B0-----:R-:W4:Y:S01]  /*6c790*/  LDL.LU.64 R14, [R1+0x2080] ;  /* 0x00208000010e7983 */ /* 0x001f220000300a00 */
[----:B------:R-:W-:Y:S02]  /*6c7a0*/  STL [R1+0x1fac], R18 ;  /* 0x001fac1201007387 */ /* 0x000fe40000100800 */
[----:B------:R0:W-:Y:S02]  /*6c7b0*/  STL [R1+0x1fa8], R19 ;  /* 0x001fa81301007387 */ /* 0x0001e40000100800 */
[----:B------:R-:W-:Y:S01]  /*6c7c0*/  STL [R1+0x2040], R16 ;  /* 0x0020401001007387 */ /* 0x000fe20000100800 */
[----:B0-----:R-:W3:Y:S01]  /*6c7d0*/  LDL.LU.64 R18, [R1+0xa8] ;  /* 0x0000a80001127983 */ /* 0x001ee20000300a00 */
[----:B----4-:R-:W-:Y:S03]  /*6c7e0*/  HMMA.16816.F32 R8, R8, R14, R24 ;  /* 0x0000000e0808723c */ /* 0x010fe60000001818 */
[----:B------:R-:W2:Y:S01]  /*6c7f0*/  LDL.LU.64 R26, [R1+0x2078] ;  /* 0x00207800011a7983 */ /* 0x000ea20000300a00 */
[----:B------:R-:W2:Y:S02]  /*6c800*/  LDL.LU.64 R24, [R1+0x2070] ;  /* 0x0020700001187983 */ /* 0x000ea40000300a00 */
[----:B------:R-:W-:-:S02]  /*6c810*/  IMAD.MOV.U32 R3, RZ, RZ, R6 ;  /* 0x000000ffff037224 */ /* 0x000fc400078e0006 */
[----:B------:R-:W-:Y:S11]  /*6c820*/  IMAD.MOV.U32 R2, RZ, RZ, R7 ;  /* 0x000000ffff027224 */ /* 0x000ff600078e0007 */
[----:B------:R-:W-:Y:S04]  /*6c830*/  @!UPT UIADD3 URZ, URZ, URZ, URZ ;  /* 0x0000003f3f3ff290 */ /* 0x000fe8000fffe03f */
[----:B------:R0:W-:Y:S01]  /*6c840*/  STL.64 [R1+0x550], R8 ;  /* 0x0005500801007387 */ /* 0x0001e20000100a00 */
[----:B------:R1:W-:Y:S03]  /*6c850*/  STL.64 [R1+0x558], R10 ;  /* 0x0005580a01007387 */ /* 0x0003e60000100a00 */
[----:B0-----:R-:W3:Y:S01]  /*6c860*/  LDL.LU R8, [R1+0x2c0] ;  /* 0x0002c00001087983 */ /* 0x001ee20000300800 */
[----:B------:R-:W3:Y:S02]  /*6c870*/  LDL.LU R9, [R1+0x2c4] ;  /* 0x0002c40001097983 */ /* 0x000ee40000300800 */
[----:B-1----:R-:W3:Y:S02]  /*6c880*/  LDL.LU R10, [R1+0x2c8] ;  /* 0x0002c800010a7983 */ /* 0x002ee40000300800 */
[----:B------:R-:W3:Y:S01]  /*6c890*/  LDL.LU R11, [R1+0x2cc] ;  /* 0x0002cc00010b7983 */ /* 0x000ee20000300800 */
[----:B------:R0:W-:Y:S04]  /*6c8a0*/  STL.64 [R1+0x1fa0], R14 ;  /* 0x001fa00e01007387 */ /* 0x0001e80000100a00 */
[----:B0-----:R-:W4:Y:S01]  /*6c8b0*/  LDL.LU.64 R14, [R1+0xb8] ;  /* 0x0000b800010e7983 */ /* 0x001f220000300a00 */
[C---:B--2---:R-:W-:Y:S11]  /*6c8c0*/  HMMA.16816.F32 R20, R24.reuse, R6, R20 ;  /* 0x000000061814723c */ /* 0x044ff60000001814 */
[----:B------:R-:W-:Y:S11]  /*6c8d0*/  @!UPT UIADD3 URZ, URZ, URZ, URZ ;  /* 0x0000003f3f3ff290 */ /* 0x000ff6000fffe03f */
[----:B------:R-:W-:Y:S01]  /*6c8e0*/  @!UPT UIADD3 URZ, URZ, URZ, URZ ;  /* 0x0000003f3f3ff290 */ /* 0x000fe2000fffe03f */
[----:B------:R-:W-:Y:S01]  /*6c8f0*/  STL.64 [R1+0x6b0], R20 ;  /* 0x0006b01401007387 */ /* 0x000fe20000100a00 */
[----:B------:R0:W-:Y:S03]  /*6c900*/  STL.64 [R1+0x6b8], R22 ;  /* 0x0006b81601007387 */ /* 0x0001e60000100a00 */
[----:B0-----:R-:W2:Y:S01]  /*6c910*/  LDL.LU.64 R22, [R1+0x2068] ;  /* 0x0020680001167983 */ /* 0x001ea20000300a00 */
[----:B------:R-:W2:Y:S02]  /*6c920*/  LDL.LU.64 R20, [R1+0x2060] ;  /* 0x0020600001147983 */ /* 0x000ea40000300a00 */
[----:B------:R-:W4:Y:S02]  /*6c930*/  LDL.LU.64 R6, [R1+0x2058] ;  /* 0x0020580001067983 */ /* 0x000f240000300a00 */
[----:B------:R-:W4:Y:S01]  /*6c940*/  LDL.LU.64 R4, [R1+0x2050] ;  /* 0x0020500001047983 */ /* 0x000f220000300a00 */
[C---:B---3--:R-:W-:Y:S01]  /*6c950*/  HMMA.16816.F32 R8, R24.reuse, R18, R8 ;  /* 0x000000121808723c */ /* 0x048fe20000001808 */
[----:B------:R-:W-:Y:S01]  /*6c960*/  STL [R1+0x1fb4], R2 ;  /* 0x001fb40201007387 */ /* 0x000fe20000100800 */
[----:B------:R-:W-:Y:S06]  /*6c970*/  STL [R1+0x1fb0], R3 ;  /* 0x001fb00301007387 */ /* 0x000fec0000100800 */
[C---:B----4-:R-:W-:Y:S11]  /*6c980*/  HMMA.16816.F32 R4, R24.reuse, R14, R4 ;  /* 0x0000000e1804723c */ /* 0x050ff60000001804 */
[----:B------:R-:W-:Y:S11]  /*6c990*/  @!UPT UIADD3 URZ, URZ, URZ, URZ ;  /* 0x0000003f3f3ff290 */ /* 0x000ff6000fffe03f */
[----:B------:R-:W-:Y:S01]  /*6c9a0*/  @!UPT UIADD3 URZ, URZ, URZ, URZ ;  /* 0x0000003f3f3ff290 */ /* 0x000fe2000fffe03f */
[----:B------:R0:W-:Y:S01]  /*6c9b0*/  STL.64 [R1+0x6a0], R4 ;  /* 0x0006a00401007387 */ /* 0x0001e20000100a00 */
[----:B------:R1:W-:Y:S02]  /*6c9c0*/  STL.64 [R1+0x6a8], R6 ;  /* 0x0006a80601007387 */ /* 0x0003e40000100a00 */
[----:B0-----:R-:W-:Y:S02]  /*6c9d0*/  IMAD.MOV.U32 R4, RZ, RZ, R15 ;  /* 0x000000ffff047224 */ /* 0x001fe400078e000f */
[----:B------:R-:W-:Y:S02]  /*6c9e0*/  IMAD.MOV.U32 R5, RZ, RZ, R14 ;  /* 0x000000ffff057224 */ /* 0x000fe400078e000e */
[----:B-1----:R-:W-:Y:S01]  /*6c9f0*/  IMAD.MOV.U32 R7, RZ, RZ, R18 ;  /* 0x000000ffff077224 */ /* 0x002fe200078e0012 */
[----:B------:R-:W-:Y:S02]  /*6ca00*/  STL [R1+0x1fbc], R4 ;  /* 0x001fbc0401007387 */ /* 0x000fe40000100800 */
[----:B------:R-:W-:Y:S02]  /*6ca10*/  STL [R1+0x1fb8], R5 ;  /* 0x001fb80501007387 */ /* 0x000fe40000100800 */
[----:B------:R-:W-:Y:S02]  /*6ca20*/  STL.64 [R1+0x680], R8 ;  /* 0x0006800801007387 */ /* 0x000fe40000100a00 */
[----:B------:R-:W-:Y:S01]  /*6ca30*/  IMAD.MOV.U32 R6, RZ, RZ, R19 ;  /* 0x000000ffff067224 */ /* 0x000fe200078e0013 */
[----:B------:R-:W-:Y:S01]  /*6ca40*/  STL.64 [R1+0x688], R10 ;  /* 0x0006880a01007387 */ /* 0x000fe20000100a00 */
[----:B------:R-:W3:Y:S03]  /*6ca50*/  LDL.LU.64 R18, [R1+0x78] ;  /* 0x0000780001127983 */ /* 0x000ee60000300a00 */
[----:B---3--:R0:W-:Y:S04]  /*6ca60*/  STL.64 [R1+0x2048], R18 ;  /* 0x0020481201007387 */ /* 0x0081e80000100a00 */
[----:B0-----:R-:W3:Y:S01]  /*6ca70*/  LDL.LU.64 R18, [R1+0x88] ;  /* 0x0000880001127983 */ /* 0x001ee20000300a00 */
[----:B------:R0:W-:Y:S03]  /*6ca80*/  STL.64 [R1+0x2018], R6 ;  /* 0x0020180601007387 */ /* 0x0001e60000100a00 */
[----:B0-----:R-:W2:Y:S01]  /*6ca90*/  LDL.LU.64 R6, [R1+0x98] ;  /* 0x0000980001067983 */ /* 0x001ea20000300a00 */
[----:B------:R-:W-:Y:S01]  /*6caa0*/  STL [R1+0x1cfc], R8 ;  /* 0x001cfc0801007387 */ /* 0x000fe20000100800 */
[----:B--2---:R-:W-:Y:S01]  /*6cab0*/  HMMA.16816.F32 R20, R24, R6, R20 ;  /* 0x000000061814723c */ /* 0x004fe20000001814 */
[----:B------:R-:W-:-:S02]  /*6cac0*/  IMAD.MOV.U32 R13, RZ, RZ, R6 ;  /* 0x000000ffff0d7224 */ /* 0x000fc400078e0006 */
[----:B------:R-:W-:Y:S11]  /*6cad0*/  IMAD.MOV.U32 R12, RZ, RZ, R7 ;  /* 0x000000ffff0c7224 */ /* 0x000ff600078e0007 */
[----:B------:R-:W-:Y:S09]  /*6cae0*/  @!UPT UIADD3 URZ, URZ, URZ, URZ ;  /* 0x0000003f3f3ff290 */ /* 0x000ff2000fffe03f */
[----:B------:R-:W-:Y:S01]  /*6caf0*/  STL.64 [R1+0x670], R20 ;  /* 0x0006701401007387 */ /* 0x000fe20000100a00 */
[----:B------:R-:W-:Y:S02]  /*6cb00*/  STL.64 [R1+0x678], R22 ;  /* 0x0006781601007387 */ /* 0x000fe40000100a00 */
[----:B------:R-:W2:Y:S02]  /*6cb10*/  LDL.LU R4, [R1+0x260] ;  /* 0x0002600001047983 */ /* 0x000ea40000300800 */
[----:B------:R-:W2:Y:S01]  /*6cb20*/  LDL.LU R5, [R1+0x264] ;  /* 0x0002640001057983 */ /* 0x000ea20000300800 */
[----:B------:R-:W4:Y:S01]  /*6cb30*/  LDL.LU R6, [R1+0x268] ;  /* 0x0002680001067983 */ /* 0x000f220000300800 */
[----:B------:R-:W4:Y:S03]  /*6cb40*/  LDL.LU R7, [R1+0x26c] ;  /* 0x00026c0001077983 */ /* 0x000f260000300800 */
[----:B----4-:R0:W-:Y:S01]  /*6cb50*/  STL.64 [R1+0x2028], R6 ;  /* 0x0020280601007387 */ /* 0x0101e20000100a00 */
[----:B--2---:R1:W-:Y:S03]  /*6cb60*/  STL.64 [R1+0x2020], R4 ;  /* 0x0020200401007387 */ /* 0x0043e60000100a00 */
[----:B0-----:R-:W2:Y:S04]  /*6cb70*/  LDL.LU.64 R6, [R1+0x58] ;  /* 0x0000580001067983 */ /* 0x001ea80000300a00 */
[----:B--2---:R0:W-:Y:S01]  /*6cb80*/  STL.64 [R1+0x2038], R6 ;  /* 0x0020380601007387 */ /* 0x0041e20000100a00 */
[----:B-1----:R-:W2:Y:S02]  /*6cb90*/  LDL.LU R4, [R1+0x280] ;  /* 0x0002800001047983 */ /* 0x002ea40000300800 */
[----:B------:R-:W2:Y:S01]  /*6cba0*/  LDL.LU R5, [R1+0x284] ;  /* 0x0002840001057983 */ /* 0x000ea20000300800 */
[----:B0-----:R-:W2:Y:S01]  /*6cbb0*/  LDL.LU R6, [R1+0x288] ;  /* 0x0002880001067983 */ /* 0x001ea20000300800 */
[----:B------:R-:W2:Y:S02]  /*6cbc0*/  LDL.LU R7, [R1+0x28c] ;  /* 0x00028c0001077983 */ /* 0x000ea40000300800 */
[----:B------:R-:W4:Y:S02]  /*6cbd0*/  LDL.LU.64 R22, [R1+0x38] ;  /* 0x0000380001167983 */ /* 0x000f240000300a00 */
[----:B----4-:R0:W-:Y:S04]  /*6cbe0*/  STL.64 [R1+0x2010], R22 ;  /* 0x0020101601007387 */ /* 0x0101e80000100a00 */
[----:B0-----:R-:W4:Y:S01]  /*6cbf0*/  LDL.LU.64 R22, [R1+0x48] ;  /* 0x0000480001167983 */ /* 0x001f220000300a00 */
[----:B------:R-:W-:-:S03]  /*6cc00*/  IMAD.MOV.U32 R9, RZ, RZ, R20 ;  /* 0x000000ffff097224 */ /* 0x000fc600078e0014 */
[----:B----4-:R0:W-:Y:S01]  /*6cc10*/  STL.64 [R1+0x2030], R22 ;  /* 0x0020301601007387 */ /* 0x0101e20000100a00 */
[----:B------:R-:W4:Y:S02]  /*6cc20*/  LDL.LU R20, [R1+0x270] ;  /* 0x0002700001147983 */ /* 0x000f240000300800 */
[----:B------:R-:W4:Y:S01]  /*6cc30*/  LDL.LU R21, [R1+0x274] ;  /* 0x0002740001157983 */ /* 0x000f220000300800 */
[----:B0-----:R-:W4:Y:S01]  /*6cc40*/  LDL.LU R22, [R1+0x278] ;  /* 0x0002780001167983 */ /* 0x001f220000300800 */
[----:B------:R-:W4:Y:S02]  /*6cc50*/  LDL.LU R23, [R1+0x27c] ;  /* 0x00027c0001177983 */ /* 0x000f240000300800 */
[----:B------:R0:W-:Y:S02]  /*6cc60*/  STL [R1+0x1d00], R9 ;  /* 0x001d000901007387 */ /* 0x0001e40000100800 */
[----:B------:R-:W2:Y:S01]  /*6cc70*/  LDL.LU R8, [R1+0x2a0] ;  /* 0x0002a00001087983 */ /* 0x000ea20000300800 */
[----:B0-----:R-:W2:Y:S01]  /*6cc80*/  LDL.LU R9, [R1+0x2a4] ;  /* 0x0002a40001097983 */ /* 0x001ea20000300800 */
[----:B------:R-:W2:Y:S02]  /*6cc90*/  LDL.LU R10, [R1+0x2a8] ;  /* 0x0002a800010a7983 */ /* 0x000ea40000300800 */
[----:B------:R-:W2:Y:S02]  /*6cca0*/  LDL.LU R11, [R1+0x2ac] ;  /* 0x0002ac00010b7983 */ /* 0x000ea40000300800 */
[----:B---3--:R-:W-:-:S02]  /*6ccb0*/  IMAD.MOV.U32 R15, RZ, RZ, R18 ;  /* 0x000000ffff0f7224 */ /* 0x008fc400078e0012 */
[----:B------:R-:W-:Y:S01]  /*6ccc0*/  IMAD.MOV.U32 R14, RZ, RZ, R19 ;  /* 0x000000ffff0e7224 */ /* 0x000fe200078e0013 */
[C---:B--2---:R-:W-:Y:S01]  /*6ccd0*/  HMMA.16816.F32 R8, R24.reuse, R18, R8 ;  /* 0x000000121808723c */ /* 0x044fe20000001808 */
[----:B------:R-:W2:Y:S11]  /*6cce0*/  LDL.LU.64 R18, [R1+0x2048] ;  /* 0x0020480001127983 */ /* 0x000eb60000300a00 */
[----:B------:R-:W-:Y:S11]  /*6ccf0*/  @!UPT UIADD3 URZ, URZ, URZ, URZ ;  /* 0x0000003f3f3ff290 */ /* 0x000ff6000fffe03f */
[----:B------:R-:W-:Y:S01]  /*6cd00*/  STL.64 [R1+0x660], R8 ;  /* 0x0006600801007387 */ /* 0x000fe20000100a00 */
[----:B------:R0:W-:Y:S02]  /*6cd10*/  STL.64 [R1+0x668], R10 ;  /* 0x0006680a01007387 */ /* 0x0001e40000100a00 */
[----:B------:R1:W-:Y:S02]  /*6cd20*/  STL.64 [R1+0x1fd0], R14 ;  /* 0x001fd00e01007387 */ /* 0x0003e40000100a00 */
[----:B------:R-:W-:Y:S02]  /*6cd30*/  STL.64 [R1+0x1fc8], R12 ;  /* 0x001fc80c01007387 */ /* 0x000fe40000100a00 */
[----:B0-----:R-:W-:Y:S01]  /*6cd40*/  IMAD.MOV.U32 R10, RZ, RZ, R8 ;  /* 0x000000ffff0a7224 */ /* 0x001fe200078e0008 */
[----:B-1----:R-:W3:Y:S04]  /*6cd50*/  LDL.LU.64 R14, [R1+0x68] ;  /* 0x00006800010e7983 */ /* 0x002ee80000300a00 */
[----:B------:R0:W-:Y:S01]  /*6cd60*/  STL [R1+0x1d04], R10 ;  /* 0x001d040a01007387 */ /* 0x0001e20000100800 */
[----:B------:R-:W4:Y:S02]  /*6cd70*/  LDL.LU R8, [R1+0x290] ;  /* 0x0002900001087983 */ /* 0x000f240000300800 */
[----:B------:R-:W4:Y:S01]  /*6cd80*/  LDL.LU R9, [R1+0x294] ;  /* 0x0002940001097983 */ /* 0x000f220000300800 */
[----:B0-----:R-:W4:Y:S01]  /*6cd90*/  LDL.LU R10, [R1+0x298] ;  /* 0x00029800010a7983 */ /* 0x001f220000300800 */
[----:B------:R-:W4:Y:S02]  /*6cda0*/  LDL.LU R11, [R1+0x29c] ;  /* 0x00029c00010b7983 */ /* 0x000f240000300800 */
[----:B------:R-:W4:Y:S02]  /*6cdb0*/  LDL.LU R16, [R1+0x2040] ;  /* 0x0020400001107983 */ /* 0x000f240000300800 */
[----:B--2---:R-:W-:Y:S01]  /*6cdc0*/  IMAD.MOV.U32 R17, RZ, RZ, R19 ;  /* 0x000000ffff117224 */ /* 0x004fe200078e0013 */
[C---:B---3--:R-:W-:Y:S08]  /*6cdd0*/  HMMA.16816.F32 R4, R24.reuse, R14, R4 ;  /* 0x0000000e1804723c */ /* 0x048ff00000001804 */
[----:B----4-:R-:W-:Y:S01]  /*6cde0*/  HMMA.16816.F32 R8, R24, R18, R8 ;  /* 0x000000121808723c */ /* 0x010fe20000001808 */
[----:B------:R-:W-:-:S06]  /*6cdf0*/  IMAD.MOV.U32 R29, RZ, RZ, R15 ;  /* 0x000000ffff1d7224 */ /* 0x000fcc00078e000f */
[----:B------:R-:W-:Y:S11]  /*6ce00*/  IMAD.MOV.U32 R19, RZ, RZ, R14 ;  /* 0x000000ffff137224 */ /* 0x000ff600078e000e */
[----:B------:R-:W-:Y:S05]  /*6ce10*/  @!UPT UIADD3 URZ, URZ, URZ, URZ ;  /* 0x0000003f3f3ff290 */ /* 0x000fea000fffe03f */
[----:B------:R-:W-:Y:S01]  /*6ce20*/  STL.64 [R1+0x650], R8 ;  /* 0x0006500801007387 */ /* 0x000fe20000100a00 */
[----:B------:R0:W-:Y:S02]  /*6ce30*/  STL.64 [R1+0x658], R10 ;  /* 0x0006580a01007387 */ /* 0x0001e40000100a00 */
[----:B0-----:R-:W-:-:S05]  /*6ce40*/  IMAD.MOV.U32 R11, RZ, RZ, R8 ;  /* 0x000000ffff0b7224 */ /* 0x001fca00078e0008 */
[----:B------:R0:W-:Y:S01]  /*6ce50*/  STL [R1+0x1d08], R11 ;  /* 0x001d080b01007387 */ /* 0x0001e20000100800 */
[----:B------:R-:W2:Y:S02]  /*6ce60*/  LDL.LU R8, [R1+0x250] ;  /* 0x0002500001087983 */ /* 0x000ea40000300800 */
[----:B------:R-:W2:Y:S02]  /*6ce70*/  LDL.LU R9, [R1+0x254] ;  /* 0x0002540001097983 */ /* 0x000ea40000300800 */
[----:B------:R-:W2:Y:S01]  /*6ce80*/  LDL.LU R10, [R1+0x258] ;  /* 0x00025800010a7983 */ /* 0x000ea20000300800 */
[----:B0-----:R-:W2:Y:S01]  /*6ce90*/  LDL.LU R11, [R1+0x25c] ;  /* 0x00025c00010b7983 */ /* 0x001ea20000300800 */
[----:B------:R-:W-:Y:S02]  /*6cea0*/  STL.64 [R1+0x640], R4 ;  /* 0x0006400401007387 */ /* 0x000fe40000100a00 */
[----:B------:R0:W-:Y:S02]  /*6ceb0*/  STL.64 [R1+0x648], R6 ;  /* 0x0006480601007387 */ /* 0x0001e40000100a00 */
[----:B0-----:R-:W3:Y:S01]  /*6cec0*/  LDL.LU.64 R6, [R1+0x2038] ;  /* 0x0020380001067983 */ /* 0x001ee20000300a00 */
[----:B------:R-:W4:Y:S02]  /*6ced0*/  LDL.LU R12, [R1+0x220] ;  /* 0x00022000010c7983 */ /* 0x000f240000300800 */
[----:B------:R-:W4:Y:S02]  /*6cee0*/  LDL.LU R13, [R1+0x224] ;  /* 0x00022400010d7983 */ /* 0x000f240000300800 */
[----:B------:R-:W2:Y:S01]  /*6cef0*/  LDL.LU R14, [R1+0x228] ;  /* 0x00022800010e7983 */ /* 0x000ea20000300800 */
[----:B------:R-:W2:Y:S04]  /*6cf00*/  LDL.LU R15, [R1+0x22c] ;  /* 0x00022c00010f7983 */ /* 0x000ea80000300800 */
[----:B--2---:R0:W-:Y:S01]  /*6cf10*/  STL.64 [R1+0x1fe0], R14 ;  /* 0x001fe00e01007387 */ /* 0x0041e20000100a00 */
[----:B----4-:R-:W-:Y:S03]  /*6cf20*/  STL.64 [R1+0x1fd8], R12 ;  /* 0x001fd80c01007387 */ /* 0x010fe60000100a00 */
[----:B0-----:R-:W2:Y:S01]  /*6cf30*/  LDL.LU.64 R14, [R1+0x18] ;  /* 0x00001800010e7983 */ /* 0x001ea20000300a00 */
[----:B---3--:R-:W-:Y:S01]  /*6cf40*/  HMMA.16816.F32 R20, R24, R6, R20 ;  /* 0x000000061814723c */ /* 0x008fe20000001814 */
[----:B------:R-:W-:-:S02]  /*6cf50*/  IMAD.MOV.U32 R28, RZ, RZ, R18 ;  /* 0x000000ffff1c7224 */ /* 0x000fc400078e0012 */
[----:B------:R-:W-:Y:S02]  /*6cf60*/  IMAD.MOV.U32 R3, RZ, RZ, R6 ;  /* 0x000000ffff037224 */ /* 0x000fe400078e0006 */
[----:B------:R-:W-:Y:S01]  /*6cf70*/  IMAD.MOV.U32 R18, RZ, RZ, R7 ;  /* 0x000000ffff127224 */ /* 0x000fe200078e0007 */
[----:B--2---:R0:W-:Y:S04]  /*6cf80*/  STL.64 [R1+0x1ff8], R14 ;  /* 0x001ff80e01007387 */ /* 0x0041e80000100a00 */
[----:B0-----:R-:W2:Y:S11]  /*6cf90*/  LDL.LU.64 R14, [R1+0x28] ;  /* 0x00002800010e7983 */ /* 0x001eb60000300a00 */
[----:B------:R-:W-:Y:S02]  /*6cfa0*/  @!UPT UIADD3 URZ, URZ, URZ, URZ ;  /* 0x0000003f3f3ff290 */ /* 0x000fe4000fffe03f */
[----:B------:R-:W-:Y:S02]  /*6cfb0*/  STL.64 [R1+0x6c0], R20 ;  /* 0x0006c01401007387 */ /* 0x000fe40000100a00 */
[----:B------:R0:W-:Y:S02]  /*6cfc0*/  STL.64 [R1+0x6c8], R22 ;  /* 0x0006c81601007387 */ /* 0x0001e40000100a00 */
[----:B0-----:R-:W3:Y:S01]  /*6cfd0*/  LDL.LU.64 R22, [R1+0x2030] ;  /* 0x0020300001167983 */ /* 0x001ee20000300a00 */
[----:B------:R-:W3:Y:S02]  /*6cfe0*/  LDL.LU.64 R6, [R1+0x2028] ;  /* 0x0020280001067983 */ /* 0x000ee40000300a00 */
[----:B------:R-:W3:Y:S02]  /*6cff0*/  LDL.LU.64 R4, [R1+0x2020] ;  /* 0x0020200001047983 */ /* 0x000ee40000300a00 */
[C---:B---3--:R-:W-:Y:S01]  /*6d000*/  HMMA.16816.F32 R4, R24.reuse, R22, R4 ;  /* 0x000000161804723c */ /* 0x048fe20000001804 */
[----:B------:R-:W-:Y:S11]  /*6d010*/  IMAD.MOV.U32 R2, RZ, RZ, R23 ;  /* 0x000000ffff027224 */ /* 0x000ff600078e0017 */
[----:B------:R-:W-:Y:S11]  /*6d020*/  @!UPT UIADD3 URZ, URZ, URZ, URZ ;  /* 0x0000003f3f3ff290 */ /* 0x000ff6000fffe03f */
[----:B------:R0:W-:Y:S01]  /*6d030*/  STL.64 [R1+0x530], R4 ;  /* 0x0005300401007387 */ /* 0x0001e20000100a00 */
[----:B------:R1:W-:Y:S02]  /*6d040*/  STL.64 [R1+0x538], R6 ;  /* 0x0005380601007387 */ /* 0x0003e40000100a00 */
[----:B0-----:R-:W-:Y:S01]  /*6d050*/  IMAD.MOV.U32 R5, RZ, RZ, R22 ;  /* 0x000000ffff057224 */ /* 0x001fe200078e0016 */
[----:B-1----:R-:W3:Y:S01]  /*6d060*/  LDL.LU.64 R6, [R1+0x2018] ;  /* 0x0020180001067983 */ /* 0x002ee20000300a00 */
[----:B------:R-:W4:Y:S02]  /*6d070*/  LDL.LU.64 R22, [R1+0x2010] ;  /* 0x0020100001167983 */ /* 0x000f240000300a00 */
[C---:B----4-:R-:W-:Y:S01]  /*6d080*/  HMMA.16816.F32 R8, R24.reuse, R22, R8 ;  /* 0x000000161808723c */ /* 0x050fe20000001808 */
[----:B------:R-:W-:Y:S11]  /*6d090*/  IMAD.MOV.U32 R4, RZ, RZ, R22 ;  /* 0x000000ffff047224 */ /* 0x000ff600078e0016 */
[----:B------:R-:W-:Y:S11]  /*6d0a0*/  @!UPT UIADD3 URZ, URZ, URZ, URZ ;  /* 0x0000003f3f3ff290 */ /* 0x000ff6000fffe03f */
[----:B------:R-:W-:Y:S01]  /*6d0b0*/  STL.64 [R1+0x520], R8 ;  /* 0x0005200801007387 */ /* 0x000fe20000100a00 */
[----:B------:R-:W-:Y:S02]  /*6d0c0*/  STL.64 [R1+0x528], R10 ;  /* 0x0005280a01007387 */ /* 0x000fe40000100a00 */
[----:B---3--:R-:W-:Y:S02]  /*6d0d0*/  STL.64 [R1+0x1ff0], R6 ;  /* 0x001ff00601007387 */ /* 0x008fe40000100a00 */
[----:B------:R0:W-:Y:S02]  /*6d0e0*/  STL.64 [R1+0x1fe8], R4 ;  /* 0x001fe80401007387 */ /* 0x0001e40000100a00 */
[----:B0-----:R-:W3:Y:S01]  /*6d0f0*/  LDL.LU R4, [R1+0x230] ;  /* 0x0002300001047983 */ /* 0x001ee20000300800 */
[----:B------:R-:W3:Y:S02]  /*6d100*/  LDL.LU R5, [R1+0x234] ;  /* 0x0002340001057983 */ /* 0x000ee40000300800 */
[----:B------:R-:W4:Y:S02]  /*6d110*/  LDL.LU R6, [R1+0x238] ;  /* 0x0002380001067983 */ /* 0x000f240000300800 */
[----:B------:R-:W4:Y:S02]  /*6d120*/  LDL.LU R7, [R1+0x23c] ;  /* 0x00023c0001077983 */ /* 0x000f240000300800 */
[----:B----4-:R-:W-:Y:S01]  /*6d130*/  STL.64 [R1+0x2008], R6 ;  /* 0x0020080601007387 */ /* 0x010fe20000100a00 */
[----:B---3--:R0:W-:Y:S03]  /*6d140*/  STL.64 [R1+0x2000], R4 ;  /* 0x0020000401007387 */ /* 0x0081e60000100a00 */
[----:B0-----:R-:W2:Y:S01]  /*6d150*/  LDL.LU R4, [R1+0x240] ;  /* 0x0002400001047983 */ /* 0x001ea20000300800 */
[----:B------:R-:W2:Y:S02]  /*6d160*/  LDL.LU R5, [R1+0x244] ;  /* 0x0002440001057983 */ /* 0x000ea40000300800 */
[----:B------:R-:W2:Y:S02]  /*6d170*/  LDL.LU R6, [R1+0x248] ;  /* 0x0002480001067983 */ /* 0x000ea40000300800 */
[----:B------:R-:W2:Y:S01]  /*6d180*/  LDL.LU R7, [R1+0x24c] ;  /* 0x00024c0001077983 */ /* 0x000ea20000300800 */
[----:B------:R-:W3:Y:S01]  /*6d190*/  LDL.LU R8, [R1+0xd0] ;  /* 0x0000d00001087983 */ /* 0x000ee20000300800 */
        /* <DEDUP_REMOVED lines=8> */
[----:B------:R-:W4:Y:S01]  /*6d220*/  LDL.LU R11, [R1+0xfc] ;  /* 0x0000fc00010b7983 */ /* 0x000f220000300800 */
[----:B--2---:R-:W-:Y:S01]  /*6d230*/  HMMA.16816.F32 R4, R24, R14, R4 ;  /* 0x0000000e1804723c */ /* 0x004fe20000001804 */
[----:B----4-:R0:W-:Y:S01]  /*6d240*/  STL.64 [R1+0x1e58], R10 ;  /* 0x001e580a01007387 */ /* 0x0101e20000100a00 */
[----:B---3--:R1:W-:Y:S02]  /*6d250*/  STL.64 [R1+0x1e50], R8 ;  /* 0x001e500801007387 */ /* 0x0083e40000100a00 */
[----:B0-----:R-:W-:-:S02]  /*6d260*/  IMAD.MOV.U32 R10, RZ, RZ, R16 ;  /* 0x000000ffff0a7224 */ /* 0x001fc400078e0010 */
[----:B------:R-:W-:Y:S01]  /*6d270*/  IMAD.MOV.U32 R11, RZ, RZ, R0 ;  /* 0x000000ffff0b7224 */ /* 0x000fe200078e0000 */
[----:B------:R-:W2:Y:S01]  /*6d280*/  LDL.LU R16, [R1+0xb94] ;  /* 0x000b940001107983 */ /* 0x000ea20000300800 */
[----:B------:R-:W3:Y:S02]  /*6d290*/  LDL.LU R20, [R1+0xa04] ;  /* 0x000a040001147983 */ /* 0x000ee40000300800 */
[----:B------:R-:W4:Y:S11]  /*6d2a0*/  LDL.LU R0, [R1+0xb8c] ;  /* 0x000b8c0001007983 */ /* 0x000f360000300800 */
[----:B------:R-:W-:Y:S02]  /*6d2b0*/  @!UPT UIADD3 URZ, URZ, URZ, URZ ;  /* 0x0000003f3f3ff290 */ /* 0x000fe4000fffe03f */
[----:B------:R-:W-:Y:S01]  /*6d2c0*/  STL.64 [R1+0x510], R4 ;  /* 0x0005100401007387 */ /* 0x000fe20000100a00 */
[----:B------:R0:W-:Y:S01]  /*6d2d0*/  STL.64 [R1+0x518], R6 ;  /* 0x0005180601007387 */ /* 0x0001e20000100a00 */
[----:B-1----:R-:W-:Y:S02]  /*6d2e0*/  IMAD.MOV.U32 R9, RZ, RZ, R14 ;  /* 0x000000ffff097224 */ /* 0x002fe400078e000e */
[----:B------:R-:W-:Y:S01]  /*6d2f0*/  IMAD.MOV.U32 R8, RZ, RZ, R15 ;  /* 0x000000ffff087224 */ /* 0x000fe200078e000f */
[----:B0-----:R-:W2:Y:S01]  /*6d300*/  LDL.LU.64 R6, [R1+0x2008] ;  /* 0x0020080001067983 */ /* 0x001ea20000300a00 */
[----:B------:R-:W2:Y:S02]  /*6d310*/  LDL.LU.64 R4, [R1+0x2000] ;  /* 0x0020000001047983 */ /* 0x000ea40000300a00 */
[----:B------:R-:W2:Y:S02]  /*6d320*/  LDL.LU.64 R14, [R1+0x1ff8] ;  /* 0x001ff800010e7983 */ /* 0x000ea40000300a00 */
[----:B------:R-:W-:Y:S01]  /*6d330*/  IMAD.MOV.U32 R21, RZ, RZ, R23 ;  /* 0x000000ffff157224 */ /* 0x000fe200078e0017 */
        /* <DEDUP_REMOVED lines=15> */
[----:B0-----:R-:W2:Y:S01]  /*6d430*/  LDL.LU.64 R14, [R1+0x1fd0] ;  /* 0x001fd000010e7983 */ /* 0x001ea20000300a00 */
[----:B------:R-:W2:Y:S02]  /*6d440*/  LDL.LU.64 R12, [R1+0x1fc8] ;  /* 0x001fc800010c7983 */ /* 0x000ea40000300a00 */
[----:B------:R0:W-:Y:S02]  /*6d450*/  STL.64 [R1+0x1e70], R10 ;  /* 0x001e700a01007387 */ /* 0x0001e40000100a00 */
[----:B0-----:R-:W-:Y:S02]  /*6d460*/  IMAD.MOV.U32 R10, RZ, RZ, R22 ;  /* 0x000000ffff0a7224 */ /* 0x001fe400078e0016 */
[----:B------:R-:W-:Y:S01]  /*6d470*/  IMAD.MOV.U32 R11, RZ, RZ, R23 ;  /* 0x000000ffff0b7224 */ /* 0x000fe200078e0017 */
[----:B------:R-:W2:Y:S01]  /*6d480*/  LDL.LU R22, [R1+0x1fc4] ;  /* 0x001fc40001167983 */ /* 0x000ea20000300800 */
[----:B------:R-:W2:Y:S03]  /*6d490*/  LDL.LU R23, [R1+0x1fc0] ;  /* 0x001fc00001177983 */ /* 0x000ea60000300800 */
[----:B------:R0:W-:Y:S02]  /*6d4a0*/  STL.64 [R1+0x1e88], R10 ;  /* 0x001e880a01007387 */ /* 0x0001e40000100a00 */
[----:B0-----:R-:W-:-:S02]  /*6d4b0*/  IMAD.MOV.U32 R10, RZ, RZ, R9 ;  /* 0x000000ffff0a7224 */ /* 0x001fc400078e0009 */
[----:B------:R-:W-:-:S05]  /*6d4c0*/  IMAD.MOV.U32 R11, RZ, RZ, R8 ;  /* 0x000000ffff0b7224 */ /* 0x000fca00078e0008 */
[----:B------:R0:W-:Y:S01]  /*6d4d0*/  STL.64 [R1+0x1ea0], R10 ;  /* 0x001ea00a01007387 */ /* 0x0001e20000100a00 */
[----:B------:R-:W2:Y:S02]  /*6d4e0*/  LDL.LU R8, [R1+0x210] ;  /* 0x0002100001087983 */ /* 0x000ea40000300800 */
[----:B------:R-:W2:Y:S01]  /*6d4f0*/  LDL.LU R9, [R1+0x214] ;  /* 0x0002140001097983 */ /* 0x000ea20000300800 */
[----:B0-----:R-:W2:Y:S01]  /*6d500*/  LDL.LU R10, [R1+0x218] ;  /* 0x00021800010a7983 */ /* 0x001ea20000300800 */
[----:B------:R-:W2:Y:S02]  /*6d510*/  LDL.LU R11, [R1+0x21c] ;  /* 0x00021c00010b7983 */ /* 0x000ea40000300800 */
[----:B--2---:R-:W-:Y:S11]  /*6d520*/  HMMA.16816.F32 R8, R24, R22, R8 ;  /* 0x000000161808723c */ /* 0x004ff60000001808 */
[----:B------:R-:W-:Y:S11]  /*6d530*/  @!UPT UIADD3 URZ, URZ, URZ, URZ ;  /* 0x0000003f3f3ff290 */ /* 0x000ff6000fffe03f */
[----:B------:R-:W-:Y:S01]  /*6d540*/  @!UPT UIADD3 URZ, URZ, URZ, URZ ;  /* 0x0000003f3f3ff290 */ /* 0x000fe2000fffe03f */
[----:B------:R-:W-:Y:S01]  /*6d550*/  STL.64 [R1+0x4e0], R8 ;  /* 0x0004e00801007387 */ /* 0x000fe20000100a00 */
[----:B------:R0:W-:Y:S02]  /*6d560*/  STL.64 [R1+0x4e8], R10 ;  /* 0x0004e80a01007387 */ /* 0x0001e40000100a00 */
[----:B0-----:R-:W-:Y:S02]  /*6d570*/  IMAD.MOV.U32 R10, RZ, RZ, R4 ;  /* 0x000000ffff0a7224 */ /* 0x001fe400078e0004 */
[----:B------:R-:W-:Y:S01]  /*6d580*/  IMAD.MOV.U32 R11, RZ, RZ, R21 ;  /* 0x000000ffff0b7224 */ /* 0x000fe200078e0015 */
[----:B------:R-:W2:Y:S04]  /*6d590*/  LDL.LU R4, [R1+0x1fbc] ;  /* 0x001fbc0001047983 */ /* 0x000ea80000300800 */
[----:B------:R-:W-:Y:S01]  /*6d5a0*/  STL.64 [R1+0x1eb8], R10 ;  /* 0x001eb80a01007387 */ /* 0x000fe20000100a00 */
[----:B------:R-:W-:Y:S02]  /*6d5b0*/  STL.64 [R1+0x1e68], R22 ;  /* 0x001e681601007387 */ /* 0x000fe40000100a00 */
[----:B---3--:R0:W-:Y:S02]  /*6d5c0*/  STL [R1+0x1e60], R20 ;  /* 0x001e601401007387 */ /* 0x0081e40000100800 */
[----:B0-----:R-:W3:Y:S01]  /*6d5d0*/  LDL.LU R20, [R1+0x100] ;  /* 0x0001000001147983 */ /* 0x001ee20000300800 */
[----:B------:R-:W3:Y:S02]  /*6d5e0*/  LDL.LU R21, [R1+0x104] ;  /* 0x0001040001157983 */ /* 0x000ee40000300800 */
[----:B------:R-:W2:Y:S02]  /*6d5f0*/  LDL.LU R22, [R1+0x108] ;  /* 0x0001080001167983 */ /* 0x000ea40000300800 */
[----:B------:R-:W2:Y:S02]  /*6d600*/  LDL.LU R23, [R1+0x10c] ;  /* 0x00010c0001177983 */ /* 0x000ea40000300800 */
[----:B------:R-:W-:-:S02]  /*6d610*/  IMAD.MOV.U32 R10, RZ, RZ, R5 ;  /* 0x000000ffff0a7224 */ /* 0x000fc400078e0005 */
[----:B------:R-:W-:Y:S01]  /*6d620*/  IMAD.MOV.U32 R11, RZ, RZ, R2 ;  /* 0x000000ffff0b7224 */ /* 0x000fe200078e0002 */
[----:B------:R-:W4:Y:S01]  /*6d630*/  LDL.LU R5, [R1+0x1fb8] ;  /* 0x001fb80001057983 */ /* 0x000f220000300800 */
[----:B------:R-:W4:Y:S03]  /*6d640*/  LDL.LU R2, [R1+0x1fb4] ;  /* 0x001fb40001027983 */ /* 0x000f260000300800 */
[----:B------:R-:W-:Y:S04]  /*6d650*/  STL.64 [R1+0x1ed0], R10 ;  /* 0x001ed00a01007387 */ /* 0x000fe80000100a00 */
        /* <DEDUP_REMOVED lines=19> */
[----:B------:R-:W4:Y:S04]  /*6d790*/  LDL.LU R19, [R1+0x1fa8] ;  /* 0x001fa80001137983 */ /* 0x000f280000300800 */
[----:B------:R0:W-:Y:S02]  /*6d7a0*/  STL.64 [R1+0x1f00], R10 ;  /* 0x001f000a01007387 */ /* 0x0001e40000100a00 */
[----:B0-----:R-:W-:Y:S02]  /*6d7b0*/  IMAD.MOV.U32 R10, RZ, RZ, R28 ;  /* 0x000000ffff0a7224 */ /* 0x001fe400078e001c */
        /* <DEDUP_REMOVED lines=36> */
[----:B------:R-:W-:-:S05]  /*6da00*/  IMAD.MOV.U32 R11, RZ, RZ, R4 ;  /* 0x000000ffff0b7224 */ /* 0x000fca00078e0004 */
[----:B------:R-:W-:Y:S04]  /*6da10*/  STL.64 [R1+0x1f78], R10 ;  /* 0x001f780a01007387 */ /* 0x000fe80000100a00 */
[----:B---3--:R-:W-:Y:S01]  /*6da20*/  STL.64 [R1+0x1f10], R22 ;  /* 0x001f101601007387 */ /* 0x008fe20000100a00 */
[----:B--2---:R0:W-:Y:S03]  /*6da30*/  STL.64 [R1+0x1f08], R20 ;  /* 0x001f081401007387 */ /* 0x0041e60000100a00 */
[----:B0-----:R-:W2:Y:S01]  /*6da40*/  LDL.LU R20, [R1+0x170] ;  /* 0x0001700001147983 */ /* 0x001ea20000300800 */
[----:B------:R-:W2:Y:S02]  /*6da50*/  LDL.LU R21, [R1+0x174] ;  /* 0x0001740001157983 */ /* 0x000ea40000300800 */
        /* <DEDUP_REMOVED lines=10> */
[----:B---3--:R-:W-:Y:S01]  /*6db00*/  STL.64 [R1+0x1f28], R22 ;  /* 0x001f281601007387 */ /* 0x008fe20000100a00 */
        /* <DEDUP_REMOVED lines=16> */
[----:B------:R-:W3:Y:S01]  /*6dc10*/  LDL.LU R23, [R1+0x1ac] ;  /* 0x0001ac0001177983 */ /* 0x000ee20000300800 */
[----:B----4-:R-:W-:Y:S01]  /*6dc20*/  HMMA.16816.F32 R12, R24, R18, R12 ;  /* 0x00000012180c723c */ /* 0x010fe2000000180c */
        /* <DEDUP_REMOVED lines=15> */
[----:B------:R-:W-:-:S02]  /*6dd20*/  IMAD.MOV.U32 R10, RZ, RZ, R3 ;  /* 0x000000ffff0a7224 */ /* 0x000fc400078e0003 */
[----:B------:R-:W-:Y:S01]  /*6dd30*/  IMAD.MOV.U32 R11, RZ, RZ, R2 ;  /* 0x000000ffff0b7224 */ /* 0x000fe200078e0002 */
[----:B---3--:R-:W-:Y:S01]  /*6dd40*/  HMMA.16816.F32 R24, R24, R14, R4 ;  /* 0x0000000e1818723c */ /* 0x008fe20000001804 */
        /* <DEDUP_REMOVED lines=95> */
[----:B------:R-:W4:Y:S11]  /*6e340*/  LDL.LU R20, [R1+0x1e60] ;  /* 0x001e600001147983 */ /* 0x000f360000300800 */
[----:B------:R-:W-:Y:S09]  /*6e350*/  @!UPT UIADD3 URZ, URZ, URZ, URZ ;  /* 0x0000003f3f3ff290 */ /* 0x000ff2000fffe03f */
[----:B------:R-:W-:Y:S01]  /*6e360*/  STL.64 [R1+0x4c0], R8 ;  /* 0x0004c00801007387 */ /* 0x000fe20000100a00 */
[----:B------:R0:W-:Y:S03]  /*6e370*/  STL.64 [R1+0x4c8], R10 ;  /* 0x0004c80a01007387 */ /* 0x0001e60000100a00 */
[----:B0-----:R-:W2:Y:S01]  /*6e380*/  LDL.LU.64 R10, [R1+0x1e58] ;  /* 0x001e5800010a7983 */ /* 0x001ea20000300a00 */
[----:B------:R-:W2:Y:S02]  /*6e390*/  LDL.LU.64 R8, [R1+0x1e50] ;  /* 0x001e500001087983 */ /* 0x000ea40000300a00 */
[C---:B--2---:R-:W-:Y:S11]  /*6e3a0*/  HMMA.16816.F32 R8, R4.reuse, R22, R8 ;  /* 0x000000160408723c */ /* 0x044ff60000001808 */
[----:B------:R-:W-:Y:S11]  /*6e3b0*/  @!UPT UIADD3 URZ, URZ, URZ, URZ ;  /* 0x0000003f3f3ff290 */ /* 0x000ff6000fffe03f */
[----:B------:R-:W-:Y:S01]  /*6e3c0*/  @!UPT UIADD3 URZ, URZ, URZ, URZ ;  /* 0x0000003f3f3ff290 */ /* 0x000fe2000fffe03f */
[----:B------:R-:W-:Y:S01]  /*6e3d0*/  STL.64 [R1+0x4a0], R8 ;  /* 0x0004a00801007387 */ /* 0x000fe20000100a00 */
[----:B------:R0:W-:Y:S03]  /*6e3e0*/  STL.64 [R1+0x4a8], R10 ;  /* 0x0004a80a01007387 */ /* 0x0001e60000100a00 */
[----:B0-----:R-:W2:Y:S01]  /*6e3f0*/  LDL.LU.64 R10, [R1+0x1e48] ;  /* 0x001e4800010a7983 */ /* 0x001ea20000300a00 */
[----:B------:R-:W2:Y:S01]  /*6e400*/  LDL.LU.64 R8, [R1+0x1e40] ;  /* 0x001e400001087983 */ /* 0x000ea20000300a00 */
[C---:B---3--:R-:W-:Y:S11]  /*6e410*/  HMMA.16816.F32 R24, R4.reuse, R18, R24 ;  /* 0x000000120418723c */ /* 0x048ff60000001818 */
[----:B------:R-:W-:Y:S11]  /*6e420*/  @!UPT UIADD3 URZ, URZ, URZ, URZ ;  /* 0x0000003f3f3ff290 */ /* 0x000ff6000fffe03f */
[----:B------:R-:W-:Y:S02]  /*6e430*/  @!UPT UIADD3 URZ, URZ, URZ, URZ ;  /* 0x0000003f3f3ff290 */ /* 0x000fe4000fffe03f */
[----:B------:R-:W-:Y:S01]  /*6e440*/  IMAD.MOV.U32 R18, RZ, RZ, R27 ;  /* 0x000000ffff127224 */ /* 0x000fe200078e001b */
[----:B------:R-:W-:Y:S01]  /*6e450*/  STL.64 [R1+0x490], R24 ;  /* 0x0004901801007387 */ /* 0x000fe20000100a00 */
[----:B------:R-:W-:Y:S03]  /*6e460*/  STL.64 [R1+0x498], R26 ;  /* 0x0004981a01007387 */ /* 0x000fe60000100a00 */
[----:B------:R-:W-:Y:S01]  /*6e470*/  STL [R1+0x1d0c], R18 ;  /* 0x001d0c1201007387 */ /* 0x000fe20000100800 */
[----:B--2---:R-:W-:Y:S11]  /*6e480*/  HMMA.16816.F32 R4, R4, R14, R8 ;  /* 0x0000000e0404723c */ /* 0x004ff60000001808 */
[----:B------:R-:W-:Y:S11]  /*6e490*/  @!UPT UIADD3 URZ, URZ, URZ, URZ ;  /* 0x0000003f3f3ff290 */ /* 0x000ff6000fffe03f */
[----:B------:R-:W-:Y:S01]  /*6e4a0*/  @!UPT UIADD3 URZ, URZ, URZ, URZ ;  /* 0x0000003f3f3ff290 */ /* 0x000fe2000fffe03f */
[----:B------:R-:W-:Y:S01]  /*6e4b0*/  STL.64 [R1+0x480], R4 ;  /* 0x0004800401007387 */ /* 0x000fe20000100a00 */
[----:B------:R0:W-:Y:S02]  /*6e4c0*/  STL.64 [R1+0x488], R6 ;  /* 0x0004880601007387 */ /* 0x0001e40000100a00 */
[----:B0-----:R-:W-:-:S05]  /*6e4d0*/  IMAD.MOV.U32 R6, RZ, RZ, R7 ;  /* 0x000000ffff067224 */ /* 0x001fca00078e0007 */
[----:B------:R0:W-:Y:S04]  /*6e4e0*/  STL [R1+0x1d10], R6 ;  /* 0x001d100601007387 */ /* 0x0001e80000100800 */
[----:B0-----:R-:W2:Y:S01]  /*6e4f0*/  LDL.LU R6, [R1+0xb80] ;  /* 0x000b800001067983 */ /* 0x001ea20000300800 */
[----:B------:R-:W-:Y:S02]  /*6e500*/  IADD3 R16, P4, R16, UR12, RZ ;  /* 0x0000000c10107c10 */ /* 0x000fe4000ff9e0ff */
[----:B----4-:R-:W-:-:S03]  /*6e510*/  IADD3 R20, P5, R20, UR12, RZ ;  /* 0x0000000c14147c10 */ /* 0x010fc6000ffbe0ff */
[----:B------:R-:W-:Y:S04]  /*6e520*/  STL [R1+0xb94], R16 ;  /* 0x000b941001007387 */ /* 0x000fe80000100800 */
[----:B--2---:R0:W-:Y:S01]  /*6e530*/  STL [R1+0x1e34], R6 ;  /* 0x001e340601007387 */ /* 0x0041e20000100800 */
[----:B------:R-:W-:Y:S03]  /*6e540*/  STL [R1+0xa04], R20 ;  /* 0x000a041401007387 */ /* 0x000fe60000100800 */
[----:B0-----:R-:W2:Y:S01]  /*6e550*/  LDL.LU R6, [R1+0xb84] ;  /* 0x000b840001067983 */ /* 0x001ea20000300800 */
[----:B------:R-:W-:-:S05]  /*6e560*/  IADD3 R0, P6, R0, UR12, RZ ;  /* 0x0000000c00007c10 */ /* 0x000fca000ffde0ff */
[----:B------:R-:W-:Y:S01]  /*6e570*/  STL [R1+0xb8c], R0 ;  /* 0x000b8c0001007387 */ /* 0x000fe20000100800 */
[----:B------:R-:W-:-:S05]  /*6e580*/  IMAD.MOV.U32 R12, RZ, RZ, 0x7f ;  /* 0x0000007fff0c7424 */ /* 0x000fca00078e00ff */
[----:B------:R-:W-:Y:S01]  /*6e590*/  IADD3 R12, R12, c[0x0][0x180], RZ ;  /* 0x000060000c0c7a10 */ /* 0x000fe20007ffe0ff */
        /* <DEDUP_REMOVED lines=10> */
[----:B------:R-:W3:Y:S01]  /*6e640*/  LDL.LU R23, [R1+0x9f4] ;  /* 0x0009f40001177983 */ /* 0x000ee20000300800 */
[----:B------:R-:W-:Y:S01]  /*6e650*/  SHF.R.S32.HI R2, RZ, 0x1f, R12 ;  /* 0x0000001fff027819 */ /* 0x000fe2000001140c */
[----:B------:R-:W3:Y:S01]  /*6e660*/  LDL.LU R24, [R1+0xb58] ;  /* 0x000b580001187983 */ /* 0x000ee20000300800 */
[----:B------:R-:W3:Y:S01]  /*6e670*/  LDL.LU R25, [R1+0xb7c] ;  /* 0x000b7c0001197983 */ /* 0x000ee20000300800 */
[----:B------:R-:W3:Y:S02]  /*6e680*/  LDL.LU R26, [R1+0xb50] ;  /* 0x000b5000011a7983 */ /* 0x000ee40000300800 */
[----:B------:R-:W3:Y:S01]  /*6e690*/  LDL.LU R27, [R1+0xb74] ;  /* 0x000b7400011b7983 */ /* 0x000ee20000300800 */
[----:B------:R-:W-:Y:S01]  /*6e6a0*/  LEA.HI R2, R2, R12, RZ, 0x7 ;  /* 0x0000000c02027211 */ /* 0x000fe200078f38ff */
[----:B------:R-:W3:Y:S01]  /*6e6b0*/  LDL.LU R11, [R1+0xb48] ;  /* 0x000b4800010b7983 */ /* 0x000ee20000300800 */
[----:B------:R-:W3:Y:S02]  /*6e6c0*/  LDL.LU R10, [R1+0xb6c] ;  /* 0x000b6c00010a7983 */ /* 0x000ee40000300800 */
[----:B------:R-:W3:Y:S01]  /*6e6d0*/  LDL.LU R9, [R1+0xb40] ;  /* 0x000b400001097983 */ /* 0x000ee20000300800 */
[----:B------:R-:W-:Y:S01]  /*6e6e0*/  UIADD3 UR4, UR4, 0x1, URZ ;  /* 0x0000000104047890 */ /* 0x000fe2000fffe03f */
[----:B------:R-:W3:Y:S01]  /*6e6f0*/  LDL.LU R8, [R1+0xb64] ;  /* 0x000b640001087983 */ /* 0x000ee20000300800 */
[----:B------:R-:W-:Y:S01]  /*6e700*/  SHF.R.S32.HI R2, RZ, 0x7, R2 ;  /* 0x00000007ff027819 */ /* 0x000fe20000011402 */
[----:B------:R-:W3:Y:S02]  /*6e710*/  LDL.LU R29, [R1+0xb38] ;  /* 0x000b3800011d7983 */ /* 0x000ee40000300800 */
[----:B------:R-:W3:Y:S01]  /*6e720*/  LDL.LU R28, [R1+0xb5c] ;  /* 0x000b5c00011c7983 */ /* 0x000ee20000300800 */
[----:B------:R-:W3:Y:S01]  /*6e730*/  LDL.LU R13, [R1+0xb30] ;  /* 0x000b3000010d7983 */ /* 0x000ee20000300800 */
[----:B------:R-:W3:Y:S02]  /*6e740*/  LDL.LU R17, [R1+0xb54] ;  /* 0x000b540001117983 */ /* 0x000ee40000300800 */
[----:B------:R-:W3:Y:S01]  /*6e750*/  LDL.LU R21, [R1+0xb28] ;  /* 0x000b280001157983 */ /* 0x000ee20000300800 */
[----:B------:R-:W-:Y:S01]  /*6e760*/  ISETP.NE.U32.AND P0, PT, R2, UR4, PT ;  /* 0x0000000402007c0c */ /* 0x000fe2000bf05070 */
[----:B------:R-:W3:Y:S01]  /*6e770*/  LDL.LU R3, [R1+0xb4c] ;  /* 0x000b4c0001037983 */ /* 0x000ee20000300800 */
[----:B------:R-:W3:Y:S02]  /*6e780*/  LDL.LU R2, [R1+0xb20] ;  /* 0x000b200001027983 */ /* 0x000ee40000300800 */
[----:B------:R-:W3:Y:S02]  /*6e790*/  LDL.LU R12, [R1+0xb44] ;  /* 0x000b4400010c7983 */ /* 0x000ee40000300800 */
[----:B------:R-:W3:Y:S01]  /*6e7a0*/  LDL.LU R16, [R1+0xb18] ;  /* 0x000b180001107983 */ /* 0x000ee20000300800 */
[----:B------:R-:W3:Y:S01]  /*6e7b0*/  LDL.LU R20, [R1+0xb3c] ;  /* 0x000b3c0001147983 */ /* 0x000ee20000300800 */
[----:B------:R-:W3:Y:S01]  /*6e7c0*/  LDL.LU R0, [R1+0xb10] ;  /* 0x000b100001007983 */ /* 0x000ee20000300800 */
[----:B--2---:R-:W-:-:S05]  /*6e7d0*/  IADD3 R6, P1, R6, UR12, RZ ;  /* 0x0000000c06067c10 */ /* 0x004fca000ff3e0ff */
[----:B------:R0:W-:Y:S04]  /*6e7e0*/  STL [R1+0xb88], R6 ;  /* 0x000b880601007387 */ /* 0x0001e80000100800 */
[----:B0-----:R-:W2:Y:S02]  /*6e7f0*/  LDL.LU R6, [R1+0x1e38] ;  /* 0x001e380001067983 */ /* 0x001ea40000300800 */
[----:B--2---:R-:W-:-:S05]  /*6e800*/  IADD3 R6, P2, R6, UR12, RZ ;  /* 0x0000000c06067c10 */ /* 0x004fca000ff5e0ff */
[----:B------:R0:W-:Y:S04]  /*6e810*/  STL [R1+0xb84], R6 ;  /* 0x000b840601007387 */ /* 0x0001e80000100800 */
[----:B0-----:R-:W2:Y:S01]  /*6e820*/  LDL.LU R6, [R1+0x1e34] ;  /* 0x001e340001067983 */ /* 0x001ea20000300800 */
[----:B---3--:R-:W-:Y:S01]  /*6e830*/  IADD3.X R4, R4, UR6, RZ, P4, !PT ;  /* 0x0000000604047c10 */ /* 0x008fe2000a7fe4ff */
[----:B----4-:R-:W-:Y:S01]  /*6e840*/  IADD3 R5, P4, R5, UR12, RZ ;  /* 0x0000000c05057c10 */ /* 0x010fe2000ff9e0ff */
[----:B------:R-:W-:Y:S01]  /*6e850*/  IADD3.X R7, R7, UR6, RZ, P5, !PT ;  /* 0x0000000607077c10 */ /* 0x000fe2000affe4ff */
[----:B------:R-:W-:Y:S01]  /*6e860*/  IADD3 R14, P5, R14, UR12, RZ ;  /* 0x0000000c0e0e7c10 */ /* 0x000fe2000ffbe0ff */
        /* <DEDUP_REMOVED lines=16> */
[----:B------:R-:W-:-:S02]  /*6e970*/  IADD3.X R12, R12, UR6, RZ, P4, !PT ;  /* 0x000000060c0c7c10 */ /* 0x000fc4000a7fe4ff */
[----:B--2---:R-:W-:-:S05]  /*6e980*/  IADD3 R6, P3, R6, UR12, RZ ;  /* 0x0000000c06067c10 */ /* 0x004fca000ff7e0ff */
[----:B------:R0:W-:Y:S01]  /*6e990*/  STL [R1+0xb80], R6 ;  /* 0x000b800601007387 */ /* 0x0001e20000100800 */
[----:B------:R-:W-:Y:S02]  /*6e9a0*/  STL [R1+0xb90], R4 ;  /* 0x000b900401007387 */ /* 0x000fe40000100800 */
[----:B------:R-:W-:Y:S02]  /*6e9b0*/  STL [R1+0xb78], R5 ;  /* 0x000b780501007387 */ /* 0x000fe40000100800 */
[----:B------:R-:W-:Y:S01]  /*6e9c0*/  STL [R1+0x9f8], R7 ;  /* 0x0009f80701007387 */ /* 0x000fe20000100800 */
[----:B------:R-:W-:Y:S01]  /*6e9d0*/  STL [R1+0xb70], R14 ;  /* 0x000b700e01007387 */ /* 0x000fe20000100800 */
[----:B------:R-:W-:Y:S02]  /*6e9e0*/  STL [R1+0xa00], R15 ;  /* 0x000a000f01007387 */ /* 0x000fe40000100800 */
[----:B------:R-:W-:Y:S01]  /*6e9f0*/  STL [R1+0xb68], R18 ;  /* 0x000b681201007387 */ /* 0x000fe20000100800 */
[----:B------:R-:W-:Y:S01]  /*6ea00*/  IADD3.X R25, R25, UR6, RZ, P3, !PT ;  /* 0x0000000619197c10 */ /* 0x000fe20009ffe4ff */
[----:B------:R-:W-:Y:S01]  /*6ea10*/  STL [R1+0x9fc], R19 ;  /* 0x0009fc1301007387 */ /* 0x000fe20000100800 */
[----:B------:R-:W-:Y:S01]  /*6ea20*/  IADD3 R26, P3, R26, UR12, RZ ;  /* 0x0000000c1a1a7c10 */ /* 0x000fe2000ff7e0ff */
        /* <DEDUP_REMOVED lines=11> */
[----:B------:R-:W-:Y:S01]  /*6eae0*/  IADD3.X R3, R3, UR6, RZ, P3, !PT ;  /* 0x0000000603037c10 */ /* 0x000fe20009ffe4ff */
[----:B------:R-:W-:Y:S01]  /*6eaf0*/  STL [R1+0xb5c], R28 ;  /* 0x000b5c1c01007387 */ /* 0x000fe20000100800 */
[----:B------:R-:W-:Y:S01]  /*6eb00*/  IADD3 R2, P3, R2, UR12, RZ ;  /* 0x0000000c02027c10 */ /* 0x000fe2000ff7e0ff */
[----:B------:R-:W-:Y:S01]  /*6eb10*/  STL [R1+0xb30], R13 ;  /* 0x000b300d01007387 */ /* 0x000fe20000100800 */
[----:B------:R-:W-:Y:S02]  /*6eb20*/  STL [R1+0xb54], R17 ;  /* 0x000b541101007387 */ /* 0x000fe40000100800 */
[----:B------:R-:W-:Y:S02]  /*6eb30*/  STL [R1+0xb28], R21 ;  /* 0x000b281501007387 */ /* 0x000fe40000100800 */
[----:B------:R-:W-:Y:S01]  /*6eb40*/  STL [R1+0xb4c], R3 ;  /* 0x000b4c0301007387 */ /* 0x000fe20000100800 */
[----:B------:R-:W-:Y:S01]  /*6eb50*/  STL [R1+0xb20], R2 ;  /* 0x000b200201007387 */ /* 0x000fe20000100800 */
[----:B------:R-:W-:Y:S02]  /*6eb60*/  STL [R1+0xb44], R12 ;  /* 0x000b440c01007387 */ /* 0x000fe40000100800 */
[----:B0-----:R-:W2:Y:S01]  /*6eb70*/  LDL.LU R6, [R1+0xb2c] ;  /* 0x000b2c0001067983 */ /* 0x001ea20000300800 */
[----:B------:R-:W-:-:S02]  /*6eb80*/  IADD3 R16, P4, R16, UR12, RZ ;  /* 0x0000000c10107c10 */ /* 0x000fc4000ff9e0ff */
[----:B------:R-:W-:-:S03]  /*6eb90*/  IADD3.X R20, R20, UR6, RZ, P5, !PT ;  /* 0x0000000614147c10 */ /* 0x000fc6000affe4ff */
[----:B------:R-:W-:Y:S04]  /*6eba0*/  STL [R1+0xb18], R16 ;  /* 0x000b181001007387 */ /* 0x000fe80000100800 */
[----:B--2---:R0:W-:Y:S01]  /*6ebb0*/  STL [R1+0x1e2c], R6 ;  /* 0x001e2c0601007387 */ /* 0x0041e20000100800 */
[----:B------:R-:W-:Y:S03]  /*6ebc0*/  STL [R1+0xb3c], R20 ;  /* 0x000b3c1401007387 */ /* 0x000fe60000100800 */
[----:B0-----:R-:W2:Y:S01]  /*6ebd0*/  LDL.LU R6, [R1+0xb08] ;  /* 0x000b080001067983 */ /* 0x001ea20000300800 */
[----:B------:R-:W-:-:S05]  /*6ebe0*/  IADD3 R0, P5, R0, UR12, RZ ;  /* 0x0000000c00007c10 */ /* 0x000fca000ffbe0ff */
[----:B------:R-:W-:Y:S04]  /*6ebf0*/  STL [R1+0xb10], R0 ;  /* 0x000b100001007387 */ /* 0x000fe80000100800 */
        /* <DEDUP_REMOVED lines=30> */
[----:B--2---:R-:W-:-:S05]  /*6ede0*/  IADD3.X R6, R6, UR6, RZ, P6, !PT ;  /* 0x0000000606067c10 */ /* 0x004fca000b7fe4ff */
[----:B------:R0:W-:Y:S04]  /*6edf0*/  STL [R1+0xb34], R6 ;  /* 0x000b340601007387 */ /* 0x0001e80000100800 */
[----:B0-----:R-:W2:Y:S02]  /*6ee00*/  LDL.LU R6, [R1+0x1e30] ;  /* 0x001e300001067983 */ /* 0x001ea40000300800 */
[----:B--2---:R-:W-:-:S05]  /*6ee10*/  IADD3 R6, P6, R6, UR12, RZ ;  /* 0x0000000c06067c10 */ /* 0x004fca000ffde0ff */
[----:B------:R0:W-:Y:S04]  /*6ee20*/  STL [R1+0xb08], R6 ;  /* 0x000b080601007387 */ /* 0x0001e80000100800 */
[----:B0-----:R-:W2:Y:S01]  /*6ee30*/  LDL.LU R6, [R1+0x1e2c] ;  /* 0x001e2c0001067983 */ /* 0x001ea20000300800 */
[----:B----4-:R-:W-:Y:S01]  /*6ee40*/  IADD3.X R5, R5, UR6, RZ, P2, !PT ;  /* 0x0000000605057c10 */ /* 0x010fe200097fe4ff */
[----:B---3--:R-:W-:Y:S01]  /*6ee50*/  IADD3 R7, P2, R7, UR12, RZ ;  /* 0x0000000c07077c10 */ /* 0x008fe2000ff5e0ff */
        /* <DEDUP_REMOVED lines=18> */
[----:B--2---:R-:W-:Y:S01]  /*6ef80*/  IADD3.X R6, R6, UR6, RZ, P1, !PT ;  /* 0x0000000606067c10 */ /* 0x004fe20008ffe4ff */
[----:B------:R-:W-:-:S04]  /*6ef90*/  IADD3 R4, P1, R4, UR12, RZ ;  /* 0x0000000c04047c10 */ /* 0x000fc8000ff3e0ff */
[----:B------:R0:W-:Y:S01]  /*6efa0*/  STL [R1+0xb2c], R6 ;  /* 0x000b2c0601007387 */ /* 0x0001e20000100800 */
[----:B------:R-:W-:Y:S02]  /*6efb0*/  STL [R1+0xb00], R4 ;  /* 0x000b000401007387 */ /* 0x000fe40000100800 */
[----:B------:R-:W-:Y:S02]  /*6efc0*/  STL [R1+0xb24], R5 ;  /* 0x000b240501007387 */ /* 0x000fe40000100800 */
[----:B------:R-:W-:Y:S01]  /*6efd0*/  STL [R1+0xaf8], R7 ;  /* 0x000af80701007387 */ /* 0x000fe20000100800 */
[----:B------:R-:W-:Y:S01]  /*6efe0*/  STL [R1+0xb1c], R14 ;  /* 0x000b1c0e01007387 */ /* 0x000fe20000100800 */
[----:B------:R-:W-:Y:S02]  /*6eff0*/  STL [R1+0xaf0], R15 ;  /* 0x000af00f01007387 */ /* 0x000fe40000100800 */
        /* <DEDUP_REMOVED lines=24> */
[----:B0-----:R-:W2:Y:S01]  /*6f180*/  LDL.LU R6, [R1+0xa88] ;  /* 0x000a880001067983 */ /* 0x001ea20000300800 */
[----:B------:R-:W-:Y:S01]  /*6f190*/  IADD3.X R16, R16, UR6, RZ, P2, !PT ;  /* 0x0000000610107c10 */ /* 0x000fe200097fe4ff */
[----:B------:R-:W-:-:S04]  /*6f1a0*/  IADD3 R20, P2, R20, UR12, RZ ;  /* 0x0000000c14147c10 */ /* 0x000fc8000ff5e0ff */
[----:B------:R-:W-:Y:S04]  /*6f1b0*/  STL [R1+0xac4], R16 ;  /* 0x000ac41001007387 */ /* 0x000fe80000100800 */
[----:B--2---:R0:W-:Y:S01]  /*6f1c0*/  STL [R1+0x1e24], R6 ;  /* 0x001e240601007387 */ /* 0x0041e20000100800 */
[----:B------:R-:W-:Y:S03]  /*6f1d0*/  STL [R1+0xa98], R20 ;  /* 0x000a981401007387 */ /* 0x000fe60000100800 */
[----:B0-----:R-:W2:Y:S01]  /*6f1e0*/  LDL.LU R6, [R1+0xab4] ;  /* 0x000ab40001067983 */ /* 0x001ea20000300800 */
[----:B------:R-:W-:-:S05]  /*6f1f0*/  IADD3.X R0, R0, UR6, RZ, P3, !PT ;  /* 0x0000000600007c10 */ /* 0x000fca0009ffe4ff */
        /* <DEDUP_REMOVED lines=31> */
[----:B--2---:R-:W-:-:S05]  /*6f3f0*/  IADD3 R6, P3, R6, UR12, RZ ;  /* 0x0000000c06067c10 */ /* 0x004fca000ff7e0ff */
[----:B------:R0:W-:Y:S04]  /*6f400*/  STL [R1+0xa90], R6 ;  /* 0x000a900601007387 */ /* 0x0001e80000100800 */
[----:B0-----:R-:W2:Y:S02]  /*6f410*/  LDL.LU R6, [R1+0x1e28] ;  /* 0x001e280001067983 */ /* 0x001ea40000300800 */
[----:B--2---:R-:W-:-:S05]  /*6f420*/  IADD3.X R6, R6, UR6, RZ, P4, !PT ;  /* 0x0000000606067c10 */ /* 0x004fca000a7fe4ff */
        /* <DEDUP_REMOVED lines=3321> */
[----:B------:R-:W-:Y:S02]  /*7c3c0*/  IADD3.X R27, R27, UR7, RZ, P1, !PT ;  /* 0x000000071b1b7c10 */ /* 0x000fe40008ffe4ff */
[----:B------:R-:W-:Y:S02]  /*7c3d0*/  IADD3.X R25, R25, UR7, RZ, P5, !PT ;  /* 0x0000000719197c10 */ /* 0x000fe4000affe4ff */
[----:B------:R-:W-:Y:S02]  /*7c3e0*/  IADD3.X R26, R26, UR7, RZ, P6, !PT ;  /* 0x000000071a1a7c10 */ /* 0x000fe4000b7fe4ff */
[----:B--2---:R-:W-:-:S05]  /*7c3f0*/  IADD3 R6, P3, R6, UR9, RZ ;  /* 0x0000000906067c10 */ /* 0x004fca000ff7e0ff */
[----:B------:R0:W-:Y:S04]  /*7c400*/  STL [R1+0xc18], R6 ;  /* 0x000c180601007387 */ /* 0x0001e80000100800 */
[----:B0-----:R0:W5:Y:S01]  /*7c410*/  LDL.LU R6, [R1+0x1d10] ;  /* 0x001d100001067983 */ /* 0x0011620000300800 */
[----:B------:R1:W-:Y:S03]  /*7c420*/  STL [R1+0xc3c], R18 ;  /* 0x000c3c1201007387 */ /* 0x0003e60000100800 */
[----:B-1----:R0:W5:Y:S01]  /*7c430*/  LDL.LU R18, [R1+0x1d0c] ;  /* 0x001d0c0001127983 */ /* 0x0021620000300800 */
[----:B------:R1:W-:Y:S03]  /*7c440*/  STL [R1+0xc10], R11 ;  /* 0x000c100b01007387 */ /* 0x0003e60000100800 */
[----:B-1----:R0:W5:Y:S01]  /*7c450*/  LDL.LU R11, [R1+0x1d08] ;  /* 0x001d0800010b7983 */ /* 0x0021620000300800 */
[----:B------:R1:W-:Y:S03]  /*7c460*/  STL [R1+0xc34], R10 ;  /* 0x000c340a01007387 */ /* 0x0003e60000100800 */
[----:B-1----:R0:W5:Y:S01]  /*7c470*/  LDL.LU R10, [R1+0x1d04] ;  /* 0x001d0400010a7983 */ /* 0x0021620000300800 */
[----:B------:R1:W-:Y:S01]  /*7c480*/  STL [R1+0xc08], R9 ;  /* 0x000c080901007387 */ /* 0x0003e20000100800 */
[----:B------:R-:W-:-:S02]  /*7c490*/  IADD3.X R13, R13, UR7, RZ, P3, !PT ;  /* 0x000000070d0d7c10 */ /* 0x000fc40009ffe4ff */
[----:B-1----:R0:W5:Y:S01]  /*7c4a0*/  LDL.LU R9, [R1+0x1d00] ;  /* 0x001d000001097983 */ /* 0x0021620000300800 */
[----:B------:R1:W-:Y:S01]  /*7c4b0*/  STL [R1+0xc2c], R8 ;  /* 0x000c2c0801007387 */ /* 0x0003e20000100800 */
[----:B------:R-:W-:Y:S02]  /*7c4c0*/  IADD3 R2, P3, R2, UR9, RZ ;  /* 0x0000000902027c10 */ /* 0x000fe4000ff7e0ff */
[----:B-1----:R0:W5:Y:S01]  /*7c4d0*/  LDL.LU R8, [R1+0x1cfc] ;  /* 0x001cfc0001087983 */ /* 0x0021620000300800 */
[----:B------:R1:W-:Y:S03]  /*7c4e0*/  STL [R1+0xc00], R29 ;  /* 0x000c001d01007387 */ /* 0x0003e60000100800 */
        /* <DEDUP_REMOVED lines=23> */
[----:B------:R0:W-:Y:S02]  /*7c660*/  STL [R1+0xbfc], R4 ;  /* 0x000bfc0401007387 */ /* 0x0001e40000100800 */
[----:B------:R0:W-:Y:S02]  /*7c670*/  STL [R1+0xbd0], R5 ;  /* 0x000bd00501007387 */ /* 0x0001e40000100800 */
[----:B------:R0:W-:Y:S01]  /*7c680*/  STL [R1+0xbf4], R7 ;  /* 0x000bf40701007387 */ /* 0x0001e20000100800 */
[----:B------:R0:W-:Y:S01]  /*7c690*/  STL [R1+0xbc8], R14 ;  /* 0x000bc80e01007387 */ /* 0x0001e20000100800 */
[----:B------:R0:W-:Y:S02]  /*7c6a0*/  STL [R1+0xbec], R15 ;  /* 0x000bec0f01007387 */ /* 0x0001e40000100800 */
[----:B------:R0:W-:Y:S02]  /*7c6b0*/  STL [R1+0xbc0], R19 ;  /* 0x000bc01301007387 */ /* 0x0001e40000100800 */
[----:B------:R0:W-:Y:S01]  /*7c6c0*/  STL [R1+0xbe4], R22 ;  /* 0x000be41601007387 */ /* 0x0001e20000100800 */
[----:B------:R0:W-:Y:S01]  /*7c6d0*/  STL [R1+0xbb8], R23 ;  /* 0x000bb81701007387 */ /* 0x0001e20000100800 */
[----:B------:R0:W-:Y:S02]  /*7c6e0*/  STL [R1+0xbdc], R24 ;  /* 0x000bdc1801007387 */ /* 0x0001e40000100800 */
[----:B------:R0:W-:Y:S02]  /*7c6f0*/  STL [R1+0xbc4], R27 ;  /* 0x000bc41b01007387 */ /* 0x0001e40000100800 */
[----:B------:R0:W-:Y:S01]  /*7c700*/  STL [R1+0xbd4], R25 ;  /* 0x000bd41901007387 */ /* 0x0001e20000100800 */
[----:B------:R0:W-:Y:S02]  /*7c710*/  STL [R1+0xbcc], R26 ;  /* 0x000bcc1a01007387 */ /* 0x0001e40000100800 */
[----:B0-----:R-:W2:Y:S04]  /*7c720*/  LDL.LU R26, [R1+0xbbc] ;  /* 0x000bbc00011a7983 */ /* 0x001ea80000300800 */
[----:B------:R-:W3:Y:S01]  /*7c730*/  LDL.LU R27, [R1+0xbb4] ;  /* 0x000bb400011b7983 */ /* 0x000ee20000300800 */
[----:B--2---:R-:W-:-:S02]  /*7c740*/  IADD3.X R26, R26, UR7, RZ, P2, !PT ;  /* 0x000000071a1a7c10 */ /* 0x004fc400097fe4ff */
[----:B---3--:R-:W-:-:S05]  /*7c750*/  IADD3.X R27, R27, UR7, RZ, P3, !PT ;  /* 0x000000071b1b7c10 */ /* 0x008fca0009ffe4ff */
[----:B------:R0:W-:Y:S04]  /*7c760*/  STL [R1+0xbb4], R27 ;  /* 0x000bb41b01007387 */ /* 0x0001e80000100800 */
[----:B------:R0:W-:Y:S01]  /*7c770*/  STL [R1+0xbbc], R26 ;  /* 0x000bbc1a01007387 */ /* 0x0001e20000100800 */
[----:B------:R-:W-:Y:S01]  /*7c780*/  @!P0 CALL.REL.NOINC `(.L_x_2) ;  /* 0x0000001000008944 */ /* 0x000fe20003c00000 */
[----:B------:R-:W-:Y:S05]  /*7c790*/  BRA `(.L_x_3) ;  /* 0xfffb728000007947 */ /* 0x000fea000383ffff */
.L_x_2:
[----:B------:R-:W2:Y:S04]  /*7c7a0*/  LDL.LU R4, [R1+0x434] ;  /* 0x0004340001047983 */ /* 0x000ea80000300800 */
[----:B--2---:R1:W-:Y:S04]  /*7c7b0*/  STL [R1+0x1e7c], R4 ;  /* 0x001e7c0401007387 */ /* 0x0043e80000100800 */
[----:B-1----:R-:W2:Y:S04]  /*7c7c0*/  LDL.LU R4, [R1+0x43c] ;  /* 0x00043c0001047983 */ /* 0x002ea80000300800 */
        /* <DEDUP_REMOVED lines=31> */
[----:B------:R-:W2:Y:S01]  /*7c9c0*/  LDL.LU R5, [R1+0x444] ;  /* 0x0004440001057983 */ /* 0x000ea20000300800 */
[----:B-1---5:R-:W-:-:S03]  /*7c9d0*/  IMAD.MOV.U32 R4, RZ, RZ, R18 ;  /* 0x000000ffff047224 */ /* 0x022fc600078e0012 */
        /* <DEDUP_REMOVED lines=30> */
[----:B--2---:R1:W-:Y:S02]  /*7cbc0*/  STL [R1+0x1efc], R5 ;  /* 0x001efc0501007387 */ /* 0x0043e40000100800 */
[----:B-1----:R-:W-:-:S02]  /*7cbd0*/  IMAD.MOV.U32 R5, RZ, RZ, R6 ;  /* 0x000000ffff057224 */ /* 0x002fc400078e0006 */
[----:B------:R-:W2:Y:S04]  /*7cbe0*/  LDL.LU R6, [R1+0x4e4] ;  /* 0x0004e40001067983 */ /* 0x000ea80000300800 */
[----:B------:R-:W2:Y:S04]  /*7cbf0*/  LDL.LU R7, [R1+0x4f4] ;  /* 0x0004f40001077983 */ /* 0x000ea80000300800 */
[----:B------:R-:W3:Y:S04]  /*7cc00*/  LDL.LU R14, [R1+0x504] ;  /* 0x00050400010e7983 */ /* 0x000ee80000300800 */
[----:B------:R-:W3:Y:S04]  /*7cc10*/  LDL.LU R15, [R1+0x514] ;  /* 0x00051400010f7983 */ /* 0x000ee80000300800 */
[----:B------:R-:W4:Y:S04]  /*7cc20*/  LDL.LU R18, [R1+0x524] ;  /* 0x0005240001127983 */ /* 0x000f280000300800 */
[----:B------:R-:W4:Y:S04]  /*7cc30*/  LDL.LU R19, [R1+0x534] ;  /* 0x0005340001137983 */ /* 0x000f280000300800 */
[----:B------:R-:W2:Y:S04]  /*7cc40*/  LDL.LU R22, [R1+0x430] ;  /* 0x0004300001167983 */ /* 0x000ea80000300800 */
[----:B------:R-:W2:Y:S04]  /*7cc50*/  LDL.LU R23, [R1+0x440] ;  /* 0x0004400001177983 */ /* 0x000ea80000300800 */
[----:B------:R-:W2:Y:S04]  /*7cc60*/  LDL.LU R24, [R1+0x4e0] ;  /* 0x0004e00001187983 */ /* 0x000ea80000300800 */
[----:B------:R-:W2:Y:S04]  /*7cc70*/  LDL.LU R25, [R1+0x4f0] ;  /* 0x0004f00001197983 */ /* 0x000ea80000300800 */
[----:B0-----:R-:W2:Y:S04]  /*7cc80*/  LDL.LU R26, [R1+0x500] ;  /* 0x00050000011a7983 */ /* 0x001ea80000300800 */
        /* <DEDUP_REMOVED lines=17> */
[----:B------:R0:W-:Y:S01]  /*7cda0*/  STL [R1+0x1ce8], R21 ;  /* 0x001ce81501007387 */ /* 0x0001e20000100800 */
[----:B------:R-:W-:-:S03]  /*7cdb0*/  F2FP.PACK_AB R4, R5, R4 ;  /* 0x000000040504723e */ /* 0x000fc600000000ff */
        /* <DEDUP_REMOVED lines=13> */
[----:B------:R-:W2:Y:S04]  /*7ce90*/  LDL.LU R5, [R1+0x1efc] ;  /* 0x001efc0001057983 */ /* 0x000ea80000300800 */
[----:B------:R0:W-:Y:S04]  /*7cea0*/  STL [R1+0x19c], R4 ;  /* 0x00019c0401007387 */ /* 0x0001e80000100800 */
[----:B0-----:R-:W2:Y:S02]  /*7ceb0*/  LDL.LU R4, [R1+0x1ef8] ;  /* 0x001ef80001047983 */ /* 0x001ea40000300800 */
[----:B--2---:R-:W-:-:S02]  /*7cec0*/  F2FP.PACK_AB R4, R5, R4 ;  /* 0x000000040504723e */ /* 0x004fc400000000ff */
        /* <DEDUP_REMOVED lines=58> */
[----:B0-----:R-:W2:Y:S01]  /*7d270*/  LDL.LU R4, [R1+0x1e80] ;  /* 0x001e800001047983 */ /* 0x001ea20000300800 */
[----:B------:R-:W-:Y:S02]  /*7d280*/  F2FP.PACK_AB R28, R0, R28 ;  /* 0x0000001c001c723e */ /* 0x000fe400000000ff */
[----:B------:R-:W-:-:S02]  /*7d290*/  F2FP.PACK_AB R0, R3, R29 ;  /* 0x0000001d0300723e */ /* 0x000fc400000000ff */
[----:B------:R-:W-:Y:S02]  /*7d2a0*/  F2FP.PACK_AB R3, R16, R17 ;  /* 0x000000111003723e */ /* 0x000fe400000000ff */
[----:B--2---:R-:W-:Y:S02]  /*7d2b0*/  F2FP.PACK_AB R2, R4, R2 ;  /* 0x000000020402723e */ /* 0x004fe400000000ff */
[----:B------:R-:W2:Y:S04]  /*7d2c0*/  LDL.LU R4, [R1+0x1e7c] ;  /* 0x001e7c0001047983 */ /* 0x000ea80000300800 */
[----:B------:R0:W-:Y:S04]  /*7d2d0*/  STL [R1+0x15c], R2 ;  /* 0x00015c0201007387 */ /* 0x0001e80000100800 */
[----:B------:R-:W-:Y:S01]  /*7d2e0*/  STL [R1+0x158], R28 ;  /* 0x0001581c01007387 */ /* 0x000fe20000100800 */
[----:B0-----:R-:W-:-:S03]  /*7d2f0*/  F2FP.PACK_AB R2, R20, R21 ;  /* 0x000000151402723e */ /* 0x001fc600000000ff */
[----:B------:R0:W-:Y:S04]  /*7d300*/  STL [R1+0x154], R0 ;  /* 0x0001540001007387 */ /* 0x0001e80000100800 */
[----:B------:R1:W-:Y:S01]  /*7d310*/  STL [R1+0x150], R2 ;  /* 0x0001500201007387 */ /* 0x0003e20000100800 */
[----:B0-----:R-:W-:-:S03]  /*7d320*/  F2FP.PACK_AB R0, R12, R13 ;  /* 0x0000000d0c00723e */ /* 0x001fc600000000ff */
[----:B------:R0:W-:Y:S01]  /*7d330*/  STL [R1+0x14c], R3 ;  /* 0x00014c0301007387 */ /* 0x0001e20000100800 */
[----:B-1----:R-:W-:-:S03]  /*7d340*/  F2FP.PACK_AB R2, R9, R8 ;  /* 0x000000080902723e */ /* 0x002fc600000000ff */
[----:B------:R-:W-:Y:S04]  /*7d350*/  STL [R1+0x148], R0 ;  /* 0x0001480001007387 */ /* 0x000fe80000100800 */
[----:B------:R1:W-:Y:S01]  /*7d360*/  STL [R1+0x144], R2 ;  /* 0x0001440201007387 */ /* 0x0003e20000100800 */
[----:B0-----:R-:W-:-:S05]  /*7d370*/  F2FP.PACK_AB R3, R11, R10 ;  /* 0x0000000a0b03723e */ /* 0x001fca00000000ff */
[----:B------:R3:W-:Y:S01]  /*7d380*/  STL [R1+0x140], R3 ;  /* 0x0001400301007387 */ /* 0x0007e20000100800 */
[----:B-1----:R-:W-:Y:S02]  /*7d390*/  F2FP.PACK_AB R2, R6, R7 ;  /* 0x000000070602723e */ /* 0x002fe400000000ff */
[----:B---3--:R-:W-:Y:S02]  /*7d3a0*/  F2FP.PACK_AB R3, R14, R15 ;  /* 0x0000000f0e03723e */ /* 0x008fe400000000ff */
[----:B--2---:R-:W-:-:S05]  /*7d3b0*/  F2FP.PACK_AB R0, R4, R5 ;  /* 0x000000050400723e */ /* 0x004fca00000000ff */
[----:B------:R4:W-:Y:S04]  /*7d3c0*/  STL [R1+0x13c], R0 ;  /* 0x00013c0001007387 */ /* 0x0009e80000100800 */
[----:B------:R0:W-:Y:S01]  /*7d3d0*/  STL [R1+0x138], R2 ;  /* 0x0001380201007387 */ /* 0x0001e20000100800 */
[----:B----4-:R-:W-:-:S03]  /*7d3e0*/  F2FP.PACK_AB R0, R18, R19 ;  /* 0x000000131200723e */ /* 0x010fc600000000ff */
[----:B------:R-:W-:Y:S01]  /*7d3f0*/  STL [R1+0x134], R3 ;  /* 0x0001340301007387 */ /* 0x000fe20000100800 */
[----:B0-----:R-:W-:-:S03]  /*7d400*/  F2FP.PACK_AB R2, R22, R23 ;  /* 0x000000171602723e */ /* 0x001fc600000000ff */
[----:B------:R-:W-:Y:S04]  /*7d410*/  STL [R1+0x130], R0 ;  /* 0x0001300001007387 */ /* 0x000fe80000100800 */
[----:B------:R0:W-:Y:S04]  /*7d420*/  STL [R1+0x12c], R2 ;  /* 0x00012c0201007387 */ /* 0x0001e80000100800 */
[----:B0-----:R-:W2:Y:S01]  /*7d430*/  LDL.LU R2, [R1+0x320] ;  /* 0x0003200001027983 */ /* 0x001ea20000300800 */
[----:B------:R-:W-:Y:S02]  /*7d440*/  F2FP.PACK_AB R3, R24, R25 ;  /* 0x000000191803723e */ /* 0x000fe400000000ff */
[----:B------:R-:W-:-:S03]  /*7d450*/  F2FP.PACK_AB R0, R26, R27 ;  /* 0x0000001b1a00723e */ /* 0x000fc600000000ff */
[----:B------:R-:W-:Y:S04]  /*7d460*/  STL [R1+0x128], R3 ;  /* 0x0001280301007387 */ /* 0x000fe80000100800 */
[----:B--2---:R0:W-:Y:S04]  /*7d470*/  STL [R1+0x1dfc], R2 ;  /* 0x001dfc0201007387 */ /* 0x0041e80000100800 */
[----:B------:R-:W-:Y:S04]  /*7d480*/  STL [R1+0x124], R0 ;  /* 0x0001240001007387 */ /* 0x000fe80000100800 */
[----:B0-----:R-:W2:Y:S04]  /*7d490*/  LDL.LU R2, [R1+0x300] ;  /* 0x0003000001027983 */ /* 0x001ea80000300800 */
[----:B--2---:R0:W-:Y:S04]  /*7d4a0*/  STL [R1+0x1e04], R2 ;  /* 0x001e040201007387 */ /* 0x0041e80000100800 */
        /* <DEDUP_REMOVED lines=29> */
[----:B------:R-:W3:Y:S04]  /*7d680*/  LDL.LU R0, [R1+0x33c] ;  /* 0x00033c0001007983 */ /* 0x000ee80000300800 */
[----:B---3--:R0:W-:Y:S04]  /*7d690*/  STL [R1+0x1df8], R0 ;  /* 0x001df80001007387 */ /* 0x0081e80000100800 */
[----:B0-----:R-:W3:Y:S04]  /*7d6a0*/  LDL.LU R0, [R1+0x310] ;  /* 0x0003100001007983 */ /* 0x001ee80000300800 */
        /* <DEDUP_REMOVED lines=31> */
[----:B0-----:R-:W2:Y:S04]  /*7d8a0*/  LDL.LU R0, [R1+0x520] ;  /* 0x0005200001007983 */ /* 0x001ea80000300800 */
[----:B------:R-:W3:Y:S04]  /*7d8b0*/  LDL.LU R28, [R1+0x34c] ;  /* 0x00034c00011c7983 */ /* 0x000ee80000300800 */
[----:B------:R-:W4:Y:S04]  /*7d8c0*/  LDL.LU R3, [R1+0x35c] ;  /* 0x00035c0001037983 */ /* 0x000f280000300800 */
[----:B------:R-:W4:Y:S04]  /*7d8d0*/  LDL.LU R29, [R1+0x36c] ;  /* 0x00036c00011d7983 */ /* 0x000f280000300800 */
        /* <DEDUP_REMOVED lines=23> */
[----:B------:R-:W3:Y:S01]  /*7da50*/  LDL.LU R27, [R1+0x360] ;  /* 0x00036000011b7983 */ /* 0x000ee20000300800 */
[----:B--2---:R-:W-:-:S03]  /*7da60*/  F2FP.PACK_AB R2, R0, R2 ;  /* 0x000000020002723e */ /* 0x004fc600000000ff */
        /* <DEDUP_REMOVED lines=64> */
[----:B------:R-:W3:Y:S04]  /*7de70*/  LDL.LU R0, [R1+0x1df8] ;  /* 0x001df80001007983 */ /* 0x000ee80000300800 */
[----:B------:R3:W-:Y:S02]  /*7de80*/  STL [R1+0xe0], R2 ;  /* 0x0000e00201007387 */ /* 0x0007e40000100800 */
[----:B---3--:R-:W-:Y:S02]  /*7de90*/  F2FP.PACK_AB R2, R0, R28 ;  /* 0x0000001c0002723e */ /* 0x008fe400000000ff */
[----:B----4-:R-:W-:Y:S02]  /*7dea0*/  F2FP.PACK_AB R0, R3, R29 ;  /* 0x0000001d0300723e */ /* 0x010fe400000000ff */
[----:B------:R-:W-:Y:S01]  /*7deb0*/  F2FP.PACK_AB R3, R20, R21 ;  /* 0x000000151403723e */ /* 0x000fe200000000ff */
[----:B------:R0:W-:Y:S04]  /*7dec0*/  STL [R1+0xdc], R2 ;  /* 0x0000dc0201007387 */ /* 0x0001e80000100800 */
[----:B------:R1:W-:Y:S04]  /*7ded0*/  STL [R1+0xd8], R0 ;  /* 0x0000d80001007387 */ /* 0x0003e80000100800 */
[----:B------:R2:W-:Y:S01]  /*7dee0*/  STL [R1+0xd4], R3 ;  /* 0x0000d40301007387 */ /* 0x0005e20000100800 */
[----:B0-----:R-:W-:-:S02]  /*7def0*/  F2FP.PACK_AB R2, R16, R17 ;  /* 0x000000111002723e */ /* 0x001fc400000000ff */
[----:B-1----:R-:W-:-:S03]  /*7df00*/  F2FP.PACK_AB R0, R12, R13 ;  /* 0x0000000d0c00723e */ /* 0x002fc600000000ff */
[----:B------:R0:W-:Y:S01]  /*7df10*/  STL [R1+0xd0], R2 ;  /* 0x0000d00201007387 */ /* 0x0001e20000100800 */
[----:B--2---:R-:W-:-:S03]  /*7df20*/  F2FP.PACK_AB R3, R9, R8 ;  /* 0x000000080903723e */ /* 0x004fc600000000ff */
[----:B------:R1:W-:Y:S04]  /*7df30*/  STL [R1+0xcc], R0 ;  /* 0x0000cc0001007387 */ /* 0x0003e80000100800 */
[----:B------:R2:W-:Y:S01]  /*7df40*/  STL [R1+0xc8], R3 ;  /* 0x0000c80301007387 */ /* 0x0005e20000100800 */
[----:B0-----:R-:W-:Y:S02]  /*7df50*/  F2FP.PACK_AB R2, R11, R10 ;  /* 0x0000000a0b02723e */ /* 0x001fe400000000ff */
        /* <DEDUP_REMOVED lines=10> */
[----:B------:R-:W-:Y:S04]  /*7e000*/  STL [R1+0xb0], R3 ;  /* 0x0000b00301007387 */ /* 0x000fe80000100800 */
[----:B------:R-:W2:Y:S01]  /*7e010*/  LDL.LU R10, [R1+0x5e0] ;  /* 0x0005e000010a7983 */ /* 0x000ea20000300800 */
[----:B0-----:R-:W-:Y:S02]  /*7e020*/  F2FP.PACK_AB R2, R24, R25 ;  /* 0x000000191802723e */ /* 0x001fe400000000ff */
[----:B-1----:R-:W-:-:S03]  /*7e030*/  F2FP.PACK_AB R0, R26, R27 ;  /* 0x0000001b1a00723e */ /* 0x002fc600000000ff */
        /* <DEDUP_REMOVED lines=161> */
[----:B------:R-:W3:Y:S01]  /*7ea50*/  LDL.LU R11, [R1+0x1d74] ;  /* 0x001d7400010b7983 */ /* 0x000ee20000300800 */
[----:B----4-:R-:W-:-:S03]  /*7ea60*/  F2FP.PACK_AB R2, R9, R2 ;  /* 0x000000020902723e */ /* 0x010fc600000000ff */
[----:B------:R0:W-:Y:S04]  /*7ea70*/  STL [R1+0x64], R10 ;  /* 0x0000640a01007387 */ /* 0x0001e80000100800 */
[----:B0-----:R-:W2:Y:S01]  /*7ea80*/  LDL.LU R10, [R1+0x1d70] ;  /* 0x001d7000010a7983 */ /* 0x001ea20000300800 */
[----:B---3--:R-:W-:-:S03]  /*7ea90*/  F2FP.PACK_AB R8, R11, R8 ;  /* 0x000000080b08723e */ /* 0x008fc600000000ff */
[----:B------:R-:W2:Y:S04]  /*7eaa0*/  LDL.LU R11, [R1+0x1d6c] ;  /* 0x001d6c00010b7983 */ /* 0x000ea80000300800 */
[----:B------:R0:W-:Y:S04]  /*7eab0*/  STL [R1+0x60], R8 ;  /* 0x0000600801007387 */ /* 0x0001e80000100800 */
[----:B0-----:R-:W3:Y:S04]  /*7eac0*/  LDL.LU R8, [R1+0x1d68] ;  /* 0x001d680001087983 */ /* 0x001ee80000300800 */
[----:B------:R-:W3:Y:S04]  /*7ead0*/  LDL.LU R9, [R1+0x1d64] ;  /* 0x001d640001097983 */ /* 0x000ee80000300800 */
[----:B------:R0:W-:Y:S02]  /*7eae0*/  STL [R1+0x5c], R2 ;  /* 0x00005c0201007387 */ /* 0x0001e40000100800 */
[----:B0-----:R-:W-:-:S02]  /*7eaf0*/  F2FP.PACK_AB R2, R0, R28 ;  /* 0x0000001c0002723e */ /* 0x001fc400000000ff */
[----:B------:R-:W-:Y:S02]  /*7eb00*/  F2FP.PACK_AB R0, R3, R29 ;  /* 0x0000001d0300723e */ /* 0x000fe400000000ff */
[----:B------:R-:W-:Y:S01]  /*7eb10*/  F2FP.PACK_AB R3, R20, R21 ;  /* 0x000000151403723e */ /* 0x000fe200000000ff */
[----:B------:R0:W-:Y:S04]  /*7eb20*/  STL [R1+0x58], R2 ;  /* 0x0000580201007387 */ /* 0x0001e80000100800 */
[----:B------:R1:W-:Y:S04]  /*7eb30*/  STL [R1+0x54], R0 ;  /* 0x0000540001007387 */ /* 0x0003e80000100800 */
[----:B------:R4:W-:Y:S01]  /*7eb40*/  STL [R1+0x50], R3 ;  /* 0x0000500301007387 */ /* 0x0009e20000100800 */
[----:B0-----:R-:W-:-:S02]  /*7eb50*/  F2FP.PACK_AB R2, R16, R17 ;  /* 0x000000111002723e */ /* 0x001fc400000000ff */
[----:B-1----:R-:W-:-:S03]  /*7eb60*/  F2FP.PACK_AB R0, R12, R13 ;  /* 0x0000000d0c00723e */ /* 0x002fc600000000ff */
[----:B------:R0:W-:Y:S01]  /*7eb70*/  STL [R1+0x4c], R2 ;  /* 0x00004c0201007387 */ /* 0x0001e20000100800 */
[----:B----4-:R-:W-:-:S03]  /*7eb80*/  F2FP.PACK_AB R3, R4, R5 ;  /* 0x000000050403723e */ /* 0x010fc600000000ff */
[----:B------:R1:W-:Y:S04]  /*7eb90*/  STL [R1+0x48], R0 ;  /* 0x0000480001007387 */ /* 0x0003e80000100800 */
[----:B------:R4:W-:Y:S01]  /*7eba0*/  STL [R1+0x44], R3 ;  /* 0x0000440301007387 */ /* 0x0009e20000100800 */
[----:B0-----:R-:W-:Y:S02]  /*7ebb0*/  F2FP.PACK_AB R2, R6, R7 ;  /* 0x000000070602723e */ /* 0x001fe400000000ff */
        /* <DEDUP_REMOVED lines=10> */
[----:B------:R-:W-:Y:S04]  /*7ec60*/  STL [R1+0x2c], R3 ;  /* 0x00002c0301007387 */ /* 0x000fe80000100800 */
[----:B------:R-:W4:Y:S01]  /*7ec70*/  LDL.LU R7, [R1+0x744] ;  /* 0x0007440001077983 */ /* 0x000f220000300800 */
[----:B--2---:R-:W-:-:S05]  /*7ec80*/  F2FP.PACK_AB R2, R11, R10 ;  /* 0x0000000a0b02723e */ /* 0x004fca00000000ff */
[----:B------:R-:W-:Y:S01]  /*7ec90*/  STL [R1+0x28], R2 ;  /* 0x0000280201007387 */ /* 0x000fe20000100800 */
[----:B---3--:R-:W-:-:S03]  /*7eca0*/  F2FP.PACK_AB R0, R9, R8 ;  /* 0x000000080900723e */ /* 0x008fc600000000ff */
[----:B----4-:R0:W-:Y:S04]  /*7ecb0*/  STL [R1+0x1d1c], R7 ;  /* 0x001d1c0701007387 */ /* 0x0101e80000100800 */
        /* <DEDUP_REMOVED lines=40> */
[----:B---3--:R0:W-:Y:S04]  /*7ef40*/  STL [R1+0x1d14], R5 ;  /* 0x001d140501007387 */ /* 0x0081e80000100800 */
[----:B0-----:R-:W3:Y:S04]  /*7ef50*/  LDL.LU R5, [R1+0x6d4] ;  /* 0x0006d40001057983 */ /* 0x001ee80000300800 */
[----:B------:R-:W4:Y:S04]  /*7ef60*/  LDL.LU R4, [R1+0x724] ;  /* 0x0007240001047983 */ /* 0x000f280000300800 */
[----:B----4-:R0:W-:Y:S04]  /*7ef70*/  STL [R1+0x1d10], R4 ;  /* 0x001d100401007387 */ /* 0x0101e80000100800 */
[----:B0-----:R-:W4:Y:S04]  /*7ef80*/  LDL.LU R4, [R1+0x6f4] ;  /* 0x0006f40001047983 */ /* 0x001f280000300800 */
[----:B------:R-:W2:Y:S04]  /*7ef90*/  LDL.LU R11, [R1+0x740] ;  /* 0x00074000010b7983 */ /* 0x000ea80000300800 */
[----:B--2---:R0:W-:Y:S04]  /*7efa0*/  STL [R1+0x1d0c], R11 ;  /* 0x001d0c0b01007387 */ /* 0x0041e80000100800 */
[----:B0-----:R-:W2:Y:S04]  /*7efb0*/  LDL.LU R11, [R1+0x714] ;  /* 0x00071400010b7983 */ /* 0x001ea80000300800 */
        /* <DEDUP_REMOVED lines=9> */
[----:B------:R-:W2:Y:S01]  /*7f050*/  LDL.LU R13, [R1+0x7bc] ;  /* 0x0007bc00010d7983 */ /* 0x000ea20000300800 */
[----:B------:R-:W-:-:S03]  /*7f060*/  F2FP.PACK_AB R7, R6, R7 ;  /* 0x000000070607723e */ /* 0x000fc600000000ff */
[----:B--2---:R0:W-:Y:S04]  /*7f070*/  STL [R1+0x1cfc], R13 ;  /* 0x001cfc0d01007387 */ /* 0x0041e80000100800 */
[----:B0-----:R-:W2:Y:S04]  /*7f080*/  LDL.LU R13, [R1+0x710] ;  /* 0x00071000010d7983 */ /* 0x001ea80000300800 */
        /* <DEDUP_REMOVED lines=53> */
[----:B------:R0:W-:Y:S04]  /*7f3e0*/  STL [R1], R7 ;  /* 0x0000000701007387 */ /* 0x0001e80000100800 */
[----:B0-----:R-:W2:Y:S02]  /*7f3f0*/  LDL.LU R7, [R1+0x1d1c] ;  /* 0x001d1c0001077983 */ /* 0x001ea40000300800 */
[----:B--2---:R-:W-:-:S02]  /*7f400*/  F2FP.PACK_AB R7, R6, R7 ;  /* 0x000000070607723e */ /* 0x004fc400000000ff */
[----:B------:R-:W3:Y:S02]  /*7f410*/  LDL.LU R6, [R1+0x1d18] ;  /* 0x001d180001067983 */ /* 0x000ee40000300800 */
[----:B---3--:R-:W-:Y:S02]  /*7f420*/  F2FP.PACK_AB R6, R5, R6 ;  /* 0x000000060506723e */ /* 0x008fe400000000ff */
[----:B------:R-:W4:Y:S02]  /*7f430*/  LDL.LU R5, [R1+0x1d14] ;  /* 0x001d140001057983 */ /* 0x000f240000300800 */
[----:B----4-:R-:W-:Y:S02]  /*7f440*/  F2FP.PACK_AB R5, R4, R5 ;  /* 0x000000050405723e */ /* 0x010fe400000000ff */
[----:B------:R-:W2:Y:S02]  /*7f450*/  LDL.LU R4, [R1+0x1d10] ;  /* 0x001d100001047983 */ /* 0x000ea40000300800 */
[----:B--2---:R-:W-:-:S02]  /*7f460*/  F2FP.PACK_AB R4, R11, R4 ;  /* 0x000000040b04723e */ /* 0x004fc400000000ff */
[----:B------:R-:W2:Y:S02]  /*7f470*/  LDL.LU R11, [R1+0x1d0c] ;  /* 0x001d0c00010b7983 */ /* 0x000ea40000300800 */
[----:B--2---:R-:W-:Y:S02]  /*7f480*/  F2FP.PACK_AB R11, R10, R11 ;  /* 0x0000000b0a0b723e */ /* 0x004fe400000000ff */
[----:B------:R-:W2:Y:S02]  /*7f490*/  LDL.LU R10, [R1+0x1d08] ;  /* 0x001d0800010a7983 */ /* 0x000ea40000300800 */
[----:B--2---:R-:W-:Y:S02]  /*7f4a0*/  F2FP.PACK_AB R10, R9, R10 ;  /* 0x0000000a090a723e */ /* 0x004fe400000000ff */
[----:B------:R-:W2:Y:S02]  /*7f4b0*/  LDL.LU R9, [R1+0x1d04] ;  /* 0x001d040001097983 */ /* 0x000ea40000300800 */
[----:B--2---:R-:W-:-:S02]  /*7f4c0*/  F2FP.PACK_AB R9, R8, R9 ;  /* 0x000000090809723e */ /* 0x004fc400000000ff */
[----:B------:R-:W2:Y:S02]  /*7f4d0*/  LDL.LU R8, [R1+0x1d00] ;  /* 0x001d000001087983 */ /* 0x000ea40000300800 */
[----:B--2---:R-:W-:Y:S02]  /*7f4e0*/  F2FP.PACK_AB R8, R13, R8 ;  /* 0x000000080d08723e */ /* 0x004fe400000000ff */
[----:B------:R-:W2:Y:S01]  /*7f4f0*/  LDL.LU R13, [R1+0x1cfc] ;  /* 0x001cfc00010d7983 */ /* 0x000ea20000300800 */
[----:B------:R-:W-:Y:S02]  /*7f500*/  F2FP.PACK_AB R14, R12, R14 ;  /* 0x0000000e0c0e723e */ /* 0x000fe400000000ff */
[----:B--2---:R-:W-:Y:S02]  /*7f510*/  F2FP.PACK_AB R15, R13, R15 ;  /* 0x0000000f0d0f723e */ /* 0x004fe400000000ff */
[----:B------:R-:W2:Y:S04]  /*7f520*/  LDL.LU R13, [R1+0x1cf8] ;  /* 0x001cf800010d7983 */ /* 0x000ea80000300800 */
[----:B------:R-:W3:Y:S01]  /*7f530*/  LDL.LU R12, [R1+0x1cf4] ;  /* 0x001cf400010c7983 */ /* 0x000ee20000300800 */
[----:B------:R-:W-:-:S02]  /*7f540*/  F2FP.PACK_AB R19, R21, R19 ;  /* 0x000000131513723e */ /* 0x000fc400000000ff */
[----:B--2---:R-:W-:Y:S02]  /*7f550*/  F2FP.PACK_AB R13, R17, R13 ;  /* 0x0000000d110d723e */ /* 0x004fe400000000ff */
[----:B------:R-:W2:Y:S01]  /*7f560*/  LDL.LU R17, [R1+0x1cf0] ;  /* 0x001cf00001117983 */ /* 0x000ea20000300800 */
[----:B---3--:R-:W-:-:S03]  /*7f570*/  F2FP.PACK_AB R12, R16, R12 ;  /* 0x0000000c100c723e */ /* 0x008fc600000000ff */
[----:B------:R-:W3:Y:S04]  /*7f580*/  LDL.LU R16, [R1+0x1cec] ;  /* 0x001cec0001107983 */ /* 0x000ee80000300800 */
[----:B------:R-:W4:Y:S01]  /*7f590*/  LDL.LU R21, [R1+0x1ce8] ;  /* 0x001ce80001157983 */ /* 0x000f220000300800 */
[----:B------:R-:W-:-:S03]  /*7f5a0*/  F2FP.PACK_AB R18, R20, R18 ;  /* 0x000000121412723e */ /* 0x000fc600000000ff */
[----:B------:R-:W4:Y:S01]  /*7f5b0*/  LDL.LU R20, [R1+0x1ce4] ;  /* 0x001ce40001147983 */ /* 0x000f220000300800 */
[----:B------:R-:W-:Y:S02]  /*7f5c0*/  F2FP.PACK_AB R23, R28, R23 ;  /* 0x000000171c17723e */ /* 0x000fe400000000ff */
[----:B------:R-:W-:Y:S02]  /*7f5d0*/  F2FP.PACK_AB R22, R0, R22 ;  /* 0x000000160016723e */ /* 0x000fe400000000ff */
[----:B--2---:R-:W-:Y:S02]  /*7f5e0*/  F2FP.PACK_AB R17, R29, R17 ;  /* 0x000000111d11723e */ /* 0x004fe400000000ff */
[----:B------:R-:W2:Y:S01]  /*7f5f0*/  LDL.LU R29, [R1+0x1ce0] ;  /* 0x001ce000011d7983 */ /* 0x000ea20000300800 */
[----:B---3--:R-:W-:-:S03]  /*7f600*/  F2FP.PACK_AB R16, R3, R16 ;  /* 0x000000100310723e */ /* 0x008fc600000000ff */
[----:B------:R-:W3:Y:S01]  /*7f610*/  LDL.LU R3, [R1+0x1cdc] ;  /* 0x001cdc0001037983 */ /* 0x000ee20000300800 */
[----:B----4-:R-:W-:-:S03]  /*7f620*/  F2FP.PACK_AB R21, R2, R21 ;  /* 0x000000150215723e */ /* 0x010fc600000000ff */
[----:B------:R-:W3:Y:S04]  /*7f630*/  LDL.LU R28, [R1+0x1cd8] ;  /* 0x001cd800011c7983 */ /* 0x000ee80000300800 */
[----:B------:R-:W4:Y:S04]  /*7f640*/  LDL.LU R0, [R1+0x1cd4] ;  /* 0x001cd40001007983 */ /* 0x000f280000300800 */
[----:B------:R-:W4:Y:S01]  /*7f650*/  LDL.LU R2, [R1+0x1cd0] ;  /* 0x001cd00001027983 */ /* 0x000f220000300800 */
[----:B------:R-:W-:Y:S02]  /*7f660*/  F2FP.PACK_AB R20, R24, R20 ;  /* 0x000000141814723e */ /* 0x000fe400000000ff */
[----:B------:R-:W-:-:S02]  /*7f670*/  F2FP.PACK_AB R27, R25, R27 ;  /* 0x0000001b191b723e */ /* 0x000fc400000000ff */
[----:B--2---:R-:W-:Y:S02]  /*7f680*/  F2FP.PACK_AB R26, R26, R29 ;  /* 0x0000001d1a1a723e */ /* 0x004fe400000000ff */
[----:B---3--:R-:W-:Y:S02]  /*7f690*/  F2FP.PACK_AB R25, R28, R3 ;  /* 0x000000031c19723e */ /* 0x008fe400000000ff */
[----:B----4-:R-:W-:Y:S02]  /*7f6a0*/  F2FP.PACK_AB R24, R2, R0 ;  /* 0x000000000218723e */ /* 0x010fe400000000ff */
.L_x_1:
[----:B------:R-:W1:Y:S04]  /*7f6b0*/  S2R R29, SR_TID.X ;  /* 0x00000000001d7919 */ /* 0x000e680000002100 */
[----:B------:R-:W-:Y:S01]  /*7f6c0*/  BAR.SYNC.DEFER_BLOCKING 0x0 ;  /* 0x0000000000007b1d */ /* 0x000fe20000010000 */
[C---:B-1----:R-:W-:Y:S02]  /*7f6d0*/  IMAD.SHL.U32 R3, R29.reuse, 0x20, RZ ;  /* 0x000000201d037824 */ /* 0x042fe400078e00ff */
[----:B------:R-:W-:-:S02]  /*7f6e0*/  IMAD.SHL.U32 R2, R29, 0x4, RZ ;  /* 0x000000041d027824 */ /* 0x000fc400078e00ff */
[----:B0-----:R-:W-:Y:S01]  /*7f6f0*/  IMAD.SHL.U32 R0, R29, 0x400, RZ ;  /* 0x000004001d007824 */ /* 0x001fe200078e00ff */
[----:B------:R-:W-:Y:S01]  /*7f700*/  LOP3.LUT R3, R3, 0x60, RZ, 0xc0, !PT ;  /* 0x0000006003037812 */ /* 0x000fe200078ec0ff */
[----:B------:R-:W-:-:S03]  /*7f710*/  IMAD.SHL.U32 R28, R29, 0x1000, RZ ;  /* 0x000010001d1c7824 */ /* 0x000fc600078e00ff */
[----:B------:R-:W-:Y:S02]  /*7f720*/  LOP3.LUT R3, R3, 0x70, R2, 0x78, !PT ;  /* 0x0000007003037812 */ /* 0x000fe400078e7802 */
[----:B------:R-:W2:Y:S01]  /*7f730*/  LDL.LU R2, [R1+0x1bcc] ;  /* 0x001bcc0001027983 */ /* 0x000ea20000300800 */
[----:B------:R-:W-:-:S03]  /*7f740*/  LOP3.LUT R0, R0, 0x6000, RZ, 0xc0, !PT ;  /* 0x0000600000007812 */ /* 0x000fc600078ec0ff */
[----:B------:R-:W-:Y:S01]  /*7f750*/  STL [R1+0x1d38], R27 ;  /* 0x001d381b01007387 */ /* 0x000fe20000100800 */
[----:B--2---:R-:W-:-:S05]  /*7f760*/  IADD3 R3, R3, R0, R2 ;  /* 0x0000000003037210 */ /* 0x004fca0007ffe002 */
[----:B------:R0:W-:Y:S04]  /*7f770*/  STS.128 [R3], R24 ;  /* 0x0000001803007388 */ /* 0x0001e80000000c00 */
[----:B0-----:R-:W2:Y:S04]  /*7f780*/  LDL.LU R24, [R1+0x90] ;  /* 0x0000900001187983 */ /* 0x001ea80000300800 */
[----:B------:R-:W2:Y:S04]  /*7f790*/  LDL.LU R25, [R1+0x94] ;  /* 0x0000940001197983 */ /* 0x000ea80000300800 */
[----:B------:R-:W3:Y:S04]  /*7f7a0*/  LDL.LU R26, [R1+0x98] ;  /* 0x00009800011a7983 */ /* 0x000ee80000300800 */
[----:B------:R-:W3:Y:S04]  /*7f7b0*/  LDL.LU R27, [R1+0x9c] ;  /* 0x00009c00011b7983 */ /* 0x000ee80000300800 */
[----:B---3--:R-:W-:Y:S04]  /*7f7c0*/  STL.64 [R1+0x1e48], R26 ;  /* 0x001e481a01007387 */ /* 0x008fe80000100a00 */
[----:B--2---:R0:W-:Y:S04]  /*7f7d0*/  STL.64 [R1+0x1e40], R24 ;  /* 0x001e401801007387 */ /* 0x0041e80000100a00 */
        /* <DEDUP_REMOVED lines=16> */
[----:B------:R-:W-:Y:S04]  /*7f8e0*/  STS.128 [R3+0x400], R20 ;  /* 0x0004001403007388 */ /* 0x000fe80000000c00 */
[----:B------:R-:W-:Y:S04]  /*7f8f0*/  STS.128 [R3+0x80], R16 ;  /* 0x0000801003007388 */ /* 0x000fe80000000c00 */
[----:B---3--:R-:W-:Y:S04]  /*7f900*/  STL.64 [R1+0x1e78], R26 ;  /* 0x001e781a01007387 */ /* 0x008fe80000100a00 */
[----:B--2---:R0:W-:Y:S04]  /*7f910*/  STL.64 [R1+0x1e70], R24 ;  /* 0x001e701801007387 */ /* 0x0041e80000100a00 */
[----:B0-----:R-:W2:Y:S04]  /*7f920*/  LDL.LU R24, [R1] ;  /* 0x0000000001187983 */ /* 0x001ea80000300800 */
[----:B------:R-:W2:Y:S04]  /*7f930*/  LDL.LU R25, [R1+0x4] ;  /* 0x0000040001197983 */ /* 0x000ea80000300800 */
[----:B------:R-:W2:Y:S04]  /*7f940*/  LDL.LU R26, [R1+0x8] ;  /* 0x00000800011a7983 */ /* 0x000ea80000300800 */
[----:B------:R-:W2:Y:S04]  /*7f950*/  LDL.LU R27, [R1+0xc] ;  /* 0x00000c00011b7983 */ /* 0x000ea80000300800 */
[----:B------:R-:W3:Y:S04]  /*7f960*/  LDL.LU R20, [R1+0x80] ;  /* 0x0000800001147983 */ /* 0x000ee80000300800 */
[----:B------:R-:W3:Y:S04]  /*7f970*/  LDL.LU R21, [R1+0x84] ;  /* 0x0000840001157983 */ /* 0x000ee80000300800 */
[----:B------:R-:W3:Y:S04]  /*7f980*/  LDL.LU R22, [R1+0x88] ;  /* 0x0000880001167983 */ /* 0x000ee80000300800 */
[----:B------:R-:W3:Y:S04]  /*7f990*/  LDL.LU R23, [R1+0x8c] ;  /* 0x00008c0001177983 */ /* 0x000ee80000300800 */
[----:B------:R-:W4:Y:S04]  /*7f9a0*/  LDL.LU R16, [R1+0x70] ;  /* 0x0000700001107983 */ /* 0x000f280000300800 */
[----:B------:R-:W4:Y:S04]  /*7f9b0*/  LDL.LU R17, [R1+0x74] ;  /* 0x0000740001117983 */ /* 0x000f280000300800 */
[----:B------:R-:W4:Y:S04]  /*7f9c0*/  LDL.LU R18, [R1+0x78] ;  /* 0x0000780001127983 */ /* 0x000f280000300800 */
[----:B------:R-:W4:Y:S04]  /*7f9d0*/  LDL.LU R19, [R1+0x7c] ;  /* 0x00007c0001137983 */ /* 0x000f280000300800 */
[----:B------:R0:W-:Y:S04]  /*7f9e0*/  STS.128 [R3+0x480], R12 ;  /* 0x0004800c03007388 */ /* 0x0001e80000000c00 */
[----:B------:R1:W-:Y:S04]  /*7f9f0*/  STS.128 [R3+0x100], R8 ;  /* 0x0001000803007388 */ /* 0x0003e80000000c00 */
[----:B------:R5:W-:Y:S04]  /*7fa00*/  STS.128 [R3+0x500], R4 ;  /* 0x0005000403007388 */ /* 0x000be80000000c00 */
[----:B0-----:R-:W3:Y:S04]  /*7fa10*/  LDL.LU R12, [R1+0x60] ;  /* 0x00006000010c7983 */ /* 0x001ee80000300800 */
[----:B------:R-:W3:Y:S04]  /*7fa20*/  LDL.LU R13, [R1+0x64] ;  /* 0x00006400010d7983 */ /* 0x000ee80000300800 */
[----:B------:R-:W3:Y:S04]  /*7fa30*/  LDL.LU R14, [R1+0x68] ;  /* 0x00006800010e7983 */ /* 0x000ee80000300800 */
[----:B------:R-:W3:Y:S04]  /*7fa40*/  LDL.LU R15, [R1+0x6c] ;  /* 0x00006c00010f7983 */ /* 0x000ee80000300800 */
[----:B-1----:R-:W3:Y:S04]  /*7fa50*/  LDL.LU R8, [R1+0x50] ;  /* 0x0000500001087983 */ /* 0x002ee80000300800 */
[----:B------:R-:W3:Y:S04]  /*7fa60*/  LDL.LU R9, [R1+0x54] ;  /* 0x0000540001097983 */ /* 0x000ee80000300800 */
[----:B------:R-:W3:Y:S04]  /*7fa70*/  LDL.LU R10, [R1+0x58] ;  /* 0x00005800010a7983 */ /* 0x000ee80000300800 */
[----:B------:R-:W3:Y:S04]  /*7fa80*/  LDL.LU R11, [R1+0x5c] ;  /* 0x00005c00010b7983 */ /* 0x000ee80000300800 */
[----:B-----5:R-:W5:Y:S04]  /*7fa90*/  LDL.LU R4, [R1+0x40] ;  /* 0x0000400001047983 */ /* 0x020f680000300800 */
[----:B------:R-:W5:Y:S04]  /*7faa0*/  LDL.LU R5, [R1+0x44] ;  /* 0x0000440001057983 */ /* 0x000f680000300800 */
[----:B------:R-:W5:Y:S04]  /*7fab0*/  LDL.LU R6, [R1+0x48] ;  /* 0x0000480001067983 */ /* 0x000f680000300800 */
[----:B------:R-:W5:Y:S04]  /*7fac0*/  LDL.LU R7, [R1+0x4c] ;  /* 0x00004c0001077983 */ /* 0x000f680000300800 */
[----:B--2---:R0:W-:Y:S04]  /*7fad0*/  STS.128 [R3+0x180], R24 ;  /* 0x0001801803007388 */ /* 0x0041e80000000c00 */
[----:B0-----:R-:W2:Y:S04]  /*7fae0*/  LDL.LU.64 R26, [R1+0x1e78] ;  /* 0x001e7800011a7983 */ /* 0x001ea80000300a00 */
[----:B------:R-:W2:Y:S04]  /*7faf0*/  LDL.LU.64 R24, [R1+0x1e70] ;  /* 0x001e700001187983 */ /* 0x000ea80000300a00 */
        /* <DEDUP_REMOVED lines=9> */
[----:B-----5:R0:W-:Y:S04]  /*7fb90*/  STS.128 [R3+0x280], R4 ;  /* 0x0002800403007388 */ /* 0x0201e80000000c00 */
[----:B---3--:R-:W-:Y:S04]  /*7fba0*/  STS.128 [R3+0x680], R8 ;  /* 0x0006800803007388 */ /* 0x008fe80000000c00 */
[----:B------:R-:W-:Y:S04]  /*7fbb0*/  STS.128 [R3+0x300], R12 ;  /* 0x0003000c03007388 */ /* 0x000fe80000000c00 */
[----:B----4-:R-:W-:Y:S04]  /*7fbc0*/  STS.128 [R3+0x700], R16 ;  /* 0x0007001003007388 */ /* 0x010fe80000000c00 */
[----:B------:R-:W-:Y:S01]  /*7fbd0*/  STS.128 [R3+0x380], R20 ;  /* 0x0003801403007388 */ /* 0x000fe20000000c00 */
[----:B------:R-:W-:-:S02]  /*7fbe0*/  LOP3.LUT R29, R29, 0x7f, RZ, 0xc0, !PT ;  /* 0x0000007f1d1d7812 */ /* 0x000fc400078ec0ff */
[----:B------:R-:W-:-:S05]  /*7fbf0*/  LOP3.LUT R28, R28, 0x6000, RZ, 0xc0, !PT ;  /* 0x000060001c1c7812 */ /* 0x000fca00078ec0ff */
[----:B------:R-:W-:-:S05]  /*7fc00*/  IMAD R28, R29, 0x10, R28 ;  /* 0x000000101d1c7824 */ /* 0x000fca00078e021c */
[C---:B0-----:R-:W-:Y:S02]  /*7fc10*/  LOP3.LUT R4, R28.reuse, 0x20, RZ, 0x3c, !PT ;  /* 0x000000201c047812 */ /* 0x041fe400078e3cff */
[C---:B------:R-:W-:Y:S02]  /*7fc20*/  LOP3.LUT R2, R28.reuse, 0x40, RZ, 0x3c, !PT ;  /* 0x000000401c027812 */ /* 0x040fe400078e3cff */
[----:B------:R-:W-:Y:S01]  /*7fc30*/  LOP3.LUT R0, R28, 0x60, RZ, 0x3c, !PT ;  /* 0x000000601c007812 */ /* 0x000fe200078e3cff */
[----:B--2---:R-:W-:Y:S04]  /*7fc40*/  STS.128 [R3+0x780], R24 ;  /* 0x0007801803007388 */ /* 0x004fe80000000c00 */
[----:B------:R-:W-:Y:S06]  /*7fc50*/  BAR.SYNC.DEFER_BLOCKING 0x0 ;  /* 0x0000000000007b1d */ /* 0x000fec0000010000 */
[----:B------:R-:W0:Y:S04]  /*7fc60*/  LDS.128 R8, [R28] ;  /* 0x000000001c087984 */ /* 0x000e280000000c00 */
[----:B------:R-:W1:Y:S04]  /*7fc70*/  LDS.128 R16, [R28+0x800] ;  /* 0x000800001c107984 */ /* 0x000e680000000c00 */
[----:B------:R-:W-:Y:S04]  /*7fc80*/  LDS.128 R12, [R28+0x1000] ;  /* 0x001000001c0c7984 */ /* 0x000fe80000000c00 */
[----:B0-----:R-:W-:Y:S04]  /*7fc90*/  STL.64 [R1+0x60], R8 ;  /* 0x0000600801007387 */ /* 0x001fe80000100a00 */
[----:B------:R-:W-:Y:S04]  /*7fca0*/  STL.64 [R1+0x68], R10 ;  /* 0x0000680a01007387 */ /* 0x000fe80000100a00 */
[----:B------:R-:W0:Y:S04]  /*7fcb0*/  LDS.128 R8, [R28+0x1800] ;  /* 0x001800001c087984 */ /* 0x000e280000000c00 */
[----:B-1----:R-:W-:Y:S04]  /*7fcc0*/  STL.64 [R1+0x90], R16 ;  /* 0x0000901001007387 */ /* 0x002fe80000100a00 */
[----:B------:R-:W-:Y:S04]  /*7fcd0*/  STL.64 [R1+0x98], R18 ;  /* 0x0000981201007387 */ /* 0x000fe80000100a00 */
[----:B------:R-:W1:Y:S04]  /*7fce0*/  LDS.128 R16, [R4] ;  /* 0x0000000004107984 */ /* 0x000e680000000c00 */
[----:B0-----:R-:W-:Y:S01]  /*7fcf0*/  STL [R1+0x70], R8 ;  /* 0x0000700801007387 */ /* 0x001fe20000100800 */
[----:B------:R-:W-:-:S03]  /*7fd00*/  IMAD.MOV.U32 R29, RZ, RZ, R9 ;  /* 0x000000ffff1d7224 */ /* 0x000fc600078e0009 */
[----:B------:R-:W-:Y:S04]  /*7fd10*/  STL.64 [R1+0x80], R12 ;  /* 0x0000800c01007387 */ /* 0x000fe80000100a00 */
[----:B------:R-:W-:Y:S04]  /*7fd20*/  STL.64 [R1+0x88], R14 ;  /* 0x0000880e01007387 */ /* 0x000fe80000100a00 */
[----:B------:R-:W-:Y:S04]  /*7fd30*/  STL.64 [R1+0x78], R10 ;  /* 0x0000780a01007387 */ /* 0x000fe80000100a00 */
[----:B------:R-:W0:Y:S04]  /*7fd40*/  LDS.128 R8, [R4+0x1000] ;  /* 0x0010000004087984 */ /* 0x000e280000000c00 */
[----:B------:R-:W2:Y:S04]  /*7fd50*/  LDS.128 R12, [R4+0x800] ;  /* 0x00080000040c7984 */ /* 0x000ea80000000c00 */
[----:B------:R-:W3:Y:S04]  /*7fd60*/  LDS.128 R4, [R4+0x1800] ;  /* 0x0018000004047984 */ /* 0x000ee80000000c00 */
[----:B------:R-:W-:Y:S04]  /*7fd70*/  STL [R1+0x1d44], R29 ;  /* 0x001d441d01007387 */ /* 0x000fe80000100800 */
[----:B------:R3:W-:Y:S04]  /*7fd80*/  STL [R1+0x1d08], R28 ;  /* 0x001d081c01007387 */ /* 0x0007e80000100800 */
[----:B-1----:R-:W-:Y:S04]  /*7fd90*/  STL.64 [R1+0x50], R16 ;  /* 0x0000501001007387 */ /* 0x002fe80000100a00 */
[----:B------:R-:W-:Y:S04]  /*7fda0*/  STL.64 [R1+0x58], R18 ;  /* 0x0000581201007387 */ /* 0x000fe80000100a00 */
[----:B------:R-:W-:Y:S01]  /*7fdb0*/  LDS.128 R16, [R0+0x1000] ;  /* 0x0010000000107984 */ /* 0x000fe20000000c00 */
[----:B0-----:R-:W-:-:S03]  /*7fdc0*/  IMAD.MOV.U32 R27, RZ, RZ, R9 ;  /* 0x000000ffff1b7224 */ /* 0x001fc600078e0009 */
[----:B------:R-:W-:Y:S04]  /*7fdd0*/  STL [R1+0x30], R8 ;  /* 0x0000300801007387 */ /* 0x000fe80000100800 */
[----:B--2---:R-:W-:Y:S04]  /*7fde0*/  STL.64 [R1+0x40], R12 ;  /* 0x0000400c01007387 */ /* 0x004fe80000100a00 */
[----:B------:R-:W-:Y:S01]  /*7fdf0*/  STL.64 [R1+0x48], R14 ;  /* 0x0000480e01007387 */ /* 0x000fe20000100a00 */
[----:B---3--:R-:W-:-:S03]  /*7fe00*/  IMAD.MOV.U32 R28, RZ, RZ, R5 ;  /* 0x000000ffff1c7224 */ /* 0x008fc600078e0005 */
[----:B------:R-:W-:Y:S04]  /*7fe10*/  STL.64 [R1+0x38], R10 ;  /* 0x0000380a01007387 */ /* 0x000fe80000100a00 */
[----:B------:R-:W-:Y:S04]  /*7fe20*/  STL [R1+0x1d48], R27 ;  /* 0x001d481b01007387 */ /* 0x000fe80000100800 */
[----:B------:R-:W-:Y:S04]  /*7fe30*/  STL [R1+0x1a0], R4 ;  /* 0x0001a00401007387 */ /* 0x000fe80000100800 */
[----:B------:R-:W-:Y:S04]  /*7fe40*/  STL.64 [R1+0x1a8], R6 ;  /* 0x0001a80601007387 */ /* 0x000fe80000100a00 */
[----:B------:R-:W0:Y:S04]  /*7fe50*/  LDS.128 R4, [R2+0x800] ;  /* 0x0008000002047984 */ /* 0x000e280000000c00 */
[----:B------:R-:W1:Y:S04]  /*7fe60*/  LDS.128 R8, [R2] ;  /* 0x0000000002087984 */ /* 0x000e680000000c00 */
[----:B------:R2:W-:Y:S04]  /*7fe70*/  STL [R1+0x1d4c], R28 ;  /* 0x001d4c1c01007387 */ /* 0x0005e80000100800 */
[----:B------:R-:W-:Y:S04]  /*7fe80*/  LDS.128 R12, [R0+0x800] ;  /* 0x00080000000c7984 */ /* 0x000fe80000000c00 */
[----:B0-----:R-:W-:Y:S01]  /*7fe90*/  STL [R1+0x4], R5 ;  /* 0x0000040501007387 */ /* 0x001fe20000100800 */
[----:B--2---:R-:W-:-:S03]  /*7fea0*/  IMAD.MOV.U32 R28, RZ, RZ, R4 ;  /* 0x000000ffff1c7224 */ /* 0x004fc600078e0004 */
[----:B-1----:R-:W-:Y:S04]  /*7feb0*/  STL.64 [R1+0x20], R8 ;  /* 0x0000200801007387 */ /* 0x002fe80000100a00 */
[----:B------:R-:W-:Y:S04]  /*7fec0*/  STL.64 [R1+0x28], R10 ;  /* 0x0000280a01007387 */ /* 0x000fe80000100a00 */
[----:B------:R-:W-:Y:S04]  /*7fed0*/  STL.64 [R1+0x8], R6 ;  /* 0x0000080601007387 */ /* 0x000fe80000100a00 */
[----:B------:R-:W0:Y:S04]  /*7fee0*/  LDS.128 R4, [R2+0x1000] ;  /* 0x0010000002047984 */ /* 0x000e280000000c00 */
[----:B------:R-:W1:Y:S04]  /*7fef0*/  LDS.128 R8, [R2+0x1800] ;  /* 0x0018000002087984 */ /* 0x000e680000000c00 */
[----:B0-----:R-:W-:Y:S04]  /*7ff00*/  STL [R1+0x1d50], R5 ;  /* 0x001d500501007387 */ /* 0x001fe80000100800 */
[----:B------:R-:W-:Y:S04]  /*7ff10*/  STL [R1+0x1d30], R6 ;  /* 0x001d300601007387 */ /* 0x000fe80000100800 */
[----:B------:R-:W-:Y:S04]  /*7ff20*/  STL [R1+0x1d14], R7 ;  /* 0x001d140701007387 */ /* 0x000fe80000100800 */
[----:B-1----:R-:W-:Y:S04]  /*7ff30*/  STL.64 [R1+0x1b8], R10 ;  /* 0x0001b80a01007387 */ /* 0x002fe80000100a00 */
[----:B------:R-:W2:Y:S04]  /*7ff40*/  LDL.LU R20, [R1+0x160] ;  /* 0x0001600001147983 */ /* 0x000ea80000300800 */
        /* <DEDUP_REMOVED lines=51> */
[----:B------:R-:W4:Y:S04]  /*80280*/  LDL.LU R24, [R1+0xa0] ;  /* 0x0000a00001187983 */ /* 0x000f280000300800 */
[----:B------:R-:W4:Y:S04]  /*80290*/  LDL.LU R25, [R1+0xa4] ;  /* 0x0000a40001197983 */ /* 0x000f280000300800 */
[----:B------:R-:W5:Y:S04]  /*802a0*/  LDL.LU R26, [R1+0xa8] ;  /* 0x0000a800011a7983 */ /* 0x000f680000300800 */
[----:B------:R-:W5:Y:S04]  /*802b0*/  LDL.LU R27, [R1+0xac] ;  /* 0x0000ac00011b7983 */ /* 0x000f680000300800 */
[----:B-----5:R-:W-:Y:S04]  /*802c0*/  STL.64 [R1+0x1e38], R26 ;  /* 0x001e381a01007387 */ /* 0x020fe80000100a00 */
[----:B----4-:R-:W-:Y:S04]  /*802d0*/  STL.64 [R1+0x1e30], R24 ;  /* 0x001e301801007387 */ /* 0x010fe80000100a00 */
[----:B---3--:R-:W-:Y:S04]  /*802e0*/  STL.64 [R1+0x1e08], R22 ;  /* 0x001e081601007387 */ /* 0x008fe80000100a00 */
[----:B--2---:R0:W-:Y:S01]  /*802f0*/  STL.64 [R1+0x1e00], R20 ;  /* 0x001e001401007387 */ /* 0x0041e20000100a00 */
[----:B------:R-:W-:-:S02]  /*80300*/  IMAD.MOV.U32 R29, RZ, RZ, R8 ;  /* 0x000000ffff1d7224 */ /* 0x000fc400078e0008 */
[----:B------:R-:W-:Y:S01]  /*80310*/  IMAD.MOV.U32 R7, RZ, RZ, R9 ;  /* 0x000000ffff077224 */ /* 0x000fe200078e0009 */
[----:B------:R-:W-:Y:S04]  /*80320*/  LDS.128 R24, [R0+0x1800] ;  /* 0x0018000000187984 */ /* 0x000fe80000000c00 */
[----:B------:R-:W1:Y:S04]  /*80330*/  LDS.128 R8, [R0] ;  /* 0x0000000000087984 */ /* 0x000e680000000c00 */
[----:B0-----:R-:W2:Y:S04]  /*80340*/  LDL.LU R20, [R1+0xd0] ;  /* 0x0000d00001147983 */ /* 0x001ea80000300800 */
[----:B------:R-:W2:Y:S04]  /*80350*/  LDL.LU R21, [R1+0xd4] ;  /* 0x0000d40001157983 */ /* 0x000ea80000300800 */
[----:B------:R-:W3:Y:S04]  /*80360*/  LDL.LU R22, [R1+0xd8] ;  /* 0x0000d80001167983 */ /* 0x000ee80000300800 */
[----:B------:R-:W3:Y:S04]  /*80370*/  LDL.LU R23, [R1+0xdc] ;  /* 0x0000dc0001177983 */ /* 0x000ee80000300800 */
[----:B------:R-:W-:Y:S06]  /*80380*/  BAR.SYNC.DEFER_BLOCKING 0x0 ;  /* 0x0000000000007b1d */ /* 0x000fec0000010000 */
        /* <DEDUP_REMOVED lines=10> */
[----:B------:R-:W2:Y:S04]  /*80430*/  LDL.LU R22, [R1+0xb8] ;  /* 0x0000b80001167983 */ /* 0x000ea80000300800 */
[----:B------:R-:W2:Y:S04]  /*80440*/  LDL.LU R23, [R1+0xbc] ;  /* 0x0000bc0001177983 */ /* 0x000ea80000300800 */
[----:B------:R-:W-:Y:S04]  /*80450*/  STL [R1+0x1d54], R7 ;  /* 0x001d540701007387 */ /* 0x000fe80000100800 */
[----:B-1----:R-:W-:Y:S04]  /*80460*/  STL [R1+0x1d58], R9 ;  /* 0x001d580901007387 */ /* 0x002fe80000100800 */
[----:B------:R0:W-:Y:S04]  /*80470*/  STL [R1+0x1d34], R10 ;  /* 0x001d340a01007387 */ /* 0x0001e80000100800 */
[----:B------:R-:W-:Y:S04]  /*80480*/  STL [R1+0x1d1c], R11 ;  /* 0x001d1c0b01007387 */ /* 0x000fe80000100800 */
[----:B------:R-:W-:Y:S04]  /*80490*/  STL [R1+0x1d5c], R13 ;  /* 0x001d5c0d01007387 */ /* 0x000fe80000100800 */
[----:B------:R1:W-:Y:S04]  /*804a0*/  STL [R1+0x1d3c], R14 ;  /* 0x001d3c0e01007387 */ /* 0x0003e80000100800 */
[----:B------:R-:W-:Y:S04]  /*804b0*/  STL [R1+0x1d18], R15 ;  /* 0x001d180f01007387 */ /* 0x000fe80000100800 */
[----:B------:R-:W-:Y:S01]  /*804c0*/  STL [R1+0x1d60], R17 ;  /* 0x001d601101007387 */ /* 0x000fe20000100800 */
[----:B0-----:R-:W-:-:S03]  /*804d0*/  IMAD.MOV.U32 R10, RZ, RZ, R25 ;  /* 0x000000ffff0a7224 */ /* 0x001fc600078e0019 */
[----:B------:R-:W-:Y:S01]  /*804e0*/  STL [R1+0x1d40], R18 ;  /* 0x001d401201007387 */ /* 0x000fe20000100800 */
[----:B-1----:R-:W-:-:S03]  /*804f0*/  IMAD.MOV.U32 R14, RZ, RZ, R24 ;  /* 0x000000ffff0e7224 */ /* 0x002fc600078e0018 */
[----:B------:R-:W-:Y:S04]  /*80500*/  STL [R1+0x1d10], R19 ;  /* 0x001d101301007387 */ /* 0x000fe80000100800 */
[----:B------:R0:W-:Y:S04]  /*80510*/  STL.64 [R1+0x1c8], R26 ;  /* 0x0001c81a01007387 */ /* 0x0001e80000100a00 */
[----:B0-----:R-:W3:Y:S04]  /*80520*/  LDL.LU.64 R26, [R1+0x1e38] ;  /* 0x001e3800011a7983 */ /* 0x001ee80000300a00 */
[----:B------:R-:W3:Y:S04]  /*80530*/  LDL.LU.64 R24, [R1+0x1e30] ;  /* 0x001e300001187983 */ /* 0x000ee80000300a00 */
[----:B--2---:R-:W-:Y:S04]  /*80540*/  STS.128 [R3+0x400], R20 ;  /* 0x0004001403007388 */ /* 0x004fe80000000c00 */
[----:B---3--:R0:W-:Y:S04]  /*80550*/  STS.128 [R3], R24 ;  /* 0x0000001803007388 */ /* 0x0081e80000000c00 */
[----:B0-----:R-:W2:Y:S04]  /*80560*/  LDL.LU R24, [R1+0x170] ;  /* 0x0001700001187983 */ /* 0x001ea80000300800 */
[----:B------:R-:W2:Y:S04]  /*80570*/  LDL.LU R25, [R1+0x174] ;  /* 0x0001740001197983 */ /* 0x000ea80000300800 */
[----:B------:R-:W2:Y:S04]  /*80580*/  LDL.LU R26, [R1+0x178] ;  /* 0x00017800011a7983 */ /* 0x000ea80000300800 */
[----:B------:R-:W2:Y:S04]  /*80590*/  LDL.LU R27, [R1+0x17c] ;  /* 0x00017c00011b7983 */ /* 0x000ea80000300800 */
[----:B------:R-:W3:Y:S04]  /*805a0*/  LDL.LU R11, [R1+0x4b4] ;  /* 0x0004b400010b7983 */ /* 0x000ee80000300800 */
[----:B------:R-:W4:Y:S04]  /*805b0*/  LDL.LU.64 R22, [R1+0x1e28] ;  /* 0x001e280001167983 */ /* 0x000f280000300a00 */
[----:B------:R-:W4:Y:S04]  /*805c0*/  LDL.LU.64 R20, [R1+0x1e20] ;  /* 0x001e200001147983 */ /* 0x000f280000300a00 */
[----:B----4-:R0:W-:Y:S04]  /*805d0*/  STS.128 [R3+0x80], R20 ;  /* 0x0000801403007388 */ /* 0x0101e80000000c00 */
[----:B0-----:R-:W4:Y:S04]  /*805e0*/  LDL.LU.64 R22, [R1+0x1e18] ;  /* 0x001e180001167983 */ /* 0x001f280000300a00 */
        /* <DEDUP_REMOVED lines=22> */
[----:B------:R-:W0:Y:S04]  /*80750*/  S2R R2, SR_TID.X ;  /* 0x0000000000027919 */ /* 0x000e280000002100 */
[----:B----4-:R1:W-:Y:S04]  /*80760*/  STS.128 [R3+0x280], R20 ;  /* 0x0002801403007388 */ /* 0x0103e80000000c00 */
[----:B-1----:R-:W4:Y:S04]  /*80770*/  LDL.LU.64 R22, [R1+0x1d98] ;  /* 0x001d980001167983 */ /* 0x002f280000300a00 */
[----:B------:R-:W4:Y:S01]  /*80780*/  LDL.LU.64 R20, [R1+0x1d90] ;  /* 0x001d900001147983 */ /* 0x000f220000300a00 */
[----:B0-----:R-:W-:-:S03]  /*80790*/  SHF.R.U32.HI R6, RZ, 0x6, R2 ;  /* 0x00000006ff067819 */ /* 0x001fc60000011602 */
[----:B------:R-:W5:Y:S04]  /*807a0*/  LDL.LU R2, [R1+0x1bd0] ;  /* 0x001bd00001027983 */ /* 0x000f680000300800 */
[----:B----4-:R0:W-:Y:S04]  /*807b0*/  STS.128 [R3+0x680], R20 ;  /* 0x0006801403007388 */ /* 0x0101e80000000c00 */
[----:B0-----:R-:W4:Y:S04]  /*807c0*/  LDL.LU.64 R22, [R1+0x1d88] ;  /* 0x001d880001167983 */ /* 0x001f280000300a00 */
[----:B------:R-:W4:Y:S04]  /*807d0*/  LDL.LU.64 R20, [R1+0x1d80] ;  /* 0x001d800001147983 */ /* 0x000f280000300a00 */
[----:B------:R-:W2:Y:S04]  /*807e0*/  LDL.LU R17, [R1+0x60] ;  /* 0x0000600001117983 */ /* 0x000ea80000300800 */
[----:B--2---:R0:W-:Y:S04]  /*807f0*/  STL.64 [R1+0x1d68], R16 ;  /* 0x001d681001007387 */ /* 0x0041e80000100a00 */
[----:B0-----:R-:W2:Y:S04]  /*80800*/  LDL.LU R16, [R1+0x190] ;  /* 0x0001900001107983 */ /* 0x001ea80000300800 */
[----:B------:R-:W2:Y:S04]  /*80810*/  LDL.LU R17, [R1+0x194] ;  /* 0x0001940001117983 */ /* 0x000ea80000300800 */
[----:B------:R-:W2:Y:S04]  /*80820*/  LDL.LU R18, [R1+0x198] ;  /* 0x0001980001127983 */ /* 0x000ea80000300800 */
[----:B------:R-:W2:Y:S04]  /*80830*/  LDL.LU R19, [R1+0x19c] ;  /* 0x00019c0001137983 */ /* 0x000ea80000300800 */
[----:B--2---:R-:W-:Y:S04]  /*80840*/  STL.64 [R1+0x1d78], R18 ;  /* 0x001d781201007387 */ /* 0x004fe80000100a00 */
[----:B------:R0:W-:Y:S04]  /*80850*/  STL.64 [R1+0x1d70], R16 ;  /* 0x001d701001007387 */ /* 0x0001e80000100a00 */
[----:B0-----:R-:W2:Y:S04]  /*80860*/  LDL.LU R16, [R1+0x180] ;  /* 0x0001800001107983 */ /* 0x001ea80000300800 */
[----:B------:R-:W2:Y:S04]  /*80870*/  LDL.LU R17, [R1+0x184] ;  /* 0x0001840001117983 */ /* 0x000ea80000300800 */
[----:B------:R-:W2:Y:S04]  /*80880*/  LDL.LU R18, [R1+0x188] ;  /* 0x0001880001127983 */ /* 0x000ea80000300800 */
[----:B------:R-:W2:Y:S04]  /*80890*/  LDL.LU R19, [R1+0x18c] ;  /* 0x00018c0001137983 */ /* 0x000ea80000300800 */
[----:B------:R-:W3:Y:S04]  /*808a0*/  LDL.LU R13, [R1+0x50] ;  /* 0x00005000010d7983 */ /* 0x000ee80000300800 */
[----:B------:R-:W3:Y:S04]  /*808b0*/  LDL.LU R9, [R1+0x20] ;  /* 0x0000200001097983 */ /* 0x000ee80000300800 */
[----:B--2---:R0:W-:Y:S04]  /*808c0*/  STS.128 [R3+0x380], R16 ;  /* 0x0003801003007388 */ /* 0x0041e80000000c00 */
[----:B0-----:R-:W2:Y:S04]  /*808d0*/  LDL.LU.64 R18, [R1+0x1d78] ;  /* 0x001d780001127983 */ /* 0x001ea80000300a00 */
[----:B------:R-:W2:Y:S04]  /*808e0*/  LDL.LU.64 R16, [R1+0x1d70] ;  /* 0x001d700001107983 */ /* 0x000ea80000300a00 */
[----:B------:R-:W-:Y:S01]  /*808f0*/  STS.128 [R3+0x700], R24 ;  /* 0x0007001803007388 */ /* 0x000fe20000000c00 */
[----:B------:R-:W-:-:S03]  /*80900*/  SGXT.U32 R6, R6, 0x1 ;  /* 0x000000010606781a */ /* 0x000fc60000000000 */
[----:B----4-:R-:W-:Y:S01]  /*80910*/  STS.128 [R3+0x300], R20 ;  /* 0x0003001403007388 */ /* 0x010fe20000000c00 */
[C---:B---3--:R-:W-:Y:S02]  /*80920*/  LOP3.LUT R0, R11.reuse, R6, RZ, 0xfc, !PT ;  /* 0x000000060b007212 */ /* 0x048fe400078efcff */
[C---:B-----5:R-:W-:Y:S01]  /*80930*/  ISETP.GE.AND P0, PT, R2.reuse, c[0x0][0x178], PT ;  /* 0x00005e0002007a0c */ /* 0x060fe20003f06270 */
[----:B--2---:R0:W-:Y:S04]  /*80940*/  STS.128 [R3+0x780], R16 ;  /* 0x0007801003007388 */ /* 0x0041e80000000c00 */
[----:B0-----:R-:W2:Y:S04]  /*80950*/  LDL.LU.64 R16, [R1+0x1d68] ;  /* 0x001d680001107983 */ /* 0x001ea80000300a00 */
[----:B------:R-:W3:Y:S04]  /*80960*/  LDL.LU R7, [R1+0x90] ;  /* 0x0000900001077983 */ /* 0x000ee80000300800 */
[----:B------:R-:W4:Y:S04]  /*80970*/  LDL.LU R5, [R1+0x40] ;  /* 0x0000400001057983 */ /* 0x000f280000300800 */
[----:B------:R-:W5:Y:S04]  /*80980*/  LDL.LU R27, [R1+0x80] ;  /* 0x00008000011b7983 */ /* 0x000f680000300800 */
[----:B------:R-:W3:Y:S04]  /*80990*/  LDL.LU R19, [R1+0x30] ;  /* 0x0000300001137983 */ /* 0x000ee80000300800 */
[----:B------:R-:W3:Y:S04]  /*809a0*/  LDL.LU R18, [R1+0x70] ;  /* 0x0000700001127983 */ /* 0x000ee80000300800 */
[----:B------:R-:W3:Y:S01]  /*809b0*/  LDL.LU R15, [R1+0x1a0] ;  /* 0x0001a000010f7983 */ /* 0x000ee20000300800 */
[----:B------:R-:W-:Y:S01]  /*809c0*/  IMAD R21, R2, c[0x0][0x194], RZ ;  /* 0x0000650002157a24 */ /* 0x000fe200078e02ff */
[----:B------:R-:W-:Y:S01]  /*809d0*/  LOP3.LUT R2, R11, 0x2, R6, 0xfe, !PT ;  /* 0x000000020b027812 */ /* 0x000fe200078efe06 */
[C---:B------:R-:W-:Y:S01]  /*809e0*/  IMAD R23, R0.reuse, c[0x0][0x198], RZ ;  /* 0x0000660000177a24 */ /* 0x040fe200078e02ff */
[----:B------:R-:W-:Y:S01]  /*809f0*/  BAR.SYNC.DEFER_BLOCKING 0x0 ;  /* 0x0000000000007b1d */ /* 0x000fe20000010000 */
[----:B------:R-:W-:-:S02]  /*80a00*/  ISETP.LT.AND P3, PT, R0, c[0x0][0x17c], !P0 ;  /* 0x00005f0000007a0c */ /* 0x000fc40004761270 */
[----:B------:R-:W-:Y:S01]  /*80a10*/  LEA R0, P1, R21, c[0x0][0x170], 0x1 ;  /* 0x00005c0015007a11 */ /* 0x000fe200078208ff */
[C---:B------:R-:W-:Y:S01]  /*80a20*/  IMAD R26, R2.reuse, c[0x0][0x198], RZ ;  /* 0x00006600021a7a24 */ /* 0x040fe200078e02ff */
[----:B------:R-:W-:Y:S02]  /*80a30*/  LOP3.LUT R20, R11, 0x4, R6, 0xfe, !PT ;  /* 0x000000040b147812 */ /* 0x000fe400078efe06 */
[----:B------:R-:W-:Y:S02]  /*80a40*/  ISETP.LT.AND P2, PT, R2, c[0x0][0x17c], !P0 ;  /* 0x00005f0002007a0c */ /* 0x000fe40004741270 */
[----:B------:R-:W-:Y:S01]  /*80a50*/  LEA.HI.X.SX32 R2, R21, c[0x0][0x174], 0x1, P1 ;  /* 0x00005d0015027a11 */ /* 0x000fe200008f0eff */
[C---:B------:R-:W-:Y:S01]  /*80a60*/  IMAD R25, R20.reuse, c[0x0][0x198], RZ ;  /* 0x0000660014197a24 */ /* 0x040fe200078e02ff */
[----:B------:R-:W-:Y:S02]  /*80a70*/  LEA R22, P4, R23, R0, 0x1 ;  /* 0x0000000017167211 */ /* 0x000fe400078808ff */
[----:B------:R-:W-:-:S02]  /*80a80*/  ISETP.LT.AND P1, PT, R20, c[0x0][0x17c], !P0 ;  /* 0x00005f0014007a0c */ /* 0x000fc40004721270 */
[C---:B------:R-:W-:Y:S02]  /*80a90*/  LEA R20, P5, R26.reuse, R0, 0x1 ;  /* 0x000000001a147211 */ /* 0x040fe400078a08ff */
[-C--:B------:R-:W-:Y:S02]  /*80aa0*/  LEA.HI.X.SX32 R23, R23, R2.reuse, 0x1, P4 ;  /* 0x0000000217177211 */ /* 0x080fe400020f0eff */
[----:B------:R-:W-:Y:S02]  /*80ab0*/  LEA.HI.X.SX32 R21, R26, R2, 0x1, P5 ;  /* 0x000000021a157211 */ /* 0x000fe400028f0eff */
[----:B------:R-:W-:Y:S02]  /*80ac0*/  LOP3.LUT R3, R11, 0x6, R6, 0xfe, !PT ;  /* 0x000000060b037812 */ /* 0x000fe400078efe06 */
[----:B------:R-:W-:-:S04]  /*80ad0*/  LEA R24, P4, R25, R0, 0x1 ;  /* 0x0000000019187211 */ /* 0x000fc800078808ff */
[----:B------:R-:W-:Y:S01]  /*80ae0*/  LEA.HI.X.SX32 R25, R25, R2, 0x1, P4 ;  /* 0x0000000219197211 */ /* 0x000fe200020f0eff */
[----:B--2---:R-:W-:Y:S04]  /*80af0*/  @P3 STG.E.U16 [R22.64], R17 ;  /* 0x0000001116003986 */ /* 0x004fe8000c10150a */
[----:B------:R0:W-:Y:S01]  /*80b00*/  @P2 STG.E.U16 [R20.64], R13 ;  /* 0x0000000d14002986 */ /* 0x0001e2000c10150a */
[----:B------:R-:W-:-:S03]  /*80b10*/  ISETP.LT.AND P2, PT, R3, c[0x0][0x17c], !P0 ;  /* 0x00005f0003007a0c */ /* 0x000fc60004741270 */
[----:B------:R1:W-:Y:S01]  /*80b20*/  @P1 STG.E.U16 [R24.64], R9 ;  /* 0x0000000918001986 */ /* 0x0003e2000c10150a */
[--C-:B0-----:R-:W-:Y:S01]  /*80b30*/  LOP3.LUT R21, R11, 0x8, R6.reuse, 0xfe, !PT ;  /* 0x000000080b157812 */ /* 0x101fe200078efe06 */
[----:B------:R-:W-:Y:S01]  /*80b40*/  IMAD R20, R3, c[0x0][0x198], RZ ;  /* 0x0000660003147a24 */ /* 0x000fe200078e02ff */
[--C-:B------:R-:W-:Y:S02]  /*80b50*/  LOP3.LUT R3, R11, 0xa, R6.reuse, 0xfe, !PT ;  /* 0x0000000a0b037812 */ /* 0x100fe400078efe06 */
[C---:B------:R-:W-:Y:S01]  /*80b60*/  ISETP.LT.AND P3, PT, R21.reuse, c[0x0][0x17c], !P0 ;  /* 0x00005f0015007a0c */ /* 0x040fe20004761270 */
[----:B------:R-:W-:Y:S01]  /*80b70*/  IMAD R21, R21, c[0x0][0x198], RZ ;  /* 0x0000660015157a24 */ /* 0x000fe200078e02ff */
[C---:B------:R-:W-:Y:S01]  /*80b80*/  ISETP.LT.AND P4, PT, R3.reuse, c[0x0][0x17c], !P0 ;  /* 0x00005f0003007a0c */ /* 0x040fe20004781270 */
[----:B------:R-:W-:Y:S01]  /*80b90*/  IMAD R3, R3, c[0x0][0x198], RZ ;  /* 0x0000660003037a24 */ /* 0x000fe200078e02ff */
[----:B------:R-:W-:Y:S02]  /*80ba0*/  LOP3.LUT R23, R11, 0xc, R6, 0xfe, !PT ;  /* 0x0000000c0b177812 */ /* 0x000fe400078efe06 */
[----:B-1----:R-:W-:-:S02]  /*80bb0*/  LEA R24, P1, R20, R0, 0x1 ;  /* 0x0000000014187211 */ /* 0x002fc400078208ff */
[----:B------:R-:W-:Y:S01]  /*80bc0*/  LEA R22, P5, R21, R0, 0x1 ;  /* 0x0000000015167211 */ /* 0x000fe200078a08ff */
[----:B------:R-:W-:Y:S01]  /*80bd0*/  IMAD R26, R23, c[0x0][0x198], RZ ;  /* 0x00006600171a7a24 */ /* 0x000fe200078e02ff */
[----:B------:R-:W-:Y:S02]  /*80be0*/  LEA.HI.X.SX32 R25, R20, R2, 0x1, P1 ;  /* 0x0000000214197211 */ /* 0x000fe400008f0eff */
[----:B------:R-:W-:Y:S02]  /*80bf0*/  LEA R20, P6, R3, R0, 0x1 ;  /* 0x0000000003147211 */ /* 0x000fe400078c08ff */
[----:B------:R-:W-:Y:S01]  /*80c00*/  ISETP.LT.AND P1, PT, R23, c[0x0][0x17c], !P0 ;  /* 0x00005f0017007a0c */ /* 0x000fe20004721270 */
[----:B------:R0:W-:Y:S01]  /*80c10*/  @P2 STG.E.U16 [R24.64], R8 ;  /* 0x0000000818002986 */ /* 0x0001e2000c10150a */
[-C--:B------:R-:W-:Y:S02]  /*80c20*/  LEA.HI.X.SX32 R23, R21, R2.reuse, 0x1, P5 ;  /* 0x0000000215177211 */ /* 0x080fe400028f0eff */
[----:B------:R-:W-:-:S02]  /*80c30*/  LEA.HI.X.SX32 R21, R3, R2, 0x1, P6 ;  /* 0x0000000203157211 */ /* 0x000fc400030f0eff */
[----:B------:R-:W-:Y:S01]  /*80c40*/  LOP3.LUT R3, R11, 0xe, R6, 0xfe, !PT ;  /* 0x0000000e0b037812 */ /* 0x000fe200078efe06 */
[----:B---3--:R-:W-:Y:S01]  /*80c50*/  @P3 STG.E.U16 [R22.64], R7 ;  /* 0x0000000716003986 */ /* 0x008fe2000c10150a */
[----:B0-----:R-:W-:-:S03]  /*80c60*/  LEA R24, P2, R26, R0, 0x1 ;  /* 0x000000001a187211 */ /* 0x001fc600078408ff */
[----:B----4-:R0:W-:Y:S01]  /*80c70*/  @P4 STG.E.U16 [R20.64], R5 ;  /* 0x0000000514004986 */ /* 0x0101e2000c10150a */
[----:B------:R-:W-:Y:S02]  /*80c80*/  LEA.HI.X.SX32 R25, R26, R2, 0x1, P2 ;  /* 0x000000021a197211 */ /* 0x000fe400010f0eff */
[----:B------:R-:W-:Y:S02]  /*80c90*/  ISETP.LT.AND P2, PT, R3, c[0x0][0x17c], !P0 ;  /* 0x00005f0003007a0c */ /* 0x000fe40004741270 */
[--C-:B0-----:R-:W-:Y:S01]  /*80ca0*/  LOP3.LUT R21, R11, 0x10, R6.reuse, 0xfe, !PT ;  /* 0x000000100b157812 */ /* 0x101fe200078efe06 */
[----:B------:R-:W-:Y:S01]  /*80cb0*/  IMAD R20, R3, c[0x0][0x198], RZ ;  /* 0x0000660003147a24 */ /* 0x000fe200078e02ff */
[--C-:B------:R-:W-:Y:S01]  /*80cc0*/  LOP3.LUT R3, R11, 0x12, R6.reuse, 0xfe, !PT ;  /* 0x000000120b037812 */ /* 0x100fe200078efe06 */
[----:B------:R0:W-:Y:S01]  /*80cd0*/  @P1 STG.E.U16 [R24.64], R28 ;  /* 0x0000001c18001986 */ /* 0x0001e2000c10150a */
[C---:B------:R-:W-:Y:S01]  /*80ce0*/  ISETP.LT.AND P3, PT, R21.reuse, c[0x0][0x17c], !P0 ;  /* 0x00005f0015007a0c */ /* 0x040fe20004761270 */
[----:B------:R-:W-:Y:S01]  /*80cf0*/  IMAD R21, R21, c[0x0][0x198], RZ ;  /* 0x0000660015157a24 */ /* 0x000fe200078e02ff */
[C---:B------:R-:W-:Y:S01]  /*80d00*/  ISETP.LT.AND P4, PT, R3.reuse, c[0x0][0x17c], !P0 ;  /* 0x00005f0003007a0c */ /* 0x040fe20004781270 */
[----:B------:R-:W-:Y:S01]  /*80d10*/  IMAD R3, R3, c[0x0][0x198], RZ ;  /* 0x0000660003037a24 */ /* 0x000fe200078e02ff */
[----:B------:R-:W-:-:S02]  /*80d20*/  LOP3.LUT R23, R11, 0x14, R6, 0xfe, !PT ;  /* 0x000000140b177812 */ /* 0x000fc400078efe06 */
[-C--:B------:R-:W-:Y:S02]  /*80d30*/  LEA R22, P5, R21, R0.reuse, 0x1 ;  /* 0x0000000015167211 */ /* 0x080fe400078a08ff */
[----:B0-----:R-:W-:Y:S01]  /*80d40*/  LEA R24, P1, R20, R0, 0x1 ;  /* 0x0000000014187211 */ /* 0x001fe200078208ff */
[----:B------:R-:W-:-:S03]  /*80d50*/  IMAD R26, R23, c[0x0][0x198], RZ ;  /* 0x00006600171a7a24 */ /* 0x000fc600078e02ff */
[----:B------:R-:W-:Y:S02]  /*80d60*/  LEA.HI.X.SX32 R25, R20, R2, 0x1, P1 ;  /* 0x0000000214197211 */ /* 0x000fe400008f0eff */
[----:B------:R-:W-:Y:S02]  /*80d70*/  LEA R20, P6, R3, R0, 0x1 ;  /* 0x0000000003147211 */ /* 0x000fe400078c08ff */
[----:B------:R-:W-:Y:S01]  /*80d80*/  ISETP.LT.AND P1, PT, R23, c[0x0][0x17c], !P0 ;  /* 0x00005f0017007a0c */ /* 0x000fe20004721270 */
[----:B------:R0:W-:Y:S01]  /*80d90*/  @P2 STG.E.U16 [R24.64], R12 ;  /* 0x0000000c18002986 */ /* 0x0001e2000c10150a */
[-C--:B------:R-:W-:Y:S02]  /*80da0*/  LEA.HI.X.SX32 R23, R21, R2.reuse, 0x1, P5 ;  /* 0x0000000215177211 */ /* 0x080fe400028f0eff */
[----:B------:R-:W-:Y:S02]  /*80db0*/  LEA.HI.X.SX32 R21, R3, R2, 0x1, P6 ;  /* 0x0000000203157211 */ /* 0x000fe400030f0eff */
[----:B------:R-:W-:Y:S01]  /*80dc0*/  LOP3.LUT R3, R11, 0x16, R6, 0xfe, !PT ;  /* 0x000000160b037812 */ /* 0x000fe200078efe06 */
[----:B-----5:R-:W-:Y:S01]  /*80dd0*/  @P3 STG.E.U16 [R22.64], R27 ;  /* 0x0000001b16003986 */ /* 0x020fe2000c10150a */
[----:B0-----:R-:W-:-:S03]  /*80de0*/  LEA R24, P2, R26, R0, 0x1 ;  /* 0x000000001a187211 */ /* 0x001fc600078408ff */
[----:B------:R0:W-:Y:S01]  /*80df0*/  @P4 STG.E.U16 [R20.64], R19 ;  /* 0x0000001314004986 */ /* 0x0001e2000c10150a */
[----:B------:R-:W-:Y:S02]  /*80e00*/  LEA.HI.X.SX32 R25, R26, R2, 0x1, P2 ;  /* 0x000000021a197211 */ /* 0x000fe400010f0eff */
[----:B------:R-:W-:-:S03]  /*80e10*/  ISETP.LT.AND P2, PT, R3, c[0x0][0x17c], !P0 ;  /* 0x00005f0003007a0c */ /* 0x000fc60004741270 */
[----:B------:R1:W-:Y:S01]  /*80e20*/  @P1 STG.E.U16 [R24.64], R4 ;  /* 0x0000000418001986 */ /* 0x0003e2000c10150a */
[----:B0-----:R-:W-:Y:S01]  /*80e30*/  IMAD R20, R3, c[0x0][0x198], RZ ;  /* 0x0000660003147a24 */ /* 0x001fe200078e02ff */
[C-C-:B------:R-:W-:Y:S02]  /*80e40*/  LOP3.LUT R21, R11.reuse, 0x18, R6.reuse, 0xfe, !PT ;  /* 0x000000180b157812 */ /* 0x140fe400078efe06 */
[----:B------:R-:W-:Y:S02]  /*80e50*/  LOP3.LUT R3, R11, 0x1a, R6, 0xfe, !PT ;  /* 0x0000001a0b037812 */ /* 0x000fe400078efe06 */
[C---:B------:R-:W-:Y:S02]  /*80e60*/  ISETP.LT.AND P4, PT, R21.reuse, c[0x0][0x17c], !P0 ;  /* 0x00005f0015007a0c */ /* 0x040fe40004781270 */
[C---:B-1----:R-:W-:Y:S01]  /*80e70*/  LEA R24, P1, R20.reuse, R0, 0x1 ;  /* 0x0000000014187211 */ /* 0x042fe200078208ff */
[----:B------:R-:W-:Y:S01]  /*80e80*/  IMAD R21, R21, c[0x0][0x198], RZ ;  /* 0x0000660015157a24 */ /* 0x000fe200078e02ff */
[C---:B------:R-:W-:Y:S01]  /*80e90*/  ISETP.LT.AND P3, PT, R3.reuse, c[0x0][0x17c], !P0 ;  /* 0x00005f0003007a0c */ /* 0x040fe20004761270 */
[----:B------:R-:W-:Y:S01]  /*80ea0*/  IMAD R3, R3, c[0x0][0x198], RZ ;  /* 0x0000660003037a24 */ /* 0x000fe200078e02ff */
[----:B------:R-:W-:-:S02]  /*80eb0*/  LEA.HI.X.SX32 R25, R20, R2, 0x1, P1 ;  /* 0x0000000214197211 */ /* 0x000fc400008f0eff */
[----:B------:R-:W-:Y:S02]  /*80ec0*/  LOP3.LUT R23, R11, 0x1c, R6, 0xfe, !PT ;  /* 0x0000001c0b177812 */ /* 0x000fe400078efe06 */
[-C--:B------:R-:W-:Y:S01]  /*80ed0*/  LEA R22, P5, R21, R0.reuse, 0x1 ;  /* 0x0000000015167211 */ /* 0x080fe200078a08ff */
[----:B------:R0:W-:Y:S01]  /*80ee0*/  @P2 STG.E.U16 [R24.64], R16 ;  /* 0x0000001018002986 */ /* 0x0001e2000c10150a */
[----:B------:R-:W-:Y:S01]  /*80ef0*/  LEA R20, P6, R3, R0, 0x1 ;  /* 0x0000000003147211 */ /* 0x000fe200078c08ff */
[C---:B------:R-:W-:Y:S01]  /*80f00*/  IMAD R26, R23.reuse, c[0x0][0x198], RZ ;  /* 0x00006600171a7a24 */ /* 0x040fe200078e02ff */
[----:B------:R-:W-:Y:S02]  /*80f10*/  ISETP.LT.AND P1, PT, R23, c[0x0][0x17c], !P0 ;  /* 0x00005f0017007a0c */ /* 0x000fe40004721270 */
[-C--:B------:R-:W-:Y:S02]  /*80f20*/  LEA.HI.X.SX32 R23, R21, R2.reuse, 0x1, P5 ;  /* 0x0000000215177211 */ /* 0x080fe400028f0eff */
[----:B------:R-:W-:-:S02]  /*80f30*/  LEA.HI.X.SX32 R21, R3, R2, 0x1, P6 ;  /* 0x0000000203157211 */ /* 0x000fc400030f0eff */
[----:B0-----:R-:W-:Y:S01]  /*80f40*/  LOP3.LUT R25, R11, 0x1e, R6, 0xfe, !PT ;  /* 0x0000001e0b197812 */ /* 0x001fe200078efe06 */
[----:B------:R0:W-:Y:S03]  /*80f50*/  @P4 STG.E.U16 [R22.64], R18 ;  /* 0x0000001216004986 */ /* 0x0001e6000c10150a */
[C---:B------:R-:W-:Y:S01]  /*80f60*/  ISETP.LT.AND P2, PT, R25.reuse, c[0x0][0x17c], !P0 ;  /* 0x00005f0019007a0c */ /* 0x040fe20004741270 */
[----:B------:R-:W-:Y:S01]  /*80f70*/  IMAD R3, R25, c[0x0][0x198], RZ ;  /* 0x0000660019037a24 */ /* 0x000fe200078e02ff */
[C---:B------:R-:W-:Y:S01]  /*80f80*/  LEA R24, P5, R26.reuse, R0, 0x1 ;  /* 0x000000001a187211 */ /* 0x040fe200078a08ff */
[----:B------:R1:W-:Y:S03]  /*80f90*/  @P3 STG.E.U16 [R20.64], R15 ;  /* 0x0000000f14003986 */ /* 0x0003e6000c10150a */
[----:B------:R-:W-:-:S02]  /*80fa0*/  LEA.HI.X.SX32 R25, R26, R2, 0x1, P5 ;  /* 0x000000021a197211 */ /* 0x000fc400028f0eff */
[C-C-:B0-----:R-:W-:Y:S02]  /*80fb0*/  LOP3.LUT R23, R11.reuse, 0x20, R6.reuse, 0xfe, !PT ;  /* 0x000000200b177812 */ /* 0x141fe400078efe06 */
[----:B------:R-:W-:Y:S02]  /*80fc0*/  LOP3.LUT R22, R11, 0x22, R6, 0xfe, !PT ;  /* 0x000000220b167812 */ /* 0x000fe400078efe06 */
[----:B-1----:R-:W-:Y:S02]  /*80fd0*/  LEA R20, P3, R3, R0, 0x1 ;  /* 0x0000000003147211 */ /* 0x002fe400078608ff */
[C---:B------:R-:W-:Y:S01]  /*80fe0*/  ISETP.LT.AND P4, PT, R23.reuse, c[0x0][0x17c], !P0 ;  /* 0x00005f0017007a0c */ /* 0x040fe20004781270 */
[----:B------:R-:W-:Y:S01]  /*80ff0*/  IMAD R23, R23, c[0x0][0x198], RZ ;  /* 0x0000660017177a24 */ /* 0x000fe200078e02ff */
[----:B------:R-:W-:Y:S01]  /*81000*/  LEA.HI.X.SX32 R21, R3, R2, 0x1, P3 ;  /* 0x0000000203157211 */ /* 0x000fe200018f0eff */
[C---:B------:R-:W-:Y:S01]  /*81010*/  IMAD R3, R22.reuse, c[0x0][0x198], RZ ;  /* 0x0000660016037a24 */ /* 0x040fe200078e02ff */
[----:B------:R-:W-:Y:S01]  /*81020*/  @P1 STG.E.U16 [R24.64], R29 ;  /* 0x0000001d18001986 */ /* 0x000fe2000c10150a */
[----:B------:R-:W-:-:S03]  /*81030*/  ISETP.LT.AND P1, PT, R22, c[0x0][0x17c], !P0 ;  /* 0x00005f0016007a0c */ /* 0x000fc60004721270 */
[----:B------:R0:W-:Y:S01]  /*81040*/  @P2 STG.E.U16 [R20.64], R14 ;  /* 0x0000000e14002986 */ /* 0x0001e2000c10150a */
[----:B------:R-:W-:Y:S02]  /*81050*/  LEA R22, P2, R23, R0, 0x1 ;  /* 0x0000000017167211 */ /* 0x000fe400078408ff */
[----:B------:R-:W-:Y:S02]  /*81060*/  PRMT R4, R17, 0x7632, R4 ;  /* 0x0000763211047816 */ /* 0x000fe40000000004 */
[----:B------:R-:W-:Y:S01]  /*81070*/  LEA.HI.X.SX32 R23, R23, R2, 0x1, P2 ;  /* 0x0000000217177211 */ /* 0x000fe200010f0eff */
[----:B------:R-:W2:Y:S01]  /*81080*/  LDL.LU R17, [R1+0x1d60] ;  /* 0x001d600001117983 */ /* 0x000ea20000300800 */
[----:B0-----:R-:W-:Y:S02]  /*81090*/  LOP3.LUT R21, R11, 0x24, R6, 0xfe, !PT ;  /* 0x000000240b157812 */ /* 0x001fe400078efe06 */
[----:B------:R-:W-:Y:S02]  /*810a0*/  LEA R20, P3, R3, R0, 0x1 ;  /* 0x0000000003147211 */ /* 0x000fe400078608ff */
[C---:B------:R-:W-:Y:S01]  /*810b0*/  ISETP.LT.AND P2, PT, R21.reuse, c[0x0][0x17c], !P0 ;  /* 0x00005f0015007a0c */ /* 0x040fe20004741270 */
[----:B------:R-:W-:Y:S01]  /*810c0*/  IMAD R24, R21, c[0x0][0x198], RZ ;  /* 0x0000660015187a24 */ /* 0x000fe200078e02ff */
[----:B------:R-:W-:-:S02]  /*810d0*/  LEA.HI.X.SX32 R21, R3, R2, 0x1, P3 ;  /* 0x0000000203157211 */ /* 0x000fc400018f0eff */
[----:B------:R-:W-:Y:S01]  /*810e0*/  PRMT R3, R13, 0x7632, R3 ;  /* 0x000076320d037816 */ /* 0x000fe20000000003 */
[----:B------:R0:W-:Y:S04]  /*810f0*/  @P4 STG.E.U16 [R22.64], R4 ;  /* 0x0000000416004986 */ /* 0x0001e8000c10150a */
[----:B------:R1:W-:Y:S01]  /*81100*/  @P1 STG.E.U16 [R20.64], R3 ;  /* 0x0000000314001986 */ /* 0x0003e2000c10150a */
[----:B------:R-:W-:-:S03]  /*81110*/  PRMT R12, R12, 0x7632, R12 ;  /* 0x000076320c0c7816 */ /* 0x000fc6000000000c */
[----:B------:R-:W3:Y:S01]  /*81120*/  LDL.LU R13, [R1+0x1d5c] ;  /* 0x001d5c00010d7983 */ /* 0x000ee20000300800 */
[C---:B0-----:R-:W-:Y:S02]  /*81130*/  LEA R22, P3, R24.reuse, R0, 0x1 ;  /* 0x0000000018167211 */ /* 0x041fe400078608ff */
[C-C-:B-1----:R-:W-:Y:S02]  /*81140*/  LOP3.LUT R21, R11.reuse, 0x26, R6.reuse, 0xfe, !PT ;  /* 0x000000260b157812 */ /* 0x142fe400078efe06 */
[----:B------:R-:W-:Y:S02]  /*81150*/  LOP3.LUT R3, R11, 0x28, R6, 0xfe, !PT ;  /* 0x000000280b037812 */ /* 0x000fe400078efe06 */
[----:B------:R-:W-:Y:S02]  /*81160*/  PRMT R4, R9, 0x7632, R4 ;  /* 0x0000763209047816 */ /* 0x000fe40000000004 */
[----:B------:R-:W-:Y:S01]  /*81170*/  LEA.HI.X.SX32 R23, R24, R2, 0x1, P3 ;  /* 0x0000000218177211 */ /* 0x000fe200018f0eff */
[----:B------:R-:W4:Y:S01]  /*81180*/  LDL.LU R9, [R1+0x1d58] ;  /* 0x001d580001097983 */ /* 0x000f220000300800 */
[C---:B------:R-:W-:Y:S01]  /*81190*/  ISETP.LT.AND P4, PT, R21.reuse, c[0x0][0x17c], !P0 ;  /* 0x00005f0015007a0c */ /* 0x040fe20004781270 */
[----:B------:R-:W-:Y:S01]  /*811a0*/  IMAD R21, R21, c[0x0][0x198], RZ ;  /* 0x0000660015157a24 */ /* 0x000fe200078e02ff */
[C---:B------:R-:W-:Y:S01]  /*811b0*/  ISETP.LT.AND P1, PT, R3.reuse, c[0x0][0x17c], !P0 ;  /* 0x00005f0003007a0c */ /* 0x040fe20004721270 */
[----:B------:R-:W-:Y:S01]  /*811c0*/  IMAD R3, R3, c[0x0][0x198], RZ ;  /* 0x0000660003037a24 */ /* 0x000fe200078e02ff */
[----:B------:R0:W-:Y:S01]  /*811d0*/  @P2 STG.E.U16 [R22.64], R4 ;  /* 0x0000000416002986 */ /* 0x0001e2000c10150a */
[----:B------:R-:W-:-:S03]  /*811e0*/  LOP3.LUT R24, R11, 0x2a, R6, 0xfe, !PT ;  /* 0x0000002a0b187812 */ /* 0x000fc600078efe06 */
[-C--:B------:R-:W-:Y:S02]  /*811f0*/  LEA R20, P3, R3, R0.reuse, 0x1 ;  /* 0x0000000003147211 */ /* 0x080fe400078608ff */
[C---:B0-----:R-:W-:Y:S02]  /*81200*/  LEA R22, P2, R21.reuse, R0, 0x1 ;  /* 0x0000000015167211 */ /* 0x041fe400078408ff */
[----:B------:R-:W-:Y:S02]  /*81210*/  PRMT R4, R8, 0x7632, R4 ;  /* 0x0000763208047816 */ /* 0x000fe40000000004 */
[-C--:B------:R-:W-:Y:S02]  /*81220*/  LEA.HI.X.SX32 R23, R21, R2.reuse, 0x1, P2 ;  /* 0x0000000215177211 */ /* 0x080fe400010f0eff */
[----:B------:R-:W-:Y:S01]  /*81230*/  LEA.HI.X.SX32 R21, R3, R2, 0x1, P3 ;  /* 0x0000000203157211 */ /* 0x000fe200018f0eff */
[----:B------:R-:W-:Y:S01]  /*81240*/  IMAD R8, R24, c[0x0][0x198], RZ ;  /* 0x0000660018087a24 */ /* 0x000fe200078e02ff */
[----:B------:R-:W-:-:S02]  /*81250*/  PRMT R3, R7, 0x7632, R3 ;  /* 0x0000763207037816 */ /* 0x000fc40000000003 */
[----:B------:R-:W-:Y:S01]  /*81260*/  ISETP.LT.AND P2, PT, R24, c[0x0][0x17c], !P0 ;  /* 0x00005f0018007a0c */ /* 0x000fe20004741270 */
[----:B------:R0:W-:Y:S04]  /*81270*/  @P4 STG.E.U16 [R22.64], R4 ;  /* 0x0000000416004986 */ /* 0x0001e8000c10150a */
[----:B------:R1:W-:Y:S04]  /*81280*/  @P1 STG.E.U16 [R20.64], R3 ;  /* 0x0000000314001986 */ /* 0x0003e8000c10150a */
[----:B------:R-:W5:Y:S01]  /*81290*/  LDL.LU R7, [R1+0x1d54] ;  /* 0x001d540001077983 */ /* 0x000f620000300800 */
[----:B0-----:R-:W-:-:S02]  /*812a0*/  LEA R22, P3, R8, R0, 0x1 ;  /* 0x0000000008167211 */ /* 0x001fc400078608ff */
[----:B-1----:R-:W-:Y:S02]  /*812b0*/  LOP3.LUT R20, R11, 0x2c, R6, 0xfe, !PT ;  /* 0x0000002c0b147812 */ /* 0x002fe400078efe06 */
[----:B------:R-:W-:Y:S02]  /*812c0*/  PRMT R4, R5, 0x7632, R4 ;  /* 0x0000763205047816 */ /* 0x000fe40000000004 */
[----:B------:R-:W-:Y:S01]  /*812d0*/  LEA.HI.X.SX32 R23, R8, R2, 0x1, P3 ;  /* 0x0000000208177211 */ /* 0x000fe200018f0eff */
[C---:B------:R-:W-:Y:S01]  /*812e0*/  IMAD R8, R20.reuse, c[0x0][0x198], RZ ;  /* 0x0000660014087a24 */ /* 0x040fe200078e02ff */
[--C-:B------:R-:W-:Y:S01]  /*812f0*/  LOP3.LUT R3, R11, 0x2e, R6.reuse, 0xfe, !PT ;  /* 0x0000002e0b037812 */ /* 0x100fe200078efe06 */
[----:B------:R-:W2:Y:S01]  /*81300*/  LDL.LU R5, [R1+0x1d50] ;  /* 0x001d500001057983 */ /* 0x000ea20000300800 */
[----:B------:R-:W-:Y:S02]  /*81310*/  ISETP.LT.AND P4, PT, R20, c[0x0][0x17c], !P0 ;  /* 0x00005f0014007a0c */ /* 0x000fe40004781270 */
[C---:B------:R-:W-:Y:S01]  /*81320*/  ISETP.LT.AND P1, PT, R3.reuse, c[0x0][0x17c], !P0 ;  /* 0x00005f0003007a0c */ /* 0x040fe20004721270 */
[----:B------:R0:W-:Y:S01]  /*81330*/  @P2 STG.E.U16 [R22.64], R4 ;  /* 0x0000000416002986 */ /* 0x0001e2000c10150a */
[----:B------:R-:W-:Y:S01]  /*81340*/  IMAD R3, R3, c[0x0][0x198], RZ ;  /* 0x0000660003037a24 */ /* 0x000fe200078e02ff */
[----:B------:R-:W-:-:S04]  /*81350*/  LOP3.LUT R21, R11, 0x30, R6, 0xfe, !PT ;  /* 0x000000300b157812 */ /* 0x000fc800078efe06 */
[-C--:B------:R-:W-:Y:S02]  /*81360*/  LEA R20, P3, R3, R0.reuse, 0x1 ;  /* 0x0000000003147211 */ /* 0x080fe400078608ff */
[----:B0-----:R-:W-:Y:S02]  /*81370*/  LEA R22, P2, R8, R0, 0x1 ;  /* 0x0000000008167211 */ /* 0x001fe400078408ff */
[----:B------:R-:W-:Y:S02]  /*81380*/  PRMT R4, R28, 0x7632, R4 ;  /* 0x000076321c047816 */ /* 0x000fe40000000004 */
[-C--:B------:R-:W-:Y:S01]  /*81390*/  LEA.HI.X.SX32 R23, R8, R2.reuse, 0x1, P2 ;  /* 0x0000000208177211 */ /* 0x080fe200010f0eff */
[C---:B------:R-:W-:Y:S01]  /*813a0*/  IMAD R8, R21.reuse, c[0x0][0x198], RZ ;  /* 0x0000660015087a24 */ /* 0x040fe200078e02ff */
[----:B------:R-:W-:Y:S01]  /*813b0*/  ISETP.LT.AND P2, PT, R21, c[0x0][0x17c], !P0 ;  /* 0x00005f0015007a0c */ /* 0x000fe20004741270 */
[----:B------:R-:W2:Y:S01]  /*813c0*/  LDL.LU R28, [R1+0x1d4c] ;  /* 0x001d4c00011c7983 */ /* 0x000ea20000300800 */
[----:B------:R-:W-:-:S03]  /*813d0*/  LEA.HI.X.SX32 R21, R3, R2, 0x1, P3 ;  /* 0x0000000203157211 */ /* 0x000fc600018f0eff */
[----:B------:R0:W-:Y:S01]  /*813e0*/  @P4 STG.E.U16 [R22.64], R4 ;  /* 0x0000000416004986 */ /* 0x0001e2000c10150a */
[----:B------:R-:W-:-:S03]  /*813f0*/  LOP3.LUT R3, R11, 0x32, R6, 0xfe, !PT ;  /* 0x000000320b037812 */ /* 0x000fc600078efe06 */
[----:B------:R1:W-:Y:S01]  /*81400*/  @P1 STG.E.U16 [R20.64], R12 ;  /* 0x0000000c14001986 */ /* 0x0003e2000c10150a */
[----:B0-----:R-:W-:-:S04]  /*81410*/  LEA R22, P3, R8, R0, 0x1 ;  /* 0x0000000008167211 */ /* 0x001fc800078608ff */
[----:B------:R-:W-:Y:S02]  /*81420*/  LEA.HI.X.SX32 R23, R8, R2, 0x1, P3 ;  /* 0x0000000208177211 */ /* 0x000fe400018f0eff */
[----:B-1----:R-:W-:Y:S02]  /*81430*/  LOP3.LUT R12, R11, 0x34, R6, 0xfe, !PT ;  /* 0x000000340b0c7812 */ /* 0x002fe400078efe06 */
[C---:B------:R-:W-:Y:S01]  /*81440*/  ISETP.LT.AND P3, PT, R3.reuse, c[0x0][0x17c], !P0 ;  /* 0x00005f0003007a0c */ /* 0x040fe20004761270 */
[----:B------:R-:W-:Y:S01]  /*81450*/  IMAD R3, R3, c[0x0][0x198], RZ ;  /* 0x0000660003037a24 */ /* 0x000fe200078e02ff */
[----:B------:R-:W-:Y:S01]  /*81460*/  PRMT R4, R27, 0x7632, R4 ;  /* 0x000076321b047816 */ /* 0x000fe20000000004 */
[C---:B------:R-:W-:Y:S01]  /*81470*/  IMAD R8, R12.reuse, c[0x0][0x198], RZ ;  /* 0x000066000c087a24 */ /* 0x040fe200078e02ff */
[----:B------:R-:W-:Y:S01]  /*81480*/  ISETP.LT.AND P4, PT, R12, c[0x0][0x17c], !P0 ;  /* 0x00005f000c007a0c */ /* 0x000fe20004781270 */
[----:B------:R-:W2:Y:S01]  /*81490*/  LDL.LU R27, [R1+0x1d48] ;  /* 0x001d4800011b7983 */ /* 0x000ea20000300800 */
[----:B------:R-:W-:-:S02]  /*814a0*/  LEA R20, P1, R3, R0, 0x1 ;  /* 0x0000000003147211 */ /* 0x000fc400078208ff */
[----:B------:R-:W-:Y:S01]  /*814b0*/  LOP3.LUT R12, R11, 0x36, R6, 0xfe, !PT ;  /* 0x000000360b0c7812 */ /* 0x000fe200078efe06 */
[----:B------:R0:W-:Y:S01]  /*814c0*/  @P2 STG.E.U16 [R22.64], R4 ;  /* 0x0000000416002986 */ /* 0x0001e2000c10150a */
[----:B------:R-:W-:Y:S02]  /*814d0*/  LEA.HI.X.SX32 R21, R3, R2, 0x1, P1 ;  /* 0x0000000203157211 */ /* 0x000fe400008f0eff */
[C---:B------:R-:W-:Y:S01]  /*814e0*/  ISETP.LT.AND P5, PT, R12.reuse, c[0x0][0x17c], !P0 ;  /* 0x00005f000c007a0c */ /* 0x040fe200047a1270 */
[----:B------:R-:W-:Y:S01]  /*814f0*/  IMAD R3, R12, c[0x0][0x198], RZ ;  /* 0x000066000c037a24 */ /* 0x000fe200078e02ff */
[----:B0-----:R-:W-:Y:S02]  /*81500*/  PRMT R4, R19, 0x7632, R4 ;  /* 0x0000763213047816 */ /* 0x001fe40000000004 */
[----:B------:R-:W-:Y:S02]  /*81510*/  LEA R22, P2, R8, R0, 0x1 ;  /* 0x0000000008167211 */ /* 0x000fe400078408ff */
[----:B------:R-:W-:Y:S01]  /*81520*/  PRMT R16, R4, 0x7632, R16 ;  /* 0x0000763204107816 */ /* 0x000fe20000000010 */
[----:B------:R0:W-:Y:S01]  /*81530*/  @P3 STG.E.U16 [R20.64], R4 ;  /* 0x0000000414003986 */ /* 0x0001e2000c10150a */
[----:B------:R-:W-:-:S02]  /*81540*/  LEA.HI.X.SX32 R23, R8, R2, 0x1, P2 ;  /* 0x0000000208177211 */ /* 0x000fc400010f0eff */
[----:B------:R-:W-:-:S03]  /*81550*/  LOP3.LUT R8, R11, 0x38, R6, 0xfe, !PT ;  /* 0x000000380b087812 */ /* 0x000fc600078efe06 */
[----:B------:R1:W-:Y:S01]  /*81560*/  @P4 STG.E.U16 [R22.64], R16 ;  /* 0x0000001016004986 */ /* 0x0003e2000c10150a */
[C---:B------:R-:W-:Y:S02]  /*81570*/  ISETP.LT.AND P2, PT, R8.reuse, c[0x0][0x17c], !P0 ;  /* 0x00005f0008007a0c */ /* 0x040fe40004741270 */
[----:B0-----:R-:W-:Y:S01]  /*81580*/  LEA R20, P1, R3, R0, 0x1 ;  /* 0x0000000003147211 */ /* 0x001fe200078208ff */
[----:B------:R-:W-:Y:S01]  /*81590*/  IMAD R8, R8, c[0x0][0x198], RZ ;  /* 0x0000660008087a24 */ /* 0x000fe200078e02ff */
[----:B------:R-:W-:Y:S02]  /*815a0*/  LOP3.LUT R12, R11, 0x3a, R6, 0xfe, !PT ;  /* 0x0000003a0b0c7812 */ /* 0x000fe400078efe06 */
[----:B------:R-:W-:Y:S02]  /*815b0*/  LEA.HI.X.SX32 R21, R3, R2, 0x1, P1 ;  /* 0x0000000203157211 */ /* 0x000fe400008f0eff */
[----:B-1----:R-:W-:Y:S02]  /*815c0*/  PRMT R16, R16, 0x7632, R16 ;  /* 0x0000763210107816 */ /* 0x002fe40000000010 */
[----:B------:R-:W-:Y:S01]  /*815d0*/  LOP3.LUT R4, R11, 0x3c, R6, 0xfe, !PT ;  /* 0x0000003c0b047812 */ /* 0x000fe200078efe06 */
[----:B------:R-:W-:-:S02]  /*815e0*/  IMAD R3, R12, c[0x0][0x198], RZ ;  /* 0x000066000c037a24 */ /* 0x000fc400078e02ff */
[----:B------:R0:W-:Y:S01]  /*815f0*/  @P5 STG.E.U16 [R20.64], R16 ;  /* 0x0000001014005986 */ /* 0x0001e2000c10150a */
[C---:B------:R-:W-:Y:S01]  /*81600*/  ISETP.LT.AND P5, PT, R4.reuse, c[0x0][0x17c], !P0 ;  /* 0x00005f0004007a0c */ /* 0x040fe200047a1270 */
[----:B------:R-:W-:Y:S01]  /*81610*/  IMAD R4, R4, c[0x0][0x198], RZ ;  /* 0x0000660004047a24 */ /* 0x000fe200078e02ff */
[----:B------:R-:W-:Y:S02]  /*81620*/  ISETP.LT.AND P1, PT, R12, c[0x0][0x17c], !P0 ;  /* 0x00005f000c007a0c */ /* 0x000fe40004721270 */
[-C--:B------:R-:W-:Y:S02]  /*81630*/  LEA R22, P4, R3, R0.reuse, 0x1 ;  /* 0x0000000003167211 */ /* 0x080fe400078808ff */
[----:B0-----:R-:W-:-:S04]  /*81640*/  LEA R20, P3, R8, R0, 0x1 ;  /* 0x0000000008147211 */ /* 0x001fc800078608ff */
[----:B------:R-:W-:Y:S02]  /*81650*/  LEA.HI.X.SX32 R21, R8, R2, 0x1, P3 ;  /* 0x0000000208157211 */ /* 0x000fe400018f0eff */
[----:B------:R-:W-:Y:S02]  /*81660*/  PRMT R8, R18, 0x7632, R8 ;  /* 0x0000763212087816 */ /* 0x000fe40000000008 */
[C---:B------:R-:W-:Y:S02]  /*81670*/  LEA R24, P3, R4.reuse, R0, 0x1 ;  /* 0x0000000004187211 */ /* 0x040fe400078608ff */
[----:B------:R-:W-:Y:S01]  /*81680*/  PRMT R12, R15, 0x7632, R12 ;  /* 0x000076320f0c7816 */ /* 0x000fe2000000000c */
[----:B------:R0:W-:Y:S01]  /*81690*/  @P2 STG.E.U16 [R20.64], R8 ;  /* 0x0000000814002986 */ /* 0x0001e2000c10150a */
[-C--:B------:R-:W-:Y:S02]  /*816a0*/  LEA.HI.X.SX32 R23, R3, R2.reuse, 0x1, P4 ;  /* 0x0000000203177211 */ /* 0x080fe400020f0eff */
[----:B------:R-:W-:-:S02]  /*816b0*/  LEA.HI.X.SX32 R25, R4, R2, 0x1, P3 ;  /* 0x0000000204197211 */ /* 0x000fc400018f0eff */
[----:B------:R-:W-:Y:S01]  /*816c0*/  LOP3.LUT R4, R11, 0x3e, R6, 0xfe, !PT ;  /* 0x0000003e0b047812 */ /* 0x000fe200078efe06 */
[----:B------:R1:W-:Y:S01]  /*816d0*/  @P1 STG.E.U16 [R22.64], R12 ;  /* 0x0000000c16001986 */ /* 0x0003e2000c10150a */
[----:B0-----:R-:W-:Y:S02]  /*816e0*/  PRMT R8, R29, 0x7632, R8 ;  /* 0x000076321d087816 */ /* 0x001fe40000000008 */
[----:B------:R-:W-:Y:S01]  /*816f0*/  ISETP.LT.AND P2, PT, R4, c[0x0][0x17c], !P0 ;  /* 0x00005f0004007a0c */ /* 0x000fe20004741270 */
[----:B------:R-:W2:Y:S04]  /*81700*/  LDL.LU R29, [R1+0x1d44] ;  /* 0x001d4400011d7983 */ /* 0x000ea80000300800 */
[----:B------:R0:W-:Y:S01]  /*81710*/  @P5 STG.E.U16 [R24.64], R8 ;  /* 0x0000000818005986 */ /* 0x0001e2000c10150a */
[----:B-1----:R-:W-:-:S02]  /*81720*/  LOP3.LUT R12, R11, 0x40, R6, 0xfe, !PT ;  /* 0x000000400b0c7812 */ /* 0x002fc400078efe06 */
[----:B------:R-:W-:Y:S01]  /*81730*/  PRMT R3, R14, 0x7632, R3 ;  /* 0x000076320e037816 */ /* 0x000fe20000000003 */
[----:B------:R-:W2:Y:S01]  /*81740*/  LDL.LU R18, [R1+0x24] ;  /* 0x0000240001127983 */ /* 0x000ea20000300800 */
[----:B0-----:R-:W-:Y:S01]  /*81750*/  IMAD R8, R4, c[0x0][0x198], RZ ;  /* 0x0000660004087a24 */ /* 0x001fe200078e02ff */
[----:B------:R-:W-:Y:S02]  /*81760*/  ISETP.LT.AND P3, PT, R12, c[0x0][0x17c], !P0 ;  /* 0x00005f000c007a0c */ /* 0x000fe40004761270 */
[----:B------:R-:W2:Y:S02]  /*81770*/  LDL.LU R14, [R1+0x94] ;  /* 0x00009400010e7983 */ /* 0x000ea40000300800 */
[----:B------:R-:W-:Y:S01]  /*81780*/  LEA R24, P1, R8, R0, 0x1 ;  /* 0x0000000008187211 */ /* 0x000fe200078208ff */
[----:B------:R-:W-:Y:S01]  /*81790*/  IMAD R12, R12, c[0x0][0x198], RZ ;  /* 0x000066000c0c7a24 */ /* 0x000fe200078e02ff */
[----:B------:R-:W2:Y:S02]  /*817a0*/  LDL.LU R26, [R1+0x44] ;  /* 0x00004400011a7983 */ /* 0x000ea40000300800 */
[----:B------:R-:W-:-:S02]  /*817b0*/  LEA.HI.X.SX32 R25, R8, R2, 0x1, P1 ;  /* 0x0000000208197211 */ /* 0x000fc400008f0eff */
[----:B------:R-:W2:Y:S01]  /*817c0*/  LDL.LU R19, [R1+0x4] ;  /* 0x0000040001137983 */ /* 0x000ea20000300800 */
[----:B------:R-:W-:-:S03]  /*817d0*/  LEA R22, P5, R12, R0, 0x1 ;  /* 0x000000000c167211 */ /* 0x000fc600078a08ff */
[----:B------:R-:W2:Y:S04]  /*817e0*/  LDL.LU R15, [R1+0x84] ;  /* 0x00008400010f7983 */ /* 0x000ea80000300800 */
[----:B------:R0:W-:Y:S01]  /*817f0*/  @P2 STG.E.U16 [R24.64], R3 ;  /* 0x0000000318002986 */ /* 0x0001e2000c10150a */
[----:B------:R-:W-:-:S03]  /*81800*/  LEA.HI.X.SX32 R23, R12, R2, 0x1, P5 ;  /* 0x000000020c177211 */ /* 0x000fc600028f0eff */
[----:B------:R-:W2:Y:S04]  /*81810*/  LDL R12, [R1+0x54] ;  /* 0x00005400010c7983 */ /* 0x000ea80000100800 */
[----:B0-----:R-:W2:Y:S01]  /*81820*/  LDL R3, [R1+0x64] ;  /* 0x0000640001037983 */ /* 0x001ea20000100800 */
[C-C-:B------:R-:W-:Y:S02]  /*81830*/  LOP3.LUT R4, R11.reuse, 0x42, R6.reuse, 0xfe, !PT ;  /* 0x000000420b047812 */ /* 0x140fe400078efe06 */
[----:B------:R-:W-:Y:S02]  /*81840*/  LOP3.LUT R16, R11, 0x44, R6, 0xfe, !PT ;  /* 0x000000440b107812 */ /* 0x000fe400078efe06 */
[C---:B------:R-:W-:Y:S01]  /*81850*/  ISETP.LT.AND P4, PT, R4.reuse, c[0x0][0x17c], !P0 ;  /* 0x00005f0004007a0c */ /* 0x040fe20004781270 */
[----:B------:R-:W-:-:S02]  /*81860*/  IMAD R4, R4, c[0x0][0x198], RZ ;  /* 0x0000660004047a24 */ /* 0x000fc400078e02ff */
[C---:B------:R-:W-:Y:S01]  /*81870*/  IMAD R8, R16.reuse, c[0x0][0x198], RZ ;  /* 0x0000660010087a24 */ /* 0x040fe200078e02ff */
[----:B------:R-:W-:Y:S02]  /*81880*/  ISETP.LT.AND P1, PT, R16, c[0x0][0x17c], !P0 ;  /* 0x00005f0010007a0c */ /* 0x000fe40004721270 */
[-C--:B------:R-:W-:Y:S02]  /*81890*/  LEA R20, P6, R4, R0.reuse, 0x1 ;  /* 0x0000000004147211 */ /* 0x080fe400078c08ff */
[----:B------:R-:W-:Y:S02]  /*818a0*/  LEA R24, P2, R8, R0, 0x1 ;  /* 0x0000000008187211 */ /* 0x000fe400078408ff */
[-C--:B------:R-:W-:Y:S02]  /*818b0*/  LEA.HI.X.SX32 R21, R4, R2.reuse, 0x1, P6 ;  /* 0x0000000204157211 */ /* 0x080fe400030f0eff */
[----:B------:R-:W-:Y:S02]  /*818c0*/  LOP3.LUT R4, R11, 0x46, R6, 0xfe, !PT ;  /* 0x000000460b047812 */ /* 0x000fe400078efe06 */
[----:B------:R-:W-:-:S02]  /*818d0*/  LEA.HI.X.SX32 R25, R8, R2, 0x1, P2 ;  /* 0x0000000208197211 */ /* 0x000fc400010f0eff */
[C---:B------:R-:W-:Y:S01]  /*818e0*/  ISETP.LT.AND P2, PT, R4.reuse, c[0x0][0x17c], !P0 ;  /* 0x00005f0004007a0c */ /* 0x040fe20004741270 */
[----:B------:R-:W-:Y:S01]  /*818f0*/  IMAD R4, R4, c[0x0][0x198], RZ ;  /* 0x0000660004047a24 */ /* 0x000fe200078e02ff */
[C-C-:B------:R-:W-:Y:S01]  /*81900*/  LOP3.LUT R8, R11.reuse, 0x48, R6.reuse, 0xfe, !PT ;  /* 0x000000480b087812 */ /* 0x140fe200078efe06 */
[----:B--2---:R0:W-:Y:S04]  /*81910*/  @P3 STG.E.U16 [R22.64], R3 ;  /* 0x0000000316003986 */ /* 0x0041e8000c10150a */
[----:B------:R1:W-:Y:S04]  /*81920*/  @P4 STG.E.U16 [R20.64], R12 ;  /* 0x0000000c14004986 */ /* 0x0003e8000c10150a */
[----:B------:R2:W-:Y:S01]  /*81930*/  @P1 STG.E.U16 [R24.64], R18 ;  /* 0x0000001218001986 */ /* 0x0005e2000c10150a */
[----:B0-----:R-:W-:-:S04]  /*81940*/  LOP3.LUT R3, R11, 0x4a, R6, 0xfe, !PT ;  /* 0x0000004a0b037812 */ /* 0x001fc800078efe06 */
[C---:B------:R-:W-:Y:S01]  /*81950*/  ISETP.LT.AND P4, PT, R3.reuse, c[0x0][0x17c], !P0 ;  /* 0x00005f0003007a0c */ /* 0x040fe20004781270 */
[----:B------:R-:W-:Y:S01]  /*81960*/  IMAD R3, R3, c[0x0][0x198], RZ ;  /* 0x0000660003037a24 */ /* 0x000fe200078e02ff */
[----:B-1----:R-:W-:Y:S02]  /*81970*/  LOP3.LUT R12, R11, 0x4c, R6, 0xfe, !PT ;  /* 0x0000004c0b0c7812 */ /* 0x002fe400078efe06 */
[----:B--2---:R-:W-:Y:S02]  /*81980*/  LEA R24, P1, R4, R0, 0x1 ;  /* 0x0000000004187211 */ /* 0x004fe400078208ff */
[C---:B------:R-:W-:Y:S01]  /*81990*/  ISETP.LT.AND P3, PT, R8.reuse, c[0x0][0x17c], !P0 ;  /* 0x00005f0008007a0c */ /* 0x040fe20004761270 */
[----:B------:R-:W-:Y:S01]  /*819a0*/  IMAD R8, R8, c[0x0][0x198], RZ ;  /* 0x0000660008087a24 */ /* 0x000fe200078e02ff */
[----:B------:R-:W-:Y:S01]  /*819b0*/  LEA.HI.X.SX32 R25, R4, R2, 0x1, P1 ;  /* 0x0000000204197211 */ /* 0x000fe200008f0eff */
[----:B------:R-:W-:Y:S01]  /*819c0*/  IMAD R4, R12, c[0x0][0x198], RZ ;  /* 0x000066000c047a24 */ /* 0x000fe200078e02ff */
[----:B------:R-:W-:-:S02]  /*819d0*/  LEA R20, P6, R3, R0, 0x1 ;  /* 0x0000000003147211 */ /* 0x000fc400078c08ff */
[----:B------:R-:W-:Y:S01]  /*819e0*/  ISETP.LT.AND P1, PT, R12, c[0x0][0x17c], !P0 ;  /* 0x00005f000c007a0c */ /* 0x000fe20004721270 */
[----:B----4-:R0:W-:Y:S01]  /*819f0*/  @P2 STG.E.U16 [R24.64], R9 ;  /* 0x0000000918002986 */ /* 0x0101e2000c10150a */
[C---:B------:R-:W-:Y:S02]  /*81a00*/  LEA R22, P5, R8.reuse, R0, 0x1 ;  /* 0x0000000008167211 */ /* 0x040fe400078a08ff */
[-C--:B------:R-:W-:Y:S02]  /*81a10*/  LEA.HI.X.SX32 R21, R3, R2.reuse, 0x1, P6 ;  /* 0x0000000203157211 */ /* 0x080fe400030f0eff */
[----:B------:R-:W-:Y:S02]  /*81a20*/  LOP3.LUT R3, R11, 0x4e, R6, 0xfe, !PT ;  /* 0x0000004e0b037812 */ /* 0x000fe400078efe06 */
[----:B------:R-:W-:Y:S02]  /*81a30*/  LEA.HI.X.SX32 R23, R8, R2, 0x1, P5 ;  /* 0x0000000208177211 */ /* 0x000fe400028f0eff */
[----:B0-----:R-:W-:-:S04]  /*81a40*/  LEA R24, P2, R4, R0, 0x1 ;  /* 0x0000000004187211 */ /* 0x001fc800078408ff */
[----:B------:R-:W-:Y:S01]  /*81a50*/  LEA.HI.X.SX32 R25, R4, R2, 0x1, P2 ;  /* 0x0000000204197211 */ /* 0x000fe200010f0eff */
[C---:B------:R-:W-:Y:S01]  /*81a60*/  IMAD R4, R3.reuse, c[0x0][0x198], RZ ;  /* 0x0000660003047a24 */ /* 0x040fe200078e02ff */
[----:B------:R-:W-:Y:S02]  /*81a70*/  ISETP.LT.AND P2, PT, R3, c[0x0][0x17c], !P0 ;  /* 0x00005f0003007a0c */ /* 0x000fe40004741270 */
[C-C-:B------:R-:W-:Y:S01]  /*81a80*/  LOP3.LUT R3, R11.reuse, 0x52, R6.reuse, 0xfe, !PT ;  /* 0x000000520b037812 */ /* 0x140fe200078efe06 */
[----:B------:R-:W-:Y:S01]  /*81a90*/  @P3 STG.E.U16 [R22.64], R14 ;  /* 0x0000000e16003986 */ /* 0x000fe2000c10150a */
[----:B------:R-:W-:-:S03]  /*81aa0*/  LOP3.LUT R8, R11, 0x50, R6, 0xfe, !PT ;  /* 0x000000500b087812 */ /* 0x000fc600078efe06 */
[----:B------:R-:W-:Y:S01]  /*81ab0*/  @P4 STG.E.U16 [R20.64], R26 ;  /* 0x0000001a14004986 */ /* 0x000fe2000c10150a */
[C---:B------:R-:W-:Y:S01]  /*81ac0*/  ISETP.LT.AND P4, PT, R3.reuse, c[0x0][0x17c], !P0 ;  /* 0x00005f0003007a0c */ /* 0x040fe20004781270 */
[----:B------:R-:W-:Y:S01]  /*81ad0*/  IMAD R3, R3, c[0x0][0x198], RZ ;  /* 0x0000660003037a24 */ /* 0x000fe200078e02ff */
[----:B------:R-:W-:Y:S01]  /*81ae0*/  LOP3.LUT R12, R11, 0x54, R6, 0xfe, !PT ;  /* 0x000000540b0c7812 */ /* 0x000fe200078efe06 */
[----:B------:R0:W-:Y:S01]  /*81af0*/  @P1 STG.E.U16 [R24.64], R19 ;  /* 0x0000001318001986 */ /* 0x0001e2000c10150a */
[C---:B------:R-:W-:Y:S01]  /*81b00*/  ISETP.LT.AND P3, PT, R8.reuse, c[0x0][0x17c], !P0 ;  /* 0x00005f0008007a0c */ /* 0x040fe20004761270 */
[----:B------:R-:W-:Y:S01]  /*81b10*/  IMAD R8, R8, c[0x0][0x198], RZ ;  /* 0x0000660008087a24 */ /* 0x000fe200078e02ff */
[CC--:B0-----:R-:W-:Y:S02]  /*81b20*/  LEA R24, P1, R4.reuse, R0.reuse, 0x1 ;  /* 0x0000000004187211 */ /* 0x0c1fe400078208ff */
[----:B------:R-:W-:Y:S02]  /*81b30*/  LEA R20, P6, R3, R0, 0x1 ;  /* 0x0000000003147211 */ /* 0x000fe400078c08ff */
[----:B------:R-:W-:Y:S01]  /*81b40*/  LEA.HI.X.SX32 R25, R4, R2, 0x1, P1 ;  /* 0x0000000204197211 */ /* 0x000fe200008f0eff */
[C---:B------:R-:W-:Y:S01]  /*81b50*/  IMAD R4, R12.reuse, c[0x0][0x198], RZ ;  /* 0x000066000c047a24 */ /* 0x040fe200078e02ff */
[----:B------:R-:W-:-:S02]  /*81b60*/  ISETP.LT.AND P1, PT, R12, c[0x0][0x17c], !P0 ;  /* 0x00005f000c007a0c */ /* 0x000fc40004721270 */
[C---:B------:R-:W-:Y:S01]  /*81b70*/  LEA R22, P5, R8.reuse, R0, 0x1 ;  /* 0x0000000008167211 */ /* 0x040fe200078a08ff */
[----:B---3--:R0:W-:Y:S01]  /*81b80*/  @P2 STG.E.U16 [R24.64], R13 ;  /* 0x0000000d18002986 */ /* 0x0081e2000c10150a */
[-C--:B------:R-:W-:Y:S02]  /*81b90*/  LEA.HI.X.SX32 R21, R3, R2.reuse, 0x1, P6 ;  /* 0x0000000203157211 */ /* 0x080fe400030f0eff */
[C-C-:B------:R-:W-:Y:S02]  /*81ba0*/  LOP3.LUT R3, R11.reuse, 0x56, R6.reuse, 0xfe, !PT ;  /* 0x000000560b037812 */ /* 0x140fe400078efe06 */
[----:B------:R-:W-:Y:S02]  /*81bb0*/  LEA.HI.X.SX32 R23, R8, R2, 0x1, P5 ;  /* 0x0000000208177211 */ /* 0x000fe400028f0eff */
[--C-:B------:R-:W-:Y:S02]  /*81bc0*/  LOP3.LUT R8, R11, 0x58, R6.reuse, 0xfe, !PT ;  /* 0x000000580b087812 */ /* 0x100fe400078efe06 */
[C---:B0-----:R-:W-:Y:S01]  /*81bd0*/  LEA R24, P2, R4.reuse, R0, 0x1 ;  /* 0x0000000004187211 */ /* 0x041fe200078408ff */
[----:B------:R0:W-:Y:S03]  /*81be0*/  @P3 STG.E.U16 [R22.64], R15 ;  /* 0x0000000f16003986 */ /* 0x0001e6000c10150a */
[----:B------:R-:W-:Y:S01]  /*81bf0*/  LEA.HI.X.SX32 R25, R4, R2, 0x1, P2 ;  /* 0x0000000204197211 */ /* 0x000fe200010f0eff */
[C---:B------:R-:W-:Y:S01]  /*81c00*/  IMAD R4, R3.reuse, c[0x0][0x198], RZ ;  /* 0x0000660003047a24 */ /* 0x040fe200078e02ff */
[----:B------:R-:W-:Y:S01]  /*81c10*/  ISETP.LT.AND P2, PT, R3, c[0x0][0x17c], !P0 ;  /* 0x00005f0003007a0c */ /* 0x000fe20004741270 */
[----:B------:R-:W-:Y:S01]  /*81c20*/  @P4 STG.E.U16 [R20.64], R27 ;  /* 0x0000001b14004986 */ /* 0x000fe2000c10150a */
[----:B------:R-:W-:-:S02]  /*81c30*/  LOP3.LUT R3, R11, 0x5a, R6, 0xfe, !PT ;  /* 0x0000005a0b037812 */ /* 0x000fc400078efe06 */
[C---:B------:R-:W-:Y:S01]  /*81c40*/  ISETP.LT.AND P4, PT, R8.reuse, c[0x0][0x17c], !P0 ;  /* 0x00005f0008007a0c */ /* 0x040fe20004781270 */
[----:B------:R1:W-:Y:S01]  /*81c50*/  @P1 STG.E.U16 [R24.64], R5 ;  /* 0x0000000518001986 */ /* 0x0003e2000c10150a */
[----:B------:R-:W-:Y:S01]  /*81c60*/  IMAD R8, R8, c[0x0][0x198], RZ ;  /* 0x0000660008087a24 */ /* 0x000fe200078e02ff */
[----:B------:R-:W-:Y:S02]  /*81c70*/  LOP3.LUT R12, R11, 0x5c, R6, 0xfe, !PT ;  /* 0x0000005c0b0c7812 */ /* 0x000fe400078efe06 */
[C---:B------:R-:W-:Y:S01]  /*81c80*/  ISETP.LT.AND P3, PT, R3.reuse, c[0x0][0x17c], !P0 ;  /* 0x00005f0003007a0c */ /* 0x040fe20004761270 */
[----:B------:R-:W-:Y:S01]  /*81c90*/  IMAD R3, R3, c[0x0][0x198], RZ ;  /* 0x0000660003037a24 */ /* 0x000fe200078e02ff */
[-C--:B0-----:R-:W-:Y:S02]  /*81ca0*/  LEA R22, P5, R8, R0.reuse, 0x1 ;  /* 0x0000000008167211 */ /* 0x081fe400078a08ff */
[----:B-1----:R-:W-:-:S04]  /*81cb0*/  LEA R24, P1, R4, R0, 0x1 ;  /* 0x0000000004187211 */ /* 0x002fc800078208ff */
[----:B------:R-:W-:Y:S01]  /*81cc0*/  LEA.HI.X.SX32 R25, R4, R2, 0x1, P1 ;  /* 0x0000000204197211 */ /* 0x000fe200008f0eff */
[C---:B------:R-:W-:Y:S01]  /*81cd0*/  IMAD R4, R12.reuse, c[0x0][0x198], RZ ;  /* 0x000066000c047a24 */ /* 0x040fe200078e02ff */
[----:B------:R-:W-:Y:S02]  /*81ce0*/  ISETP.LT.AND P1, PT, R12, c[0x0][0x17c], !P0 ;  /* 0x00005f000c007a0c */ /* 0x000fe40004721270 */
[C---:B------:R-:W-:Y:S01]  /*81cf0*/  LEA R20, P6, R3.reuse, R0, 0x1 ;  /* 0x0000000003147211 */ /* 0x040fe200078c08ff */
[----:B------:R0:W-:Y:S01]  /*81d00*/  @P2 STG.E.U16 [R24.64], R17 ;  /* 0x0000001118002986 */ /* 0x0001e2000c10150a */
[-C--:B------:R-:W-:Y:S02]  /*81d10*/  LEA.HI.X.SX32 R23, R8, R2.reuse, 0x1, P5 ;  /* 0x0000000208177211 */ /* 0x080fe400028f0eff */
[----:B------:R-:W-:Y:S01]  /*81d20*/  LEA.HI.X.SX32 R21, R3, R2, 0x1, P6 ;  /* 0x0000000203157211 */ /* 0x000fe200030f0eff */
[----:B------:R-:W2:Y:S01]  /*81d30*/  LDL.LU R12, [R1+0x54] ;  /* 0x00005400010c7983 */ /* 0x000ea20000300800 */
[----:B0-----:R-:W-:-:S03]  /*81d40*/  LEA R24, P5, R4, R0, 0x1 ;  /* 0x0000000004187211 */ /* 0x001fc600078a08ff */
[----:B------:R-:W-:Y:S01]  /*81d50*/  @P4 STG.E.U16 [R22.64], R29 ;  /* 0x0000001d16004986 */ /* 0x000fe2000c10150a */
[----:B------:R-:W-:-:S03]  /*81d60*/  LEA.HI.X.SX32 R25, R4, R2, 0x1, P5 ;  /* 0x0000000204197211 */ /* 0x000fc600028f0eff */
[----:B------:R-:W-:Y:S04]  /*81d70*/  @P3 STG.E.U16 [R20.64], R28 ;  /* 0x0000001c14003986 */ /* 0x000fe8000c10150a */
[----:B-----5:R0:W-:Y:S04]  /*81d80*/  @P1 STG.E.U16 [R24.64], R7 ;  /* 0x0000000718001986 */ /* 0x0201e8000c10150a */
[----:B0-----:R-:W3:Y:S01]  /*81d90*/  LDL.LU R25, [R1+0x64] ;  /* 0x0000640001197983 */ /* 0x001ee20000300800 */
[----:B------:R-:W-:-:S04]  /*81da0*/  LOP3.LUT R8, R11, 0x5e, R6, 0xfe, !PT ;  /* 0x0000005e0b087812 */ /* 0x000fc800078efe06 */
[C---:B------:R-:W-:Y:S01]  /*81db0*/  ISETP.LT.AND P2, PT, R8.reuse, c[0x0][0x17c], !P0 ;  /* 0x00005f0008007a0c */ /* 0x040fe20004741270 */
[----:B------:R-:W-:Y:S01]  /*81dc0*/  IMAD R8, R8, c[0x0][0x198], RZ ;  /* 0x0000660008087a24 */ /* 0x000fe200078e02ff */
[C-C-:B------:R-:W-:Y:S02]  /*81dd0*/  LOP3.LUT R4, R11.reuse, 0x60, R6.reuse, 0xfe, !PT ;  /* 0x000000600b047812 */ /* 0x140fe400078efe06 */
[----:B------:R-:W-:Y:S02]  /*81de0*/  LOP3.LUT R3, R11, 0x62, R6, 0xfe, !PT ;  /* 0x000000620b037812 */ /* 0x000fe400078efe06 */
[----:B------:R-:W-:Y:S02]  /*81df0*/  LEA R20, P3, R8, R0, 0x1 ;  /* 0x0000000008147211 */ /* 0x000fe400078608ff */
[C---:B------:R-:W-:Y:S01]  /*81e00*/  ISETP.LT.AND P4, PT, R4.reuse, c[0x0][0x17c], !P0 ;  /* 0x00005f0004007a0c */ /* 0x040fe20004781270 */
[----:B------:R-:W-:Y:S01]  /*81e10*/  IMAD R4, R4, c[0x0][0x198], RZ ;  /* 0x0000660004047a24 */ /* 0x000fe200078e02ff */
[----:B------:R-:W-:-:S02]  /*81e20*/  LEA.HI.X.SX32 R21, R8, R2, 0x1, P3 ;  /* 0x0000000208157211 */ /* 0x000fc400018f0eff */
[C---:B------:R-:W-:Y:S01]  /*81e30*/  ISETP.LT.AND P1, PT, R3.reuse, c[0x0][0x17c], !P0 ;  /* 0x00005f0003007a0c */ /* 0x040fe20004721270 */
[----:B------:R-:W-:Y:S02]  /*81e40*/  IMAD R3, R3, c[0x0][0x198], RZ ;  /* 0x0000660003037a24 */ /* 0x000fe400078e02ff */
[----:B------:R0:W-:Y:S01]  /*81e50*/  @P2 STG.E.U16 [R20.64], R10 ;  /* 0x0000000a14002986 */ /* 0x0001e2000c10150a */
[C---:B------:R-:W-:Y:S02]  /*81e60*/  LEA R22, P2, R4.reuse, R0, 0x1 ;  /* 0x0000000004167211 */ /* 0x040fe400078408ff */
[----:B------:R-:W-:Y:S02]  /*81e70*/  LOP3.LUT R8, R11, 0x64, R6, 0xfe, !PT ;  /* 0x000000640b087812 */ /* 0x000fe400078efe06 */
[----:B------:R-:W-:Y:S02]  /*81e80*/  LEA.HI.X.SX32 R23, R4, R2, 0x1, P2 ;  /* 0x0000000204177211 */ /* 0x000fe400010f0eff */
[----:B0-----:R-:W-:Y:S01]  /*81e90*/  LEA R20, P3, R3, R0, 0x1 ;  /* 0x0000000003147211 */ /* 0x001fe200078608ff */
[----:B------:R-:W-:-:S03]  /*81ea0*/  IMAD R4, R8, c[0x0][0x198], RZ ;  /* 0x0000660008047a24 */ /* 0x000fc600078e02ff */
[----:B------:R-:W-:Y:S02]  /*81eb0*/  LEA.HI.X.SX32 R21, R3, R2, 0x1, P3 ;  /* 0x0000000203157211 */ /* 0x000fe400018f0eff */
[----:B------:R-:W-:Y:S02]  /*81ec0*/  ISETP.LT.AND P2, PT, R8, c[0x0][0x17c], !P0 ;  /* 0x00005f0008007a0c */ /* 0x000fe40004741270 */
[----:B------:R-:W-:Y:S02]  /*81ed0*/  LOP3.LUT R8, R11, 0x68, R6, 0xfe, !PT ;  /* 0x000000680b087812 */ /* 0x000fe400078efe06 */
[----:B------:R-:W-:Y:S02]  /*81ee0*/  PRMT R13, R13, 0x7632, R13 ;  /* 0x000076320d0d7816 */ /* 0x000fe4000000000d */
[----:B------:R-:W-:Y:S02]  /*81ef0*/  PRMT R16, R27, 0x7632, R16 ;  /* 0x000076321b107816 */ /* 0x000fe40000000010 */
[----:B------:R-:W-:-:S02]  /*81f00*/  PRMT R17, R17, 0x7632, R17 ;  /* 0x0000763211117816 */ /* 0x000fc40000000011 */
[----:B--2---:R-:W-:Y:S02]  /*81f10*/  PRMT R3, R12, 0x7632, R3 ;  /* 0x000076320c037816 */ /* 0x004fe40000000003 */
[----:B------:R-:W-:Y:S02]  /*81f20*/  LOP3.LUT R12, R11, 0x6a, R6, 0xfe, !PT ;  /* 0x0000006a0b0c7812 */ /* 0x000fe400078efe06 */
[----:B---3--:R-:W-:-:S05]  /*81f30*/  PRMT R5, R25, 0x7632, R5 ;  /* 0x0000763219057816 */ /* 0x008fca0000000005 */
[----:B------:R0:W-:Y:S04]  /*81f40*/  @P4 STG.E.U16 [R22.64], R5 ;  /* 0x0000000516004986 */ /* 0x0001e8000c10150a */
[----:B------:R1:W-:Y:S01]  /*81f50*/  @P1 STG.E.U16 [R20.64], R3 ;  /* 0x0000000314001986 */ /* 0x0003e2000c10150a */
[----:B------:R-:W-:Y:S02]  /*81f60*/  ISETP.LT.AND P1, PT, R8, c[0x0][0x17c], !P0 ;  /* 0x00005f0008007a0c */ /* 0x000fe40004721270 */
[----:B0-----:R-:W-:Y:S02]  /*81f70*/  LEA R22, P3, R4, R0, 0x1 ;  /* 0x0000000004167211 */ /* 0x001fe400078608ff */
[----:B-1----:R-:W-:Y:S02]  /*81f80*/  LOP3.LUT R3, R11, 0x66, R6, 0xfe, !PT ;  /* 0x000000660b037812 */ /* 0x002fe400078efe06 */
[----:B------:R-:W-:-:S02]  /*81f90*/  PRMT R5, R18, 0x7632, R5 ;  /* 0x0000763212057816 */ /* 0x000fc40000000005 */
[----:B------:R-:W-:Y:S02]  /*81fa0*/  LEA.HI.X.SX32 R23, R4, R2, 0x1, P3 ;  /* 0x0000000204177211 */ /* 0x000fe400018f0eff */
[C---:B------:R-:W-:Y:S01]  /*81fb0*/  ISETP.LT.AND P4, PT, R3.reuse, c[0x0][0x17c], !P0 ;  /* 0x00005f0003007a0c */ /* 0x040fe20004781270 */
[----:B------:R-:W-:Y:S01]  /*81fc0*/  IMAD R3, R3, c[0x0][0x198], RZ ;  /* 0x0000660003037a24 */ /* 0x000fe200078e02ff */
[----:B------:R-:W2:Y:S01]  /*81fd0*/  LDL.LU R18, [R1+0x1d40] ;  /* 0x001d400001127983 */ /* 0x000ea20000300800 */
[----:B------:R-:W-:-:S03]  /*81fe0*/  IMAD R4, R8, c[0x0][0x198], RZ ;  /* 0x0000660008047a24 */ /* 0x000fc600078e02ff */
[----:B------:R0:W-:Y:S01]  /*81ff0*/  @P2 STG.E.U16 [R22.64], R5 ;  /* 0x0000000516002986 */ /* 0x0001e2000c10150a */
[-C--:B------:R-:W-:Y:S02]  /*82000*/  LEA R8, P2, R3, R0.reuse, 0x1 ;  /* 0x0000000003087211 */ /* 0x080fe400078408ff */
[----:B------:R-:W-:-:S04]  /*82010*/  LEA R20, P3, R4, R0, 0x1 ;  /* 0x0000000004147211 */ /* 0x000fc800078608ff */
[-C--:B------:R-:W-:Y:S02]  /*82020*/  LEA.HI.X.SX32 R21, R4, R2.reuse, 0x1, P3 ;  /* 0x0000000204157211 */ /* 0x080fe400018f0eff */
[----:B0-----:R-:W-:Y:S02]  /*82030*/  PRMT R5, R9, 0x7632, R5 ;  /* 0x0000763209057816 */ /* 0x001fe40000000005 */
[----:B------:R-:W-:Y:S02]  /*82040*/  LEA.HI.X.SX32 R9, R3, R2, 0x1, P2 ;  /* 0x0000000203097211 */ /* 0x000fe400010f0eff */
[C---:B------:R-:W-:Y:S01]  /*82050*/  ISETP.LT.AND P2, PT, R12.reuse, c[0x0][0x17c], !P0 ;  /* 0x00005f000c007a0c */ /* 0x040fe20004741270 */
[----:B------:R-:W-:Y:S01]  /*82060*/  IMAD R12, R12, c[0x0][0x198], RZ ;  /* 0x000066000c0c7a24 */ /* 0x000fe200078e02ff */
[----:B------:R-:W-:Y:S01]  /*82070*/  PRMT R3, R14, 0x7632, R3 ;  /* 0x000076320e037816 */ /* 0x000fe20000000003 */
[----:B------:R0:W-:Y:S04]  /*82080*/  @P4 STG.E.U16 [R8.64], R5 ;  /* 0x0000000508004986 */ /* 0x0001e8000c10150a */
[----:B------:R1:W-:Y:S01]  /*82090*/  @P1 STG.E.U16 [R20.64], R3 ;  /* 0x0000000314001986 */ /* 0x0003e2000c10150a */
[----:B------:R-:W-:-:S03]  /*820a0*/  LOP3.LUT R4, R11, 0x6e, R6, 0xfe, !PT ;  /* 0x0000006e0b047812 */ /* 0x000fc600078efe06 */
[----:B------:R-:W3:Y:S01]  /*820b0*/  LDL.LU R14, [R1+0x1d3c] ;  /* 0x001d3c00010e7983 */ /* 0x000ee20000300800 */
[----:B0-----:R-:W-:-:S03]  /*820c0*/  LEA R8, P3, R12, R0, 0x1 ;  /* 0x000000000c087211 */ /* 0x001fc600078608ff */
[----:B------:R-:W4:Y:S01]  /*820d0*/  LDL.LU R27, [R1+0x1d38] ;  /* 0x001d3800011b7983 */ /* 0x000f220000300800 */
[--C-:B-1----:R-:W-:Y:S02]  /*820e0*/  LOP3.LUT R3, R11, 0x6c, R6.reuse, 0xfe, !PT ;  /* 0x0000006c0b037812 */ /* 0x102fe400078efe06 */
[----:B------:R-:W-:Y:S02]  /*820f0*/  PRMT R5, R26, 0x7632, R5 ;  /* 0x000076321a057816 */ /* 0x000fe40000000005 */
[----:B------:R-:W-:Y:S02]  /*82100*/  LEA.HI.X.SX32 R9, R12, R2, 0x1, P3 ;  /* 0x000000020c097211 */ /* 0x000fe400018f0eff */
[C---:B------:R-:W-:Y:S01]  /*82110*/  ISETP.LT.AND P4, PT, R3.reuse, c[0x0][0x17c], !P0 ;  /* 0x00005f0003007a0c */ /* 0x040fe20004781270 */
[----:B------:R-:W-:Y:S01]  /*82120*/  IMAD R3, R3, c[0x0][0x198], RZ ;  /* 0x0000660003037a24 */ /* 0x000fe200078e02ff */
[C---:B------:R-:W-:Y:S01]  /*82130*/  ISETP.LT.AND P1, PT, R4.reuse, c[0x0][0x17c], !P0 ;  /* 0x00005f0004007a0c */ /* 0x040fe20004721270 */
[----:B------:R0:W-:Y:S01]  /*82140*/  @P2 STG.E.U16 [R8.64], R5 ;  /* 0x0000000508002986 */ /* 0x0001e2000c10150a */
[----:B------:R-:W-:Y:S01]  /*82150*/  IMAD R4, R4, c[0x0][0x198], RZ ;  /* 0x0000660004047a24 */ /* 0x000fe200078e02ff */
[----:B------:R-:W-:-:S04]  /*82160*/  LOP3.LUT R12, R11, 0x70, R6, 0xfe, !PT ;  /* 0x000000700b0c7812 */ /* 0x000fc800078efe06 */
[-C--:B------:R-:W-:Y:S02]  /*82170*/  LEA R20, P3, R4, R0.reuse, 0x1 ;  /* 0x0000000004147211 */ /* 0x080fe400078608ff */
[----:B0-----:R-:W-:Y:S02]  /*82180*/  LEA R8, P2, R3, R0, 0x1 ;  /* 0x0000000003087211 */ /* 0x001fe400078408ff */
[----:B------:R-:W-:Y:S02]  /*82190*/  PRMT R5, R19, 0x7632, R5 ;  /* 0x0000763213057816 */ /* 0x000fe40000000005 */
[-C--:B------:R-:W-:Y:S02]  /*821a0*/  LEA.HI.X.SX32 R9, R3, R2.reuse, 0x1, P2 ;  /* 0x0000000203097211 */ /* 0x080fe400010f0eff */
[C---:B------:R-:W-:Y:S01]  /*821b0*/  ISETP.LT.AND P2, PT, R12.reuse, c[0x0][0x17c], !P0 ;  /* 0x00005f000c007a0c */ /* 0x040fe20004741270 */
[----:B------:R-:W-:Y:S01]  /*821c0*/  IMAD R12, R12, c[0x0][0x198], RZ ;  /* 0x000066000c0c7a24 */ /* 0x000fe200078e02ff */
[----:B------:R-:W-:Y:S01]  /*821d0*/  LEA.HI.X.SX32 R21, R4, R2, 0x1, P3 ;  /* 0x0000000204157211 */ /* 0x000fe200018f0eff */
[----:B------:R0:W-:Y:S01]  /*821e0*/  @P4 STG.E.U16 [R8.64], R5 ;  /* 0x0000000508004986 */ /* 0x0001e2000c10150a */
[----:B------:R-:W-:-:S02]  /*821f0*/  LOP3.LUT R3, R11, 0x72, R6, 0xfe, !PT ;  /* 0x000000720b037812 */ /* 0x000fc400078efe06 */
[----:B------:R-:W-:Y:S02]  /*82200*/  LOP3.LUT R4, R11, 0x74, R6, 0xfe, !PT ;  /* 0x000000740b047812 */ /* 0x000fe400078efe06 */
[C---:B0-----:R-:W-:Y:S02]  /*82210*/  LEA R8, P3, R12.reuse, R0, 0x1 ;  /* 0x000000000c087211 */ /* 0x041fe400078608ff */
[----:B------:R-:W-:Y:S02]  /*82220*/  PRMT R5, R15, 0x7632, R5 ;  /* 0x000076320f057816 */ /* 0x000fe40000000005 */
[----:B------:R-:W-:Y:S02]  /*82230*/  LEA.HI.X.SX32 R9, R12, R2, 0x1, P3 ;  /* 0x000000020c097211 */ /* 0x000fe400018f0eff */
[C---:B------:R-:W-:Y:S01]  /*82240*/  ISETP.LT.AND P3, PT, R3.reuse, c[0x0][0x17c], !P0 ;  /* 0x00005f0003007a0c */ /* 0x040fe20004761270 */
[----:B------:R-:W-:Y:S01]  /*82250*/  IMAD R3, R3, c[0x0][0x198], RZ ;  /* 0x0000660003037a24 */ /* 0x000fe200078e02ff */
[----:B------:R0:W-:Y:S01]  /*82260*/  @P1 STG.E.U16 [R20.64], R13 ;  /* 0x0000000d14001986 */ /* 0x0001e2000c10150a */
[C---:B------:R-:W-:Y:S01]  /*82270*/  IMAD R12, R4.reuse, c[0x0][0x198], RZ ;  /* 0x00006600040c7a24 */ /* 0x040fe200078e02ff */
[----:B------:R-:W-:-:S02]  /*82280*/  ISETP.LT.AND P4, PT, R4, c[0x0][0x17c], !P0 ;  /* 0x00005f0004007a0c */ /* 0x000fc40004781270 */
[----:B------:R1:W-:Y:S02]  /*82290*/  @P2 STG.E.U16 [R8.64], R5 ;  /* 0x0000000508002986 */ /* 0x0003e4000c10150a */
[-C--:B------:R-:W-:Y:S02]  /*822a0*/  LEA R4, P2, R12, R0.reuse, 0x1 ;  /* 0x000000000c047211 */ /* 0x080fe400078408ff */
[----:B0-----:R-:W-:Y:S02]  /*822b0*/  LOP3.LUT R13, R11, 0x76, R6, 0xfe, !PT ;  /* 0x000000760b0d7812 */ /* 0x001fe400078efe06 */
[----:B-1----:R-:W-:-:S04]  /*822c0*/  LEA R8, P1, R3, R0, 0x1 ;  /* 0x0000000003087211 */ /* 0x002fc800078208ff */
[-C--:B------:R-:W-:Y:S02]  /*822d0*/  LEA.HI.X.SX32 R9, R3, R2.reuse, 0x1, P1 ;  /* 0x0000000203097211 */ /* 0x080fe400008f0eff */
[----:B------:R-:W-:Y:S02]  /*822e0*/  PRMT R3, R5, 0x7632, R3 ;  /* 0x0000763205037816 */ /* 0x000fe40000000003 */
[----:B------:R-:W-:Y:S01]  /*822f0*/  LEA.HI.X.SX32 R5, R12, R2, 0x1, P2 ;  /* 0x000000020c057211 */ /* 0x000fe200010f0eff */
[----:B------:R0:W-:Y:S01]  /*82300*/  @P3 STG.E.U16 [R8.64], R16 ;  /* 0x0000001008003986 */ /* 0x0001e2000c10150a */
[C---:B------:R-:W-:Y:S01]  /*82310*/  ISETP.LT.AND P5, PT, R13.reuse, c[0x0][0x17c], !P0 ;  /* 0x00005f000d007a0c */ /* 0x040fe200047a1270 */
[----:B------:R-:W-:Y:S02]  /*82320*/  IMAD R13, R13, c[0x0][0x198], RZ ;  /* 0x000066000d0d7a24 */ /* 0x000fe400078e02ff */
[----:B------:R1:W-:Y:S01]  /*82330*/  @P4 STG.E.U16 [R4.64], R3 ;  /* 0x0000000304004986 */ /* 0x0003e2000c10150a */
[----:B0-----:R-:W-:-:S02]  /*82340*/  LOP3.LUT R9, R11, 0x78, R6, 0xfe, !PT ;  /* 0x000000780b097812 */ /* 0x001fc400078efe06 */
[----:B-1----:R-:W-:Y:S02]  /*82350*/  LEA R4, P1, R13, R0, 0x1 ;  /* 0x000000000d047211 */ /* 0x002fe400078208ff */
[C---:B------:R-:W-:Y:S01]  /*82360*/  ISETP.LT.AND P2, PT, R9.reuse, c[0x0][0x17c], !P0 ;  /* 0x00005f0009007a0c */ /* 0x040fe20004741270 */
[----:B------:R-:W-:Y:S01]  /*82370*/  IMAD R9, R9, c[0x0][0x198], RZ ;  /* 0x0000660009097a24 */ /* 0x000fe200078e02ff */
[----:B------:R-:W-:Y:S02]  /*82380*/  LEA.HI.X.SX32 R5, R13, R2, 0x1, P1 ;  /* 0x000000020d057211 */ /* 0x000fe400008f0eff */
[--C-:B------:R-:W-:Y:S02]  /*82390*/  LOP3.LUT R3, R11, 0x7a, R6.reuse, 0xfe, !PT ;  /* 0x0000007a0b037812 */ /* 0x100fe400078efe06 */
[----:B------:R-:W-:Y:S01]  /*823a0*/  LEA R8, P3, R9, R0, 0x1 ;  /* 0x0000000009087211 */ /* 0x000fe200078608ff */
[----:B------:R0:W-:Y:S01]  /*823b0*/  @P5 STG.E.U16 [R4.64], R17 ;  /* 0x0000001104005986 */ /* 0x0001e2000c10150a */
[----:B------:R-:W-:-:S02]  /*823c0*/  LOP3.LUT R12, R11, 0x7c, R6, 0xfe, !PT ;  /* 0x0000007c0b0c7812 */ /* 0x000fc400078efe06 */
[C---:B------:R-:W-:Y:S01]  /*823d0*/  ISETP.LT.AND P1, PT, R3.reuse, c[0x0][0x17c], !P0 ;  /* 0x00005f0003007a0c */ /* 0x040fe20004721270 */
[----:B------:R-:W-:Y:S01]  /*823e0*/  IMAD R3, R3, c[0x0][0x198], RZ ;  /* 0x0000660003037a24 */ /* 0x000fe200078e02ff */
[----:B------:R-:W-:Y:S02]  /*823f0*/  LEA.HI.X.SX32 R9, R9, R2, 0x1, P3 ;  /* 0x0000000209097211 */ /* 0x000fe400018f0eff */
[C---:B------:R-:W-:Y:S02]  /*82400*/  ISETP.LT.AND P5, PT, R12.reuse, c[0x0][0x17c], !P0 ;  /* 0x00005f000c007a0c */ /* 0x040fe400047a1270 */
[----:B0-----:R-:W-:Y:S01]  /*82410*/  PRMT R17, R29, 0x7632, R17 ;  /* 0x000076321d117816 */ /* 0x001fe20000000011 */
[----:B------:R-:W-:Y:S01]  /*82420*/  IMAD R5, R12, c[0x0][0x198], RZ ;  /* 0x000066000c057a24 */ /* 0x000fe200078e02ff */
[----:B------:R-:W-:-:S03]  /*82430*/  LEA R12, P4, R3, R0, 0x1 ;  /* 0x00000000030c7211 */ /* 0x000fc600078808ff */
[----:B------:R0:W-:Y:S01]  /*82440*/  @P2 STG.E.U16 [R8.64], R17 ;  /* 0x0000001108002986 */ /* 0x0001e2000c10150a */
[----:B------:R-:W-:Y:S02]  /*82450*/  LEA.HI.X.SX32 R13, R3, R2, 0x1, P4 ;  /* 0x00000002030d7211 */ /* 0x000fe400020f0eff */
[----:B------:R-:W-:Y:S01]  /*82460*/  PRMT R3, R7, 0x7632, R3 ;  /* 0x0000763207037816 */ /* 0x000fe20000000003 */
[----:B0-----:R-:W-:-:S05]  /*82470*/  IMAD.MOV.U32 R17, RZ, RZ, R11 ;  /* 0x000000ffff117224 */ /* 0x001fca00078e000b */
[C-C-:B------:R-:W-:Y:S02]  /*82480*/  LOP3.LUT R15, R17.reuse, 0x9e, R6.reuse, 0xfe, !PT ;  /* 0x0000009e110f7812 */ /* 0x140fe400078efe06 */
[C-C-:B------:R-:W-:Y:S02]  /*82490*/  LOP3.LUT R7, R17.reuse, 0xa0, R6.reuse, 0xfe, !PT ;  /* 0x000000a011077812 */ /* 0x140fe400078efe06 */
[C-C-:B------:R-:W-:Y:S01]  /*824a0*/  LOP3.LUT R11, R17.reuse, 0xa2, R6.reuse, 0xfe, !PT ;  /* 0x000000a2110b7812 */ /* 0x140fe200078efe06 */
[----:B------:R0:W-:Y:S04]  /*824b0*/  STL [R1], R15 ;  /* 0x0000000f01007387 */ /* 0x0001e80000100800 */
[----:B------:R1:W-:Y:S04]  /*824c0*/  STL [R1+0x4], R7 ;  /* 0x0000040701007387 */ /* 0x0003e80000100800 */
[----:B------:R5:W-:Y:S01]  /*824d0*/  STL [R1+0x10], R11 ;  /* 0x0000100b01007387 */ /* 0x000be20000100800 */
[----:B0-----:R-:W-:-:S02]  /*824e0*/  LOP3.LUT R15, R17, 0xa4, R6, 0xfe, !PT ;  /* 0x000000a4110f7812 */ /* 0x001fc400078efe06 */
[----:B-1----:R-:W-:-:S03]  /*824f0*/  LOP3.LUT R7, R17, 0xa6, R6, 0xfe, !PT ;  /* 0x000000a611077812 */ /* 0x002fc600078efe06 */
[----:B------:R0:W-:Y:S01]  /*82500*/  STL [R1+0x14], R15 ;  /* 0x0000140f01007387 */ /* 0x0001e20000100800 */
[----:B-----5:R-:W-:-:S03]  /*82510*/  LOP3.LUT R11, R17, 0xa8, R6, 0xfe, !PT ;  /* 0x000000a8110b7812 */ /* 0x020fc600078efe06 */
[----:B------:R1:W-:Y:S04]  /*82520*/  STL [R1+0x18], R7 ;  /* 0x0000180701007387 */ /* 0x0003e80000100800 */
[----:B------:R5:W-:Y:S01]  /*82530*/  STL [R1+0x1c], R11 ;  /* 0x00001c0b01007387 */ /* 0x000be20000100800 */
[C-C-:B0-----:R-:W-:Y:S02]  /*82540*/  LOP3.LUT R15, R17.reuse, 0xaa, R6.reuse, 0xfe, !PT ;  /* 0x000000aa110f7812 */ /* 0x141fe400078efe06 */
        /* <DEDUP_REMOVED lines=9> */
[----:B------:R1:W-:Y:S01]  /*825e0*/  STL [R1+0x40], R7 ;  /* 0x0000400701007387 */ /* 0x0003e20000100800 */
[----:B------:R-:W-:-:S03]  /*825f0*/  PRMT R16, R28, 0x7632, R16 ;  /* 0x000076321c107816 */ /* 0x000fc60000000010 */
[----:B------:R5:W-:Y:S01]  /*82600*/  STL [R1+0x44], R11 ;  /* 0x0000440b01007387 */ /* 0x000be20000100800 */
[----:B0-----:R-:W-:-:S03]  /*82610*/  LOP3.LUT R15, R17, 0xb6, R6, 0xfe, !PT ;  /* 0x000000b6110f7812 */ /* 0x001fc600078efe06 */
[----:B------:R-:W0:Y:S01]  /*82620*/  S2R R28, SR_TID.X ;  /* 0x00000000001c7919 */ /* 0x000e220000002100 */
[C-C-:B-1----:R-:W-:Y:S02]  /*82630*/  LOP3.LUT R7, R17.reuse, 0xb8, R6.reuse, 0xfe, !PT ;  /* 0x000000b811077812 */ /* 0x142fe400078efe06 */
[C-C-:B-----5:R-:W-:Y:S01]  /*82640*/  LOP3.LUT R11, R17.reuse, 0xba, R6.reuse, 0xfe, !PT ;  /* 0x000000ba110b7812 */ /* 0x160fe200078efe06 */
[----:B------:R1:W-:Y:S04]  /*82650*/  STL [R1+0x50], R15 ;  /* 0x0000500f01007387 */ /* 0x0003e80000100800 */
[----:B------:R5:W-:Y:S04]  /*82660*/  STL [R1+0x54], R7 ;  /* 0x0000540701007387 */ /* 0x000be80000100800 */
[----:B------:R0:W-:Y:S01]  /*82670*/  STL [R1+0x60], R11 ;  /* 0x0000600b01007387 */ /* 0x0001e20000100800 */
[----:B-1----:R-:W-:-:S02]  /*82680*/  LOP3.LUT R15, R17, 0xbc, R6, 0xfe, !PT ;  /* 0x000000bc110f7812 */ /* 0x002fc400078efe06 */
[----:B-----5:R-:W-:-:S03]  /*82690*/  LOP3.LUT R7, R17, 0xbe, R6, 0xfe, !PT ;  /* 0x000000be11077812 */ /* 0x020fc600078efe06 */
[----:B------:R1:W-:Y:S01]  /*826a0*/  STL [R1+0x64], R15 ;  /* 0x0000640f01007387 */ /* 0x0003e20000100800 */
[----:B0-----:R-:W-:-:S03]  /*826b0*/  LOP3.LUT R11, R17, 0xc0, R6, 0xfe, !PT ;  /* 0x000000c0110b7812 */ /* 0x001fc600078efe06 */
[----:B------:R0:W-:Y:S04]  /*826c0*/  STL [R1+0x70], R7 ;  /* 0x0000700701007387 */ /* 0x0001e80000100800 */
[----:B------:R5:W-:Y:S01]  /*826d0*/  STL [R1+0x74], R11 ;  /* 0x0000740b01007387 */ /* 0x000be20000100800 */
[C-C-:B-1----:R-:W-:Y:S02]  /*826e0*/  LOP3.LUT R15, R17.reuse, 0xc2, R6.reuse, 0xfe, !PT ;  /* 0x000000c2110f7812 */ /* 0x142fe400078efe06 */
[----:B0-----:R-:W-:-:S03]  /*826f0*/  LOP3.LUT R7, R17, 0xc4, R6, 0xfe, !PT ;  /* 0x000000c411077812 */ /* 0x001fc600078efe06 */
[----:B------:R-:W-:Y:S01]  /*82700*/  STL [R1+0x80], R15 ;  /* 0x0000800f01007387 */ /* 0x000fe20000100800 */
[----:B-----5:R-:W-:-:S03]  /*82710*/  LOP3.LUT R11, R17, 0xc6, R6, 0xfe, !PT ;  /* 0x000000c6110b7812 */ /* 0x020fc600078efe06 */
[----:B------:R-:W-:Y:S04]  /*82720*/  STL [R1+0x84], R7 ;  /* 0x0000840701007387 */ /* 0x000fe80000100800 */
[----:B------:R0:W-:Y:S01]  /*82730*/  STL [R1+0x90], R11 ;  /* 0x0000900b01007387 */ /* 0x0001e20000100800 */
[----:B------:R-:W-:Y:S02]  /*82740*/  LEA R4, P3, R5, R0, 0x1 ;  /* 0x0000000005047211 */ /* 0x000fe400078608ff */
[----:B0-----:R-:W-:Y:S02]  /*82750*/  LOP3.LUT R11, R17, 0xca, R6, 0xfe, !PT ;  /* 0x000000ca110b7812 */ /* 0x001fe400078efe06 */
[----:B------:R-:W-:-:S03]  /*82760*/  LEA.HI.X.SX32 R5, R5, R2, 0x1, P3 ;  /* 0x0000000205057211 */ /* 0x000fc600018f0eff */
[----:B------:R0:W-:Y:S01]  /*82770*/  STL [R1+0x1d20], R11 ;  /* 0x001d200b01007387 */ /* 0x0001e20000100800 */
[----:B------:R-:W-:-:S03]  /*82780*/  LOP3.LUT R25, R17, 0x7e, R6, 0xfe, !PT ;  /* 0x0000007e11197812 */ /* 0x000fc600078efe06 */
[----:B------:R1:W-:Y:S01]  /*82790*/  @P1 STG.E.U16 [R12.64], R16 ;  /* 0x000000100c001986 */ /* 0x0003e2000c10150a */
[----:B0-----:R-:W-:-:S03]  /*827a0*/  SHF.R.U32.HI R11, RZ, 0x6, R28 ;  /* 0x00000006ff0b7819 */ /* 0x001fc6000001161c */
[----:B------:R0:W-:Y:S01]  /*827b0*/  @P5 STG.E.U16 [R4.64], R3 ;  /* 0x0000000304005986 */ /* 0x0001e2000c10150a */
[----:B------:R-:W-:Y:S02]  /*827c0*/  SGXT.U32 R11, R11, 0x1 ;  /* 0x000000010b0b781a */ /* 0x000fe40000000000 */
[C-C-:B------:R-:W-:Y:S02]  /*827d0*/  LOP3.LUT R26, R17.reuse, 0x80, R6.reuse, 0xfe, !PT ;  /* 0x00000080111a7812 */ /* 0x140fe400078efe06 */
[C-C-:B-1----:R-:W-:Y:S02]  /*827e0*/  LOP3.LUT R16, R17.reuse, 0x82, R6.reuse, 0xfe, !PT ;  /* 0x0000008211107812 */ /* 0x142fe400078efe06 */
[C-C-:B------:R-:W-:Y:S02]  /*827f0*/  LOP3.LUT R20, R17.reuse, 0x84, R6.reuse, 0xfe, !PT ;  /* 0x0000008411147812 */ /* 0x140fe400078efe06 */
[C-C-:B------:R-:W-:Y:S02]  /*82800*/  LOP3.LUT R21, R17.reuse, 0x86, R6.reuse, 0xfe, !PT ;  /* 0x0000008611157812 */ /* 0x140fe400078efe06 */
[----:B------:R-:W-:-:S02]  /*82810*/  LOP3.LUT R24, R17, 0x88, R6, 0xfe, !PT ;  /* 0x0000008811187812 */ /* 0x000fc400078efe06 */
[C-C-:B------:R-:W-:Y:S02]  /*82820*/  LOP3.LUT R23, R17.reuse, 0x8a, R6.reuse, 0xfe, !PT ;  /* 0x0000008a11177812 */ /* 0x140fe400078efe06 */
[C-C-:B------:R-:W-:Y:S02]  /*82830*/  LOP3.LUT R13, R17.reuse, 0x8c, R6.reuse, 0xfe, !PT ;  /* 0x0000008c110d7812 */ /* 0x140fe400078efe06 */
[C-C-:B0-----:R-:W-:Y:S02]  /*82840*/  LOP3.LUT R3, R17.reuse, 0x8e, R6.reuse, 0xfe, !PT ;  /* 0x0000008e11037812 */ /* 0x141fe400078efe06 */
[C-C-:B------:R-:W-:Y:S02]  /*82850*/  LOP3.LUT R4, R17.reuse, 0x90, R6.reuse, 0xfe, !PT ;  /* 0x0000009011047812 */ /* 0x140fe400078efe06 */
[C-C-:B------:R-:W-:Y:S02]  /*82860*/  LOP3.LUT R5, R17.reuse, 0x92, R6.reuse, 0xfe, !PT ;  /* 0x0000009211057812 */ /* 0x140fe400078efe06 */
[----:B------:R-:W-:-:S02]  /*82870*/  LOP3.LUT R8, R17, 0x94, R6, 0xfe, !PT ;  /* 0x0000009411087812 */ /* 0x000fc400078efe06 */
[C-C-:B------:R-:W-:Y:S02]  /*82880*/  LOP3.LUT R9, R17.reuse, 0x96, R6.reuse, 0xfe, !PT ;  /* 0x0000009611097812 */ /* 0x140fe400078efe06 */
[C-C-:B------:R-:W-:Y:S02]  /*82890*/  LOP3.LUT R12, R17.reuse, 0x98, R6.reuse, 0xfe, !PT ;  /* 0x00000098110c7812 */ /* 0x140fe400078efe06 */
[C-C-:B------:R-:W-:Y:S02]  /*828a0*/  LOP3.LUT R22, R17.reuse, 0x9a, R6.reuse, 0xfe, !PT ;  /* 0x0000009a11167812 */ /* 0x140fe400078efe06 */
[C-C-:B------:R-:W-:Y:S02]  /*828b0*/  LOP3.LUT R29, R17.reuse, 0x9c, R6.reuse, 0xfe, !PT ;  /* 0x0000009c111d7812 */ /* 0x140fe400078efe06 */
[C---:B------:R-:W-:Y:S02]  /*828c0*/  LOP3.LUT R7, R17.reuse, 0xc8, R6, 0xfe, !PT ;  /* 0x000000c811077812 */ /* 0x040fe400078efe06 */
[----:B------:R-:W-:-:S02]  /*828d0*/  LOP3.LUT R6, R17, 0xcc, R11, 0xfe, !PT ;  /* 0x000000cc11067812 */ /* 0x000fc400078efe0b */
[C-C-:B------:R-:W-:Y:S01]  /*828e0*/  LOP3.LUT R15, R17.reuse, 0xce, R11.reuse, 0xfe, !PT ;  /* 0x000000ce110f7812 */ /* 0x140fe200078efe0b */
[----:B------:R0:W-:Y:S04]  /*828f0*/  STL [R1+0x94], R7 ;  /* 0x0000940701007387 */ /* 0x0001e80000100800 */
[----:B------:R1:W-:Y:S04]  /*82900*/  STL [R1+0xa4], R6 ;  /* 0x0000a40601007387 */ /* 0x0003e80000100800 */
[----:B------:R5:W-:Y:S01]  /*82910*/  STL [R1+0xa8], R15 ;  /* 0x0000a80f01007387 */ /* 0x000be20000100800 */
[----:B0-----:R-:W-:-:S02]  /*82920*/  LOP3.LUT R7, R17, 0xd0, R11, 0xfe, !PT ;  /* 0x000000d011077812 */ /* 0x001fc400078efe0b */
[C-C-:B-1----:R-:W-:Y:S02]  /*82930*/  LOP3.LUT R6, R17.reuse, 0xd2, R11.reuse, 0xfe, !PT ;  /* 0x000000d211067812 */ /* 0x142fe400078efe0b */
[C-C-:B-----5:R-:W-:Y:S01]  /*82940*/  LOP3.LUT R15, R17.reuse, 0xd4, R11.reuse, 0xfe, !PT ;  /* 0x000000d4110f7812 */ /* 0x160fe200078efe0b */
[----:B------:R0:W-:Y:S04]  /*82950*/  STL [R1+0xac], R7 ;  /* 0x0000ac0701007387 */ /* 0x0001e80000100800 */
[----:B------:R1:W-:Y:S04]  /*82960*/  STL [R1+0x1d24], R15 ;  /* 0x001d240f01007387 */ /* 0x0003e80000100800 */
[----:B------:R5:W-:Y:S01]  /*82970*/  STL [R1+0xb4], R6 ;  /* 0x0000b40601007387 */ /* 0x000be20000100800 */
[----:B0-----:R-:W-:-:S02]  /*82980*/  LOP3.LUT R7, R17, 0xda, R11, 0xfe, !PT ;  /* 0x000000da11077812 */ /* 0x001fc400078efe0b */
[C-C-:B-1----:R-:W-:Y:S02]  /*82990*/  LOP3.LUT R15, R17.reuse, 0xd6, R11.reuse, 0xfe, !PT ;  /* 0x000000d6110f7812 */ /* 0x142fe400078efe0b */
[----:B-----5:R-:W-:-:S03]  /*829a0*/  LOP3.LUT R6, R17, 0xd8, R11, 0xfe, !PT ;  /* 0x000000d811067812 */ /* 0x020fc600078efe0b */
[----:B------:R-:W-:Y:S01]  /*829b0*/  STL [R1+0xbc], R15 ;  /* 0x0000bc0f01007387 */ /* 0x000fe20000100800 */
[----:B------:R-:W-:-:S03]  /*829c0*/  LOP3.LUT R19, R17, 0xdc, R11, 0xfe, !PT ;  /* 0x000000dc11137812 */ /* 0x000fc600078efe0b */
[----:B------:R0:W-:Y:S04]  /*829d0*/  STL [R1+0x1d28], R7 ;  /* 0x001d280701007387 */ /* 0x0001e80000100800 */
[----:B------:R1:W-:Y:S01]  /*829e0*/  STL [R1+0xc0], R6 ;  /* 0x0000c00601007387 */ /* 0x0003e20000100800 */
[----:B0-----:R-:W-:-:S03]  /*829f0*/  LOP3.LUT R7, R17, 0xde, R11, 0xfe, !PT ;  /* 0x000000de11077812 */ /* 0x001fc600078efe0b */
[----:B------:R-:W-:Y:S01]  /*82a00*/  STL [R1+0x1d2c], R19 ;  /* 0x001d2c1301007387 */ /* 0x000fe20000100800 */
[----:B-1----:R-:W-:-:S03]  /*82a10*/  LOP3.LUT R6, R17, 0xe0, R11, 0xfe, !PT ;  /* 0x000000e011067812 */ /* 0x002fc600078efe0b */
[----:B------:R0:W-:Y:S01]  /*82a20*/  STL [R1+0xcc], R7 ;  /* 0x0000cc0701007387 */ /* 0x0001e20000100800 */
[----:B------:R-:W-:-:S03]  /*82a30*/  LOP3.LUT R15, R17, 0xe2, R11, 0xfe, !PT ;  /* 0x000000e2110f7812 */ /* 0x000fc600078efe0b */
[----:B------:R1:W-:Y:S01]  /*82a40*/  STL [R1+0xd0], R6 ;  /* 0x0000d00601007387 */ /* 0x0003e20000100800 */
[----:B0-----:R-:W-:-:S03]  /*82a50*/  LOP3.LUT R7, R17, 0xe4, R11, 0xfe, !PT ;  /* 0x000000e411077812 */ /* 0x001fc600078efe0b */
[----:B------:R0:W-:Y:S01]  /*82a60*/  STL [R1+0xd4], R15 ;  /* 0x0000d40f01007387 */ /* 0x0001e20000100800 */
[----:B-1----:R-:W-:-:S03]  /*82a70*/  LOP3.LUT R6, R17, 0xe6, R11, 0xfe, !PT ;  /* 0x000000e611067812 */ /* 0x002fc600078efe0b */
        /* <DEDUP_REMOVED lines=13> */
[----:B------:R-:W-:-:S03]  /*82b50*/  LOP3.LUT R28, R17, 0xfa, R11, 0xfe, !PT ;  /* 0x000000fa111c7812 */ /* 0x000fc600078efe0b */
[----:B------:R5:W-:Y:S01]  /*82b60*/  STL [R1+0xf4], R6 ;  /* 0x0000f40601007387 */ /* 0x000be20000100800 */
[C-C-:B0-----:R-:W-:Y:S02]  /*82b70*/  LOP3.LUT R15, R17.reuse, 0xf4, R11.reuse, 0xfe, !PT ;  /* 0x000000f4110f7812 */ /* 0x141fe400078efe0b */
[----:B-1----:R-:W-:-:S03]  /*82b80*/  LOP3.LUT R7, R17, 0xf6, R11, 0xfe, !PT ;  /* 0x000000f611077812 */ /* 0x002fc600078efe0b */
[----:B------:R-:W-:Y:S01]  /*82b90*/  STL [R1+0xf8], R15 ;  /* 0x0000f80f01007387 */ /* 0x000fe20000100800 */
[----:B-----5:R-:W-:-:S03]  /*82ba0*/  LOP3.LUT R6, R17, 0xf8, R11, 0xfe, !PT ;  /* 0x000000f811067812 */ /* 0x020fc600078efe0b */
[----:B------:R0:W-:Y:S04]  /*82bb0*/  STL [R1+0xfc], R7 ;  /* 0x0000fc0701007387 */ /* 0x0001e80000100800 */
[----:B------:R-:W-:Y:S04]  /*82bc0*/  STL [R1+0x1d0c], R28 ;  /* 0x001d0c1c01007387 */ /* 0x000fe80000100800 */
[----:B------:R1:W-:Y:S01]  /*82bd0*/  STL [R1+0x100], R6 ;  /* 0x0001000601007387 */ /* 0x0003e20000100800 */
[C-C-:B0-----:R-:W-:Y:S02]  /*82be0*/  LOP3.LUT R7, R17.reuse, 0xfc, R11.reuse, 0xfe, !PT ;  /* 0x000000fc11077812 */ /* 0x141fe400078efe0b */
[----:B------:R-:W-:-:S02]  /*82bf0*/  LOP3.LUT R15, R17, 0x100, R11, 0xfe, !PT ;  /* 0x00000100110f7812 */ /* 0x000fc400078efe0b */
[C-C-:B-1----:R-:W-:Y:S01]  /*82c00*/  LOP3.LUT R6, R17.reuse, 0xfe, R11.reuse, 0xfe, !PT ;  /* 0x000000fe11067812 */ /* 0x142fe200078efe0b */
[----:B------:R0:W-:Y:S04]  /*82c10*/  STL [R1+0x108], R7 ;  /* 0x0001080701007387 */ /* 0x0001e80000100800 */
        /* <DEDUP_REMOVED lines=242> */
[----:B------:R-:W-:Y:S01]  /*83b40*/  STL [R1+0x318], R15 ;  /* 0x0003180f01007387 */ /* 0x000fe20000100800 */
[----:B-----5:R-:W-:-:S03]  /*83b50*/  LOP3.LUT R6, R17, 0x1f4, R11, 0xfe, !PT ;  /* 0x000001f411067812 */ /* 0x020fc600078efe0b */
[----:B------:R-:W-:Y:S04]  /*83b60*/  STL [R1+0x31c], R7 ;  /* 0x00031c0701007387 */ /* 0x000fe80000100800 */
[----:B------:R0:W-:Y:S04]  /*83b70*/  STL [R1+0x320], R6 ;  /* 0x0003200601007387 */ /* 0x0001e80000100800 */
[----:B0-----:R-:W5:Y:S01]  /*83b80*/  LDL R6, [R1+0x68] ;  /* 0x0000680001067983 */ /* 0x001f620000100800 */
[C-C-:B------:R-:W-:Y:S02]  /*83b90*/  LOP3.LUT R15, R17.reuse, 0x1f6, R11.reuse, 0xfe, !PT ;  /* 0x000001f6110f7812 */ /* 0x140fe400078efe0b */
[----:B------:R-:W-:-:S03]  /*83ba0*/  LOP3.LUT R7, R17, 0x1f8, R11, 0xfe, !PT ;  /* 0x000001f811077812 */ /* 0x000fc600078efe0b */
[----:B------:R0:W-:Y:S01]  /*83bb0*/  STL [R1+0x328], R15 ;  /* 0x0003280f01007387 */ /* 0x0001e20000100800 */
[----:B------:R-:W-:-:S03]  /*83bc0*/  LOP3.LUT R19, R17, 0x1fa, R11, 0xfe, !PT ;  /* 0x000001fa11137812 */ /* 0x000fc600078efe0b */
[----:B------:R1:W-:Y:S01]  /*83bd0*/  STL [R1+0x32c], R7 ;  /* 0x00032c0701007387 */ /* 0x0003e20000100800 */
[----:B------:R-:W-:Y:S02]  /*83be0*/  ISETP.LT.AND P1, PT, R25, c[0x0][0x17c], !P0 ;  /* 0x00005f0019007a0c */ /* 0x000fe40004721270 */
[C-C-:B0-----:R-:W-:Y:S02]  /*83bf0*/  LOP3.LUT R15, R17.reuse, 0x1fc, R11.reuse, 0xfe, !PT ;  /* 0x000001fc110f7812 */ /* 0x141fe400078efe0b */
[----:B-1----:R-:W-:Y:S01]  /*83c00*/  LOP3.LUT R7, R17, 0x1fe, R11, 0xfe, !PT ;  /* 0x000001fe11077812 */ /* 0x002fe200078efe0b */
[----:B------:R-:W-:Y:S01]  /*83c10*/  IMAD R17, R25, c[0x0][0x198], RZ ;  /* 0x0000660019117a24 */ /* 0x000fe200078e02ff */
[----:B------:R-:W-:Y:S01]  /*83c20*/  ISETP.LT.AND P4, PT, R16, c[0x0][0x17c], !P0 ;  /* 0x00005f0010007a0c */ /* 0x000fe20004781270 */
[----:B------:R0:W-:Y:S03]  /*83c30*/  STL [R1+0x330], R19 ;  /* 0x0003301301007387 */ /* 0x0001e60000100800 */
[----:B------:R-:W-:-:S02]  /*83c40*/  LEA R16, P3, R17, R0, 0x1 ;  /* 0x0000000011107211 */ /* 0x000fc400078608ff */
[C---:B------:R-:W-:Y:S01]  /*83c50*/  ISETP.LT.AND P2, PT, R26.reuse, c[0x0][0x17c], !P0 ;  /* 0x00005f001a007a0c */ /* 0x040fe20004741270 */
[----:B------:R-:W-:Y:S01]  /*83c60*/  IMAD R26, R26, c[0x0][0x198], RZ ;  /* 0x000066001a1a7a24 */ /* 0x000fe200078e02ff */
[----:B------:R-:W-:Y:S01]  /*83c70*/  LEA.HI.X.SX32 R17, R17, R2, 0x1, P3 ;  /* 0x0000000211117211 */ /* 0x000fe200018f0eff */
[----:B0-----:R-:W2:Y:S01]  /*83c80*/  LDL.LU R19, [R1+0x28] ;  /* 0x0000280001137983 */ /* 0x001ea20000300800 */
[----:B----4-:R-:W-:-:S03]  /*83c90*/  PRMT R27, R10, 0x7632, R27 ;  /* 0x000076320a1b7816 */ /* 0x010fc6000000001b */
[----:B------:R-:W-:Y:S04]  /*83ca0*/  STL [R1+0x334], R15 ;  /* 0x0003340f01007387 */ /* 0x000fe80000100800 */
[----:B------:R0:W-:Y:S01]  /*83cb0*/  STL [R1+0x324], R7 ;  /* 0x0003240701007387 */ /* 0x0001e20000100800 */
[----:B------:R-:W-:Y:S02]  /*83cc0*/  ISETP.LT.AND P5, PT, R20, c[0x0][0x17c], !P0 ;  /* 0x00005f0014007a0c */ /* 0x000fe400047a1270 */
[----:B------:R-:W-:Y:S01]  /*83cd0*/  LEA R20, P6, R26, R0, 0x1 ;  /* 0x000000001a147211 */ /* 0x000fe200078c08ff */
[----:B------:R1:W-:Y:S01]  /*83ce0*/  @P1 STG.E.U16 [R16.64], R27 ;  /* 0x0000001b10001986 */ /* 0x0003e2000c10150a */
[----:B0-----:R-:W-:Y:S01]  /*83cf0*/  IMAD.MOV.U32 R7, RZ, RZ, c[0x0][0x198] ;  /* 0x00006600ff077624 */ /* 0x001fe200078e00ff */
[----:B------:R-:W-:-:S02]  /*83d00*/  ISETP.LT.AND P3, PT, R21, c[0x0][0x17c], !P0 ;  /* 0x00005f0015007a0c */ /* 0x000fc40004761270 */
[----:B------:R-:W4:Y:S01]  /*83d10*/  LDL.LU R10, [R1+0x1d34] ;  /* 0x001d3400010a7983 */ /* 0x000f220000300800 */
[----:B------:R-:W-:Y:S02]  /*83d20*/  IMAD R25, R7, 0x2, R26 ;  /* 0x0000000207197824 */ /* 0x000fe400078e021a */
[----:B-1----:R-:W-:Y:S01]  /*83d30*/  IMAD.MOV.U32 R27, RZ, RZ, c[0x0][0x198] ;  /* 0x00006600ff1b7624 */ /* 0x002fe200078e00ff */
[----:B------:R-:W-:Y:S01]  /*83d40*/  LEA.HI.X.SX32 R21, R26, R2, 0x1, P6 ;  /* 0x000000021a157211 */ /* 0x000fe200030f0eff */
[----:B------:R-:W2:Y:S01]  /*83d50*/  LDL.LU R7, [R1+0x98] ;  /* 0x0000980001077983 */ /* 0x000ea20000300800 */
[----:B------:R-:W-:Y:S01]  /*83d60*/  ISETP.LT.AND P1, PT, R24, c[0x0][0x17c], !P0 ;  /* 0x00005f0018007a0c */ /* 0x000fe20004721270 */
[----:B------:R-:W-:Y:S01]  /*83d70*/  IMAD R24, R27, 0x2, R25 ;  /* 0x000000021b187824 */ /* 0x000fe200078e0219 */
[C---:B------:R-:W-:Y:S01]  /*83d80*/  LEA R16, P6, R25.reuse, R0, 0x1 ;  /* 0x0000000019107211 */ /* 0x040fe200078c08ff */
[----:B------:R-:W2:Y:S03]  /*83d90*/  LDL.LU R15, [R1+0x48] ;  /* 0x00004800010f7983 */ /* 0x000ea60000300800 */
[----:B------:R-:W-:Y:S01]  /*83da0*/  LEA.HI.X.SX32 R17, R25, R2, 0x1, P6 ;  /* 0x0000000219117211 */ /* 0x000fe200030f0eff */
[----:B------:R-:W2:Y:S04]  /*83db0*/  LDL.LU R11, [R1+0x88] ;  /* 0x00008800010b7983 */ /* 0x000ea80000300800 */
[----:B------:R-:W2:Y:S04]  /*83dc0*/  LDL.LU R28, [R1+0x1a8] ;  /* 0x0001a800011c7983 */ /* 0x000ea80000300800 */
[----:B------:R-:W2:Y:S04]  /*83dd0*/  LDL.LU R26, [R1+0x8] ;  /* 0x00000800011a7983 */ /* 0x000ea80000300800 */
[----:B------:R-:W2:Y:S04]  /*83de0*/  LDL.LU R25, [R1+0x38] ;  /* 0x0000380001197983 */ /* 0x000ea80000300800 */
[----:B-----5:R0:W-:Y:S01]  /*83df0*/  @P2 STG.E.U16 [R20.64], R6 ;  /* 0x0000000614002986 */ /* 0x0201e2000c10150a */
[----:B------:R-:W-:Y:S01]  /*83e00*/  ISETP.LT.AND P2, PT, R23, c[0x0][0x17c], !P0 ;  /* 0x00005f0017007a0c */ /* 0x000fe20004741270 */
[----:B------:R-:W-:Y:S01]  /*83e10*/  IMAD R23, R27, 0x2, R24 ;  /* 0x000000021b177824 */ /* 0x000fe200078e0218 */
[C---:B0-----:R-:W-:Y:S01]  /*83e20*/  LEA R20, P6, R24.reuse, R0, 0x1 ;  /* 0x0000000018147211 */ /* 0x041fe200078c08ff */
[----:B------:R-:W5:Y:S03]  /*83e30*/  LDL.LU R6, [R1+0x1d30] ;  /* 0x001d300001067983 */ /* 0x000f660000300800 */
[----:B------:R-:W-:-:S02]  /*83e40*/  LEA.HI.X.SX32 R21, R24, R2, 0x1, P6 ;  /* 0x0000000218157211 */ /* 0x000fc400030f0eff */
[----:B------:R-:W2:Y:S04]  /*83e50*/  LDL R24, [R1+0x58] ;  /* 0x0000580001187983 */ /* 0x000ea80000100800 */
[----:B--2---:R0:W-:Y:S01]  /*83e60*/  @P4 STG.E.U16 [R16.64], R24 ;  /* 0x0000001810004986 */ /* 0x0041e2000c10150a */
[----:B------:R-:W-:Y:S01]  /*83e70*/  ISETP.LT.AND P4, PT, R13, c[0x0][0x17c], !P0 ;  /* 0x00005f000d007a0c */ /* 0x000fe20004781270 */
[----:B------:R-:W-:Y:S02]  /*83e80*/  IMAD R13, R27, 0x2, R23 ;  /* 0x000000021b0d7824 */ /* 0x000fe400078e0217 */
[----:B------:R1:W-:Y:S01]  /*83e90*/  @P5 STG.E.U16 [R20.64], R19 ;  /* 0x0000001314005986 */ /* 0x0003e2000c10150a */
[----:B------:R-:W-:Y:S01]  /*83ea0*/  ISETP.LT.AND P5, PT, R3, c[0x0][0x17c], !P0 ;  /* 0x00005f0003007a0c */ /* 0x000fe200047a1270 */
[----:B------:R-:W-:Y:S01]  /*83eb0*/  IMAD R3, R27, 0x2, R13 ;  /* 0x000000021b037824 */ /* 0x000fe200078e020d */
[C---:B0-----:R-:W-:Y:S01]  /*83ec0*/  LEA R16, P6, R23.reuse, R0, 0x1 ;  /* 0x0000000017107211 */ /* 0x041fe200078c08ff */
[----:B------:R-:W2:Y:S03]  /*83ed0*/  LDL.LU R24, [R1+0x18] ;  /* 0x0000180001187983 */ /* 0x000ea60000300800 */
[----:B------:R-:W-:-:S02]  /*83ee0*/  LEA.HI.X.SX32 R17, R23, R2, 0x1, P6 ;  /* 0x0000000217117211 */ /* 0x000fc400030f0eff */
[C---:B-1----:R-:W-:Y:S01]  /*83ef0*/  LEA R20, P6, R13.reuse, R0, 0x1 ;  /* 0x000000000d147211 */ /* 0x042fe200078c08ff */
[----:B------:R-:W2:Y:S03]  /*83f00*/  LDL.LU R23, [R1+0x10] ;  /* 0x0000100001177983 */ /* 0x000ea60000300800 */
[----:B------:R-:W-:Y:S01]  /*83f10*/  LEA.HI.X.SX32 R21, R13, R2, 0x1, P6 ;  /* 0x000000020d157211 */ /* 0x000fe200030f0eff */
[----:B----4-:R0:W-:Y:S01]  /*83f20*/  @P3 STG.E.U16 [R16.64], R10 ;  /* 0x0000000a10003986 */ /* 0x0101e2000c10150a */
[----:B------:R-:W-:Y:S01]  /*83f30*/  IMAD R13, R27, 0x2, R3 ;  /* 0x000000021b0d7824 */ /* 0x000fe200078e0203 */
[----:B------:R-:W-:Y:S02]  /*83f40*/  ISETP.LT.AND P3, PT, R4, c[0x0][0x17c], !P0 ;  /* 0x00005f0004007a0c */ /* 0x000fe40004761270 */
[----:B------:R1:W-:Y:S01]  /*83f50*/  @P1 STG.E.U16 [R20.64], R7 ;  /* 0x0000000714001986 */ /* 0x0003e2000c10150a */
[----:B0-----:R-:W-:-:S04]  /*83f60*/  LEA R16, P6, R3, R0, 0x1 ;  /* 0x0000000003107211 */ /* 0x001fc800078c08ff */
[----:B------:R-:W-:Y:S01]  /*83f70*/  LEA.HI.X.SX32 R17, R3, R2, 0x1, P6 ;  /* 0x0000000203117211 */ /* 0x000fe200030f0eff */
[----:B------:R-:W-:Y:S01]  /*83f80*/  IMAD R3, R27, 0x2, R13 ;  /* 0x000000021b037824 */ /* 0x000fe200078e020d */
[----:B------:R-:W-:Y:S01]  /*83f90*/  LEA R4, P6, R13, R0, 0x1 ;  /* 0x000000000d047211 */ /* 0x000fe200078c08ff */
[----:B-1----:R-:W4:Y:S01]  /*83fa0*/  LDL.LU R20, [R1+0x1b8] ;  /* 0x0001b80001147983 */ /* 0x002f220000300800 */
[----:B------:R-:W-:Y:S02]  /*83fb0*/  ISETP.LT.AND P1, PT, R5, c[0x0][0x17c], !P0 ;  /* 0x00005f0005007a0c */ /* 0x000fe40004721270 */
[----:B------:R-:W-:Y:S01]  /*83fc0*/  LEA.HI.X.SX32 R5, R13, R2, 0x1, P6 ;  /* 0x000000020d057211 */ /* 0x000fe200030f0eff */
[----:B------:R0:W-:Y:S04]  /*83fd0*/  @P2 STG.E.U16 [R16.64], R15 ;  /* 0x0000000f10002986 */ /* 0x0001e8000c10150a */
[----:B------:R-:W2:Y:S01]  /*83fe0*/  LDL.LU R21, [R1+0x1c8] ;  /* 0x0001c80001157983 */ /* 0x000ea20000300800 */
[----:B0-----:R-:W-:-:S03]  /*83ff0*/  LEA R16, P6, R3, R0, 0x1 ;  /* 0x0000000003107211 */ /* 0x001fc600078c08ff */
[----:B------:R-:W-:Y:S01]  /*84000*/  @P4 STG.E.U16 [R4.64], R26 ;  /* 0x0000001a04004986 */ /* 0x000fe2000c10150a */
[----:B------:R-:W-:-:S03]  /*84010*/  LEA.HI.X.SX32 R17, R3, R2, 0x1, P6 ;  /* 0x0000000203117211 */ /* 0x000fc600030f0eff */
[----:B------:R-:W2:Y:S04]  /*84020*/  LDL.LU R13, [R1+0x78] ;  /* 0x00007800010d7983 */ /* 0x000ea80000300800 */
[----:B---3--:R0:W-:Y:S04]  /*84030*/  @P5 STG.E.U16 [R16.64], R14 ;  /* 0x0000000e10005986 */ /* 0x0081e8000c10150a */
[----:B0-----:R-:W3:Y:S04]  /*84040*/  LDL.LU R17, [R1] ;  /* 0x0000000001117983 */ /* 0x001ee80000300800 */
[----:B------:R-:W4:Y:S01]  /*84050*/  LDL.LU R16, [R1+0x4] ;  /* 0x0000040001107983 */ /* 0x000f220000300800 */
[----:B------:R-:W-:Y:S01]  /*84060*/  ISETP.LT.AND P2, PT, R8, c[0x0][0x17c], !P0 ;  /* 0x00005f0008007a0c */ /* 0x000fe20004741270 */
[----:B------:R-:W-:-:S04]  /*84070*/  IMAD R8, R27, 0x2, R3 ;  /* 0x000000021b087824 */ /* 0x000fc800078e0203 */
[C---:B------:R-:W-:Y:S01]  /*84080*/  IMAD R3, R27.reuse, 0x2, R8 ;  /* 0x000000021b037824 */ /* 0x040fe200078e0208 */
[----:B------:R-:W-:Y:S02]  /*84090*/  LEA R4, P6, R8, R0, 0x1 ;  /* 0x0000000008047211 */ /* 0x000fe400078c08ff */
[----:B------:R-:W-:Y:S01]  /*840a0*/  ISETP.LT.AND P5, PT, R12, c[0x0][0x17c], !P0 ;  /* 0x00005f000c007a0c */ /* 0x000fe200047a1270 */
[----:B------:R-:W-:Y:S01]  /*840b0*/  IMAD R12, R27, 0x2, R3 ;  /* 0x000000021b0c7824 */ /* 0x000fe200078e0203 */
[----:B------:R-:W-:Y:S02]  /*840c0*/  LEA.HI.X.SX32 R5, R8, R2, 0x1, P6 ;  /* 0x0000000208057211 */ /* 0x000fe400030f0eff */
[----:B------:R-:W-:Y:S02]  /*840d0*/  LEA R8, P6, R3, R0, 0x1 ;  /* 0x0000000003087211 */ /* 0x000fe400078c08ff */
[----:B------:R-:W-:Y:S01]  /*840e0*/  ISETP.LT.AND P4, PT, R9, c[0x0][0x17c], !P0 ;  /* 0x00005f0009007a0c */ /* 0x000fe20004781270 */
[----:B------:R0:W-:Y:S01]  /*840f0*/  @P3 STG.E.U16 [R4.64], R11 ;  /* 0x0000000b04003986 */ /* 0x0001e2000c10150a */
[----:B------:R-:W-:Y:S01]  /*84100*/  LEA.HI.X.SX32 R9, R3, R2, 0x1, P6 ;  /* 0x0000000203097211 */ /* 0x000fe200030f0eff */
[----:B------:R-:W-:-:S04]  /*84110*/  IMAD R3, R27, 0x2, R12 ;  /* 0x000000021b037824 */ /* 0x000fc800078e020c */
[----:B------:R1:W-:Y:S01]  /*84120*/  @P1 STG.E.U16 [R8.64], R25 ;  /* 0x0000001908001986 */ /* 0x0003e2000c10150a */
[----:B0-----:R-:W-:-:S04]  /*84130*/  LEA R4, P6, R12, R0, 0x1 ;  /* 0x000000000c047211 */ /* 0x001fc800078c08ff */
[----:B------:R-:W-:Y:S01]  /*84140*/  LEA.HI.X.SX32 R5, R12, R2, 0x1, P6 ;  /* 0x000000020c057211 */ /* 0x000fe200030f0eff */
[----:B------:R-:W-:Y:S01]  /*84150*/  IMAD R12, R27, 0x2, R3 ;  /* 0x000000021b0c7824 */ /* 0x000fe200078e0203 */
[----:B-1----:R-:W-:-:S03]  /*84160*/  LEA R8, P6, R3, R0, 0x1 ;  /* 0x0000000003087211 */ /* 0x002fc600078c08ff */
[----:B-----5:R0:W-:Y:S01]  /*84170*/  @P2 STG.E.U16 [R4.64], R6 ;  /* 0x0000000604002986 */ /* 0x0201e2000c10150a */
[----:B------:R-:W-:Y:S01]  /*84180*/  LEA.HI.X.SX32 R9, R3, R2, 0x1, P6 ;  /* 0x0000000203097211 */ /* 0x000fe200030f0eff */
[----:B------:R-:W-:Y:S01]  /*84190*/  IMAD R3, R27, 0x2, R12 ;  /* 0x000000021b037824 */ /* 0x000fe200078e020c */
[----:B------:R-:W-:-:S03]  /*841a0*/  ISETP.LT.AND P3, PT, R22, c[0x0][0x17c], !P0 ;  /* 0x00005f0016007a0c */ /* 0x000fc60004761270 */
[----:B------:R1:W-:Y:S01]  /*841b0*/  @P4 STG.E.U16 [R8.64], R18 ;  /* 0x0000001208004986 */ /* 0x0003e2000c10150a */
[----:B0-----:R-:W-:-:S04]  /*841c0*/  LEA R4, P6, R12, R0, 0x1 ;  /* 0x000000000c047211 */ /* 0x001fc800078c08ff */
[----:B------:R-:W-:Y:S01]  /*841d0*/  LEA.HI.X.SX32 R5, R12, R2, 0x1, P6 ;  /* 0x000000020c057211 */ /* 0x000fe200030f0eff */
[----:B------:R-:W-:Y:S01]  /*841e0*/  IMAD R12, R27, 0x2, R3 ;  /* 0x000000021b0c7824 */ /* 0x000fe200078e0203 */
[----:B-1----:R-:W-:Y:S02]  /*841f0*/  LEA R8, P6, R3, R0, 0x1 ;  /* 0x0000000003087211 */ /* 0x002fe400078c08ff */
[----:B------:R-:W-:Y:S02]  /*84200*/  ISETP.LT.AND P1, PT, R29, c[0x0][0x17c], !P0 ;  /* 0x00005f001d007a0c */ /* 0x000fe40004721270 */
[----:B------:R-:W-:Y:S01]  /*84210*/  LEA.HI.X.SX32 R9, R3, R2, 0x1, P6 ;  /* 0x0000000203097211 */ /* 0x000fe200030f0eff */
[----:B------:R-:W5:Y:S01]  /*84220*/  LDL.LU R29, [R1+0x68] ;  /* 0x00006800011d7983 */ /* 0x000f620000300800 */
[----:B------:R-:W-:-:S03]  /*84230*/  IMAD R3, R27, 0x2, R12 ;  /* 0x000000021b037824 */ /* 0x000fc600078e020c */
[----:B--2---:R0:W-:Y:S01]  /*84240*/  @P5 STG.E.U16 [R4.64], R13 ;  /* 0x0000000d04005986 */ /* 0x0041e2000c10150a */
[----:B------:R-:W-:Y:S02]  /*84250*/  ISETP.LT.AND P5, PT, R23, c[0x0][0x17c], !P0 ;  /* 0x00005f0017007a0c */ /* 0x000fe400047a1270 */
[C---:B0-----:R-:W-:Y:S02]  /*84260*/  LEA R4, P6, R12.reuse, R0, 0x1 ;  /* 0x000000000c047211 */ /* 0x041fe400078c08ff */
[----:B---3--:R-:W-:Y:S02]  /*84270*/  ISETP.LT.AND P2, PT, R17, c[0x0][0x17c], !P0 ;  /* 0x00005f0011007a0c */ /* 0x008fe40004741270 */
[----:B------:R-:W2:Y:S01]  /*84280*/  LDL.LU R17, [R1+0x58] ;  /* 0x0000580001117983 */ /* 0x000ea20000300800 */
[----:B------:R-:W-:Y:S02]  /*84290*/  LEA.HI.X.SX32 R5, R12, R2, 0x1, P6 ;  /* 0x000000020c057211 */ /* 0x000fe400030f0eff */
[----:B----4-:R-:W-:Y:S01]  /*842a0*/  ISETP.LT.AND P4, PT, R16, c[0x0][0x17c], !P0 ;  /* 0x00005f0010007a0c */ /* 0x010fe20004781270 */
[----:B------:R-:W3:Y:S04]  /*842b0*/  LDL.LU R22, [R1+0x20] ;  /* 0x0000200001167983 */ /* 0x000ee80000300800 */
[----:B------:R-:W4:Y:S04]  /*842c0*/  LDL.LU R23, [R1+0x24] ;  /* 0x0000240001177983 */ /* 0x000f280000300800 */
[----:B------:R-:W3:Y:S04]  /*842d0*/  LDL.LU R16, [R1+0x30] ;  /* 0x0000300001107983 */ /* 0x000ee80000300800 */
[----:B------:R-:W3:Y:S04]  /*842e0*/  LDL.LU R12, [R1+0x14] ;  /* 0x00001400010c7983 */ /* 0x000ee80000300800 */
[----:B------:R-:W-:Y:S04]  /*842f0*/  @P3 STG.E.U16 [R8.64], R28 ;  /* 0x0000001c08003986 */ /* 0x000fe8000c10150a */
[----:B------:R0:W-:Y:S01]  /*84300*/  @P1 STG.E.U16 [R4.64], R20 ;  /* 0x0000001404001986 */ /* 0x0001e2000c10150a */
[----:B------:R-:W-:-:S03]  /*84310*/  ISETP.LT.AND P1, PT, R24, c[0x0][0x17c], !P0 ;  /* 0x00005f0018007a0c */ /* 0x000fc60004721270 */
[----:B------:R-:W4:Y:S04]  /*84320*/  LDL.LU R24, [R1+0x34] ;  /* 0x0000340001187983 */ /* 0x000f280000300800 */
[----:B0-----:R-:W4:Y:S01]  /*84330*/  LDL.LU R5, [R1+0x1c] ;  /* 0x00001c0001057983 */ /* 0x001f220000300800 */
[----:B------:R-:W-:-:S04]  /*84340*/  LEA R8, P6, R3, R0, 0x1 ;  /* 0x0000000003087211 */ /* 0x000fc800078c08ff */
[----:B------:R-:W-:-:S05]  /*84350*/  LEA.HI.X.SX32 R9, R3, R2, 0x1, P6 ;  /* 0x0000000203097211 */ /* 0x000fca00030f0eff */
[----:B------:R0:W-:Y:S01]  /*84360*/  @P2 STG.E.U16 [R8.64], R21 ;  /* 0x0000001508002986 */ /* 0x0001e2000c10150a */
[----:B-----5:R-:W-:Y:S02]  /*84370*/  PRMT R10, R29, 0x7632, R10 ;  /* 0x000076321d0a7816 */ /* 0x020fe4000000000a */
[----:B--2---:R-:W-:Y:S02]  /*84380*/  PRMT R6, R17, 0x7632, R6 ;  /* 0x0000763211067816 */ /* 0x004fe40000000006 */
[----:B------:R-:W2:Y:S01]  /*84390*/  LDL.LU R17, [R1+0x40] ;  /* 0x0000400001117983 */ /* 0x000ea20000300800 */
[----:B---3--:R-:W-:Y:S01]  /*843a0*/  ISETP.LT.AND P3, PT, R12, c[0x0][0x17c], !P0 ;  /* 0x00005f000c007a0c */ /* 0x008fe20004761270 */
[----:B------:R-:W-:-:S04]  /*843b0*/  IMAD R12, R27, 0x2, R3 ;  /* 0x000000021b0c7824 */ /* 0x000fc800078e0203 */
[----:B------:R-:W-:Y:S01]  /*843c0*/  IMAD R3, R27, 0x2, R12 ;  /* 0x000000021b037824 */ /* 0x000fe200078e020c */
[C---:B------:R-:W-:Y:S02]  /*843d0*/  LEA R4, P6, R12.reuse, R0, 0x1 ;  /* 0x000000000c047211 */ /* 0x040fe400078c08ff */
[----:B----4-:R-:W-:Y:S02]  /*843e0*/  ISETP.LT.AND P2, PT, R5, c[0x0][0x17c], !P0 ;  /* 0x00005f0005007a0c */ /* 0x010fe40004741270 */
[----:B------:R-:W-:Y:S02]  /*843f0*/  LEA.HI.X.SX32 R5, R12, R2, 0x1, P6 ;  /* 0x000000020c057211 */ /* 0x000fe400030f0eff */
[----:B0-----:R-:W-:-:S04]  /*84400*/  LEA R8, P6, R3, R0, 0x1 ;  /* 0x0000000003087211 */ /* 0x001fc800078c08ff */
[----:B------:R-:W-:Y:S01]  /*84410*/  LEA.HI.X.SX32 R9, R3, R2, 0x1, P6 ;  /* 0x0000000203097211 */ /* 0x000fe200030f0eff */
[----:B------:R-:W-:Y:S01]  /*84420*/  @P4 STG.E.U16 [R4.64], R10 ;  /* 0x0000000a04004986 */ /* 0x000fe2000c10150a */
[----:B------:R-:W-:-:S03]  /*84430*/  ISETP.LT.AND P4, PT, R22, c[0x0][0x17c], !P0 ;  /* 0x00005f0016007a0c */ /* 0x000fc60004781270 */
[----:B------:R0:W-:Y:S01]  /*84440*/  @P5 STG.E.U16 [R8.64], R6 ;  /* 0x0000000608005986 */ /* 0x0001e2000c10150a */
[----:B------:R-:W-:-:S03]  /*84450*/  ISETP.LT.AND P5, PT, R23, c[0x0][0x17c], !P0 ;  /* 0x00005f0017007a0c */ /* 0x000fc600047a1270 */
[----:B------:R-:W3:Y:S01]  /*84460*/  LDL.LU R22, [R1+0x44] ;  /* 0x0000440001167983 */ /* 0x000ee20000300800 */
[----:B0-----:R-:W-:-:S03]  /*84470*/  PRMT R6, R19, 0x7632, R6 ;  /* 0x0000763213067816 */ /* 0x001fc60000000006 */
[----:B------:R-:W4:Y:S04]  /*84480*/  LDL.LU R19, [R1+0x1d2c] ;  /* 0x001d2c0001137983 */ /* 0x000f280000300800 */
[----:B------:R-:W5:Y:S01]  /*84490*/  LDL.LU R23, [R1+0x50] ;  /* 0x0000500001177983 */ /* 0x000f620000300800 */
[----:B------:R-:W-:-:S04]  /*844a0*/  IMAD R12, R27, 0x2, R3 ;  /* 0x000000021b0c7824 */ /* 0x000fc800078e0203 */
[----:B------:R-:W-:Y:S01]  /*844b0*/  IMAD R3, R27, 0x2, R12 ;  /* 0x000000021b037824 */ /* 0x000fe200078e020c */
[----:B------:R-:W-:-:S04]  /*844c0*/  LEA R4, P6, R12, R0, 0x1 ;  /* 0x000000000c047211 */ /* 0x000fc800078c08ff */
[----:B------:R-:W-:Y:S01]  /*844d0*/  LEA.HI.X.SX32 R5, R12, R2, 0x1, P6 ;  /* 0x000000020c057211 */ /* 0x000fe200030f0eff */
[----:B------:R-:W-:Y:S01]  /*844e0*/  IMAD R12, R27, 0x2, R3 ;  /* 0x000000021b0c7824 */ /* 0x000fe200078e0203 */
[----:B------:R-:W-:-:S03]  /*844f0*/  LEA R8, P6, R3, R0, 0x1 ;  /* 0x0000000003087211 */ /* 0x000fc600078c08ff */
[----:B------:R0:W-:Y:S01]  /*84500*/  @P3 STG.E.U16 [R4.64], R6 ;  /* 0x0000000604003986 */ /* 0x0001e2000c10150a */
[----:B------:R-:W-:Y:S01]  /*84510*/  LEA.HI.X.SX32 R9, R3, R2, 0x1, P6 ;  /* 0x0000000203097211 */ /* 0x000fe200030f0eff */
[----:B------:R-:W-:Y:S01]  /*84520*/  IMAD R3, R27, 0x2, R12 ;  /* 0x000000021b037824 */ /* 0x000fe200078e020c */
[----:B------:R-:W-:Y:S02]  /*84530*/  PRMT R10, R10, 0x7632, R10 ;  /* 0x000076320a0a7816 */ /* 0x000fe4000000000a */
[C---:B0-----:R-:W-:Y:S02]  /*84540*/  LEA R4, P6, R12.reuse, R0, 0x1 ;  /* 0x000000000c047211 */ /* 0x041fe400078c08ff */
[----:B------:R-:W-:Y:S02]  /*84550*/  PRMT R6, R7, 0x7632, R6 ;  /* 0x0000763207067816 */ /* 0x000fe40000000006 */
[----:B------:R-:W-:Y:S01]  /*84560*/  LEA.HI.X.SX32 R5, R12, R2, 0x1, P6 ;  /* 0x000000020c057211 */ /* 0x000fe200030f0eff */
[----:B------:R0:W-:Y:S04]  /*84570*/  @P1 STG.E.U16 [R8.64], R10 ;  /* 0x0000000a08001986 */ /* 0x0001e8000c10150a */
[----:B------:R1:W-:Y:S01]  /*84580*/  @P2 STG.E.U16 [R4.64], R6 ;  /* 0x0000000604002986 */ /* 0x0003e2000c10150a */
[----:B------:R-:W-:-:S03]  /*84590*/  ISETP.LT.AND P3, PT, R16, c[0x0][0x17c], !P0 ;  /* 0x00005f0010007a0c */ /* 0x000fc60004761270 */
[----:B------:R-:W4:Y:S01]  /*845a0*/  LDL.LU R7, [R1+0x1d28] ;  /* 0x001d280001077983 */ /* 0x000f220000300800 */
[----:B0-----:R-:W-:-:S03]  /*845b0*/  LEA R8, P6, R3, R0, 0x1 ;  /* 0x0000000003087211 */ /* 0x001fc600078c08ff */
[----:B------:R-:W4:Y:S01]  /*845c0*/  LDL.LU R16, [R1+0x54] ;  /* 0x0000540001107983 */ /* 0x000f220000300800 */
[----:B-1----:R-:W-:Y:S01]  /*845d0*/  IMAD R5, R27, 0x2, R3 ;  /* 0x000000021b057824 */ /* 0x002fe200078e0203 */
[----:B------:R-:W-:Y:S02]  /*845e0*/  LEA.HI.X.SX32 R9, R3, R2, 0x1, P6 ;  /* 0x0000000203097211 */ /* 0x000fe400030f0eff */
[----:B------:R-:W-:Y:S02]  /*845f0*/  PRMT R6, R15, 0x7632, R6 ;  /* 0x000076320f067816 */ /* 0x000fe40000000006 */
[----:B------:R-:W-:Y:S01]  /*84600*/  LEA R4, P6, R5, R0, 0x1 ;  /* 0x0000000005047211 */ /* 0x000fe200078c08ff */
[----:B------:R-:W-:Y:S01]  /*84610*/  IMAD R3, R27, 0x2, R5 ;  /* 0x000000021b037824 */ /* 0x000fe200078e0205 */
[----:B------:R-:W-:Y:S01]  /*84620*/  ISETP.LT.AND P1, PT, R24, c[0x0][0x17c], !P0 ;  /* 0x00005f0018007a0c */ /* 0x000fe20004721270 */
[----:B------:R0:W-:Y:S01]  /*84630*/  @P4 STG.E.U16 [R8.64], R6 ;  /* 0x0000000608004986 */ /* 0x0001e2000c10150a */
[----:B------:R-:W-:-:S03]  /*84640*/  LEA.HI.X.SX32 R5, R5, R2, 0x1, P6 ;  /* 0x0000000205057211 */ /* 0x000fc600030f0eff */
[----:B------:R-:W4:Y:S04]  /*84650*/  LDL.LU R24, [R1+0x60] ;  /* 0x0000600001187983 */ /* 0x000f280000300800 */
[----:B------:R-:W4:Y:S01]  /*84660*/  LDL.LU R15, [R1+0x1d24] ;  /* 0x001d2400010f7983 */ /* 0x000f220000300800 */
[----:B0-----:R-:W-:-:S05]  /*84670*/  PRMT R6, R26, 0x7632, R6 ;  /* 0x000076321a067816 */ /* 0x001fca0000000006 */
[----:B------:R0:W-:Y:S01]  /*84680*/  @P5 STG.E.U16 [R4.64], R6 ;  /* 0x0000000604005986 */ /* 0x0001e2000c10150a */
[----:B--2---:R-:W-:-:S03]  /*84690*/  ISETP.LT.AND P2, PT, R17, c[0x0][0x17c], !P0 ;  /* 0x00005f0011007a0c */ /* 0x004fc60004741270 */
[----:B------:R-:W2:Y:S04]  /*846a0*/  LDL.LU R17, [R1+0x64] ;  /* 0x0000640001117983 */ /* 0x000ea80000300800 */
[----:B------:R-:W2:Y:S01]  /*846b0*/  LDL.LU R26, [R1+0x70] ;  /* 0x00007000011a7983 */ /* 0x000ea20000300800 */
[----:B-----5:R-:W-:-:S03]  /*846c0*/  ISETP.LT.AND P5, PT, R23, c[0x0][0x17c], !P0 ;  /* 0x00005f0017007a0c */ /* 0x020fc600047a1270 */
[----:B------:R-:W5:Y:S01]  /*846d0*/  LDL.LU R23, [R1+0x74] ;  /* 0x0000740001177983 */ /* 0x000f620000300800 */
[----:B------:R-:W-:Y:S01]  /*846e0*/  LEA R8, P6, R3, R0, 0x1 ;  /* 0x0000000003087211 */ /* 0x000fe200078c08ff */
[----:B------:R-:W-:Y:S01]  /*846f0*/  IMAD R10, R27, 0x2, R3 ;  /* 0x000000021b0a7824 */ /* 0x000fe200078e0203 */
[----:B------:R-:W-:Y:S02]  /*84700*/  PRMT R14, R14, 0x7632, R14 ;  /* 0x000076320e0e7816 */ /* 0x000fe4000000000e */
[----:B------:R-:W-:Y:S01]  /*84710*/  LEA.HI.X.SX32 R9, R3, R2, 0x1, P6 ;  /* 0x0000000203097211 */ /* 0x000fe200030f0eff */
[----:B------:R-:W-:Y:S01]  /*84720*/  IMAD R3, R27, 0x2, R10 ;  /* 0x000000021b037824 */ /* 0x000fe200078e020a */
[C---:B0-----:R-:W-:Y:S02]  /*84730*/  LEA R4, P6, R10.reuse, R0, 0x1 ;  /* 0x000000000a047211 */ /* 0x041fe400078c08ff */
[----:B------:R-:W-:Y:S01]  /*84740*/  PRMT R6, R11, 0x7632, R6 ;  /* 0x000076320b067816 */ /* 0x000fe20000000006 */
[----:B------:R0:W-:Y:S01]  /*84750*/  @P3 STG.E.U16 [R8.64], R14 ;  /* 0x0000000e08003986 */ /* 0x0001e2000c10150a */
[----:B------:R-:W-:Y:S01]  /*84760*/  LEA.HI.X.SX32 R5, R10, R2, 0x1, P6 ;  /* 0x000000020a057211 */ /* 0x000fe200030f0eff */
[----:B------:R-:W-:Y:S01]  /*84770*/  IMAD R10, R27, 0x2, R3 ;  /* 0x000000021b0a7824 */ /* 0x000fe200078e0203 */
[----:B---3--:R-:W-:Y:S01]  /*84780*/  ISETP.LT.AND P4, PT, R22, c[0x0][0x17c], !P0 ;  /* 0x00005f0016007a0c */ /* 0x008fe20004781270 */
[----:B------:R-:W3:Y:S01]  /*84790*/  LDL.LU R11, [R1+0x1d20] ;  /* 0x001d2000010b7983 */ /* 0x000ee20000300800 */
[----:B------:R-:W-:-:S03]  /*847a0*/  PRMT R12, R25, 0x7632, R12 ;  /* 0x00007632190c7816 */ /* 0x000fc6000000000c */
[----:B------:R1:W-:Y:S01]  /*847b0*/  @P1 STG.E.U16 [R4.64], R6 ;  /* 0x0000000604001986 */ /* 0x0003e2000c10150a */
[----:B0-----:R-:W-:-:S04]  /*847c0*/  LEA R8, P6, R3, R0, 0x1 ;  /* 0x0000000003087211 */ /* 0x001fc800078c08ff */
[----:B------:R-:W-:Y:S01]  /*847d0*/  LEA.HI.X.SX32 R9, R3, R2, 0x1, P6 ;  /* 0x0000000203097211 */ /* 0x000fe200030f0eff */
[----:B------:R-:W-:Y:S01]  /*847e0*/  IMAD R3, R27, 0x2, R10 ;  /* 0x000000021b037824 */ /* 0x000fe200078e020a */
[----:B-1----:R-:W-:-:S03]  /*847f0*/  LEA R4, P6, R10, R0, 0x1 ;  /* 0x000000000a047211 */ /* 0x002fc600078c08ff */
[----:B------:R0:W-:Y:S01]  /*84800*/  @P2 STG.E.U16 [R8.64], R12 ;  /* 0x0000000c08002986 */ /* 0x0001e2000c10150a */
[----:B------:R-:W-:Y:S02]  /*84810*/  LEA.HI.X.SX32 R5, R10, R2, 0x1, P6 ;  /* 0x000000020a057211 */ /* 0x000fe400030f0eff */
[----:B------:R-:W-:Y:S02]  /*84820*/  PRMT R6, R6, 0x7632, R6 ;  /* 0x0000763206067816 */ /* 0x000fe40000000006 */
[----:B------:R-:W-:Y:S02]  /*84830*/  PRMT R18, R18, 0x7632, R18 ;  /* 0x0000763212127816 */ /* 0x000fe40000000012 */
[C---:B0-----:R-:W-:Y:S01]  /*84840*/  LEA R8, P6, R3.reuse, R0, 0x1 ;  /* 0x0000000003087211 */ /* 0x041fe200078c08ff */
[----:B------:R-:W-:Y:S03]  /*84850*/  @P4 STG.E.U16 [R4.64], R6 ;  /* 0x0000000604004986 */ /* 0x000fe6000c10150a */
[----:B------:R-:W-:-:S05]  /*84860*/  LEA.HI.X.SX32 R9, R3, R2, 0x1, P6 ;  /* 0x0000000203097211 */ /* 0x000fca00030f0eff */
[----:B------:R0:W-:Y:S01]  /*84870*/  @P5 STG.E.U16 [R8.64], R18 ;  /* 0x0000001208005986 */ /* 0x0001e2000c10150a */
[----:B----4-:R-:W-:-:S03]  /*84880*/  ISETP.LT.AND P1, PT, R24, c[0x0][0x17c], !P0 ;  /* 0x00005f0018007a0c */ /* 0x010fc60004721270 */
[----:B------:R-:W4:Y:S04]  /*84890*/  LDL.LU R24, [R1+0x80] ;  /* 0x0000800001187983 */ /* 0x000f280000300800 */
[----:B------:R-:W3:Y:S01]  /*848a0*/  LDL.LU R25, [R1+0x84] ;  /* 0x0000840001197983 */ /* 0x000ee20000300800 */
[----:B--2---:R-:W-:-:S03]  /*848b0*/  ISETP.LT.AND P4, PT, R26, c[0x0][0x17c], !P0 ;  /* 0x00005f001a007a0c */ /* 0x004fc60004781270 */
[----:B------:R-:W2:Y:S01]  /*848c0*/  LDL.LU R26, [R1+0x90] ;  /* 0x00009000011a7983 */ /* 0x000ea20000300800 */
[----:B-----5:R-:W-:-:S03]  /*848d0*/  ISETP.LT.AND P5, PT, R23, c[0x0][0x17c], !P0 ;  /* 0x00005f0017007a0c */ /* 0x020fc600047a1270 */
[----:B------:R-:W5:Y:S04]  /*848e0*/  LDL.LU R23, [R1+0x94] ;  /* 0x0000940001177983 */ /* 0x000f680000300800 */
[----:B0-----:R-:W5:Y:S01]  /*848f0*/  LDL.LU R18, [R1+0x6c] ;  /* 0x00006c0001127983 */ /* 0x001f620000300800 */
[----:B------:R-:W-:Y:S01]  /*84900*/  IMAD R5, R27, 0x2, R3 ;  /* 0x000000021b057824 */ /* 0x000fe200078e0203 */
[----:B------:R-:W-:-:S03]  /*84910*/  ISETP.LT.AND P3, PT, R16, c[0x0][0x17c], !P0 ;  /* 0x00005f0010007a0c */ /* 0x000fc60004761270 */
[----:B------:R-:W-:Y:S01]  /*84920*/  IMAD R3, R27, 0x2, R5 ;  /* 0x000000021b037824 */ /* 0x000fe200078e0205 */
[----:B------:R-:W-:Y:S02]  /*84930*/  LEA R4, P6, R5, R0, 0x1 ;  /* 0x0000000005047211 */ /* 0x000fe400078c08ff */
[----:B------:R-:W-:Y:S02]  /*84940*/  PRMT R12, R13, 0x7632, R12 ;  /* 0x000076320d0c7816 */ /* 0x000fe4000000000c */
[----:B------:R-:W-:Y:S01]  /*84950*/  LEA.HI.X.SX32 R5, R5, R2, 0x1, P6 ;  /* 0x0000000205057211 */ /* 0x000fe200030f0eff */
[----:B------:R-:W-:Y:S01]  /*84960*/  IMAD R6, R27, 0x2, R3 ;  /* 0x000000021b067824 */ /* 0x000fe200078e0203 */
[----:B------:R-:W-:Y:S02]  /*84970*/  LEA R8, P6, R3, R0, 0x1 ;  /* 0x0000000003087211 */ /* 0x000fe400078c08ff */
[----:B------:R-:W-:Y:S01]  /*84980*/  ISETP.LT.AND P2, PT, R17, c[0x0][0x17c], !P0 ;  /* 0x00005f0011007a0c */ /* 0x000fe20004741270 */
[----:B------:R0:W-:Y:S01]  /*84990*/  @P3 STG.E.U16 [R4.64], R12 ;  /* 0x0000000c04003986 */ /* 0x0001e2000c10150a */
[----:B------:R-:W-:-:S02]  /*849a0*/  PRMT R10, R28, 0x7632, R10 ;  /* 0x000076321c0a7816 */ /* 0x000fc4000000000a */
[----:B------:R-:W-:Y:S01]  /*849b0*/  LEA.HI.X.SX32 R9, R3, R2, 0x1, P6 ;  /* 0x0000000203097211 */ /* 0x000fe200030f0eff */
[----:B------:R-:W-:Y:S01]  /*849c0*/  IMAD R3, R27, 0x2, R6 ;  /* 0x000000021b037824 */ /* 0x000fe200078e0206 */
[----:B------:R-:W5:Y:S04]  /*849d0*/  LDL.LU R28, [R1+0x5c] ;  /* 0x00005c00011c7983 */ /* 0x000f680000300800 */
[----:B------:R1:W-:Y:S01]  /*849e0*/  @P1 STG.E.U16 [R8.64], R10 ;  /* 0x0000000a08001986 */ /* 0x0003e2000c10150a */
[----:B0-----:R-:W-:-:S04]  /*849f0*/  LEA R4, P6, R6, R0, 0x1 ;  /* 0x0000000006047211 */ /* 0x001fc800078c08ff */
[----:B------:R-:W-:Y:S01]  /*84a00*/  LEA.HI.X.SX32 R5, R6, R2, 0x1, P6 ;  /* 0x0000000206057211 */ /* 0x000fe200030f0eff */
[----:B------:R-:W-:Y:S01]  /*84a10*/  IMAD R6, R27, 0x2, R3 ;  /* 0x000000021b067824 */ /* 0x000fe200078e0203 */
[----:B-1----:R-:W-:Y:S02]  /*84a20*/  PRMT R9, R20, 0x7632, R9 ;  /* 0x0000763214097816 */ /* 0x002fe40000000009 */
[----:B------:R-:W-:-:S03]  /*84a30*/  LEA R8, P6, R3, R0, 0x1 ;  /* 0x0000000003087211 */ /* 0x000fc600078c08ff */
[----:B------:R0:W-:Y:S01]  /*84a40*/  @P2 STG.E.U16 [R4.64], R9 ;  /* 0x0000000904002986 */ /* 0x0001e2000c10150a */
[----:B------:R-:W-:Y:S02]  /*84a50*/  PRMT R10, R21, 0x7632, R10 ;  /* 0x00007632150a7816 */ /* 0x000fe4000000000a */
[----:B0-----:R-:W-:Y:S02]  /*84a60*/  LEA.HI.X.SX32 R9, R3, R2, 0x1, P6 ;  /* 0x0000000203097211 */ /* 0x001fe400030f0eff */
[----:B------:R-:W-:Y:S02]  /*84a70*/  LEA R4, P6, R6, R0, 0x1 ;  /* 0x0000000006047211 */ /* 0x000fe400078c08ff */
[----:B----4-:R-:W-:Y:S02]  /*84a80*/  ISETP.LT.AND P3, PT, R24, c[0x0][0x17c], !P0 ;  /* 0x00005f0018007a0c */ /* 0x010fe40004761270 */
[----:B------:R-:W4:Y:S01]  /*84a90*/  LDL.LU R24, [R1+0xa4] ;  /* 0x0000a40001187983 */ /* 0x000f220000300800 */
[----:B---3--:R-:W-:-:S02]  /*84aa0*/  ISETP.LT.AND P1, PT, R25, c[0x0][0x17c], !P0 ;  /* 0x00005f0019007a0c */ /* 0x008fc40004721270 */
[----:B------:R-:W-:Y:S01]  /*84ab0*/  LEA.HI.X.SX32 R5, R6, R2, 0x1, P6 ;  /* 0x0000000206057211 */ /* 0x000fe200030f0eff */
[----:B------:R-:W3:Y:S04]  /*84ac0*/  LDL.LU R13, [R1+0x2c] ;  /* 0x00002c00010d7983 */ /* 0x000ee80000300800 */
[----:B------:R-:W4:Y:S04]  /*84ad0*/  LDL.LU R25, [R1+0xa8] ;  /* 0x0000a80001197983 */ /* 0x000f280000300800 */
[----:B------:R-:W4:Y:S04]  /*84ae0*/  LDL.LU R20, [R1+0xac] ;  /* 0x0000ac0001147983 */ /* 0x000f280000300800 */
[----:B------:R0:W-:Y:S01]  /*84af0*/  @P4 STG.E.U16 [R8.64], R10 ;  /* 0x0000000a08004986 */ /* 0x0001e2000c10150a */
[----:B--2---:R-:W-:-:S03]  /*84b00*/  ISETP.LT.AND P2, PT, R26, c[0x0][0x17c], !P0 ;  /* 0x00005f001a007a0c */ /* 0x004fc60004741270 */
[----:B------:R-:W2:Y:S04]  /*84b10*/  LDL.LU R26, [R1+0x9c] ;  /* 0x00009c00011a7983 */ /* 0x000ea80000300800 */
[----:B------:R-:W2:Y:S04]  /*84b20*/  LDL.LU R21, [R1+0xb4] ;  /* 0x0000b40001157983 */ /* 0x000ea80000300800 */
[----:B------:R-:W2:Y:S04]  /*84b30*/  LDL.LU R29, [R1+0x4c] ;  /* 0x00004c00011d7983 */ /* 0x000ea80000300800 */
[----:B------:R-:W2:Y:S04]  /*84b40*/  LDL.LU R16, [R1+0xc] ;  /* 0x00000c0001107983 */ /* 0x000ea80000300800 */
[----:B-----5:R1:W-:Y:S01]  /*84b50*/  @P5 STG.E.U16 [R4.64], R18 ;  /* 0x0000001204005986 */ /* 0x0203e2000c10150a */
[----:B------:R-:W-:-:S03]  /*84b60*/  ISETP.LT.AND P5, PT, R11, c[0x0][0x17c], !P0 ;  /* 0x00005f000b007a0c */ /* 0x000fc600047a1270 */
[----:B------:R-:W5:Y:S01]  /*84b70*/  LDL.LU R11, [R1+0x1d1c] ;  /* 0x001d1c00010b7983 */ /* 0x000f620000300800 */
[----:B------:R-:W-:-:S04]  /*84b80*/  IMAD R3, R27, 0x2, R6 ;  /* 0x000000021b037824 */ /* 0x000fc800078e0206 */
[----:B------:R-:W-:Y:S01]  /*84b90*/  IMAD R6, R27, 0x2, R3 ;  /* 0x000000021b067824 */ /* 0x000fe200078e0203 */
[----:B0-----:R-:W-:-:S04]  /*84ba0*/  LEA R8, P6, R3, R0, 0x1 ;  /* 0x0000000003087211 */ /* 0x001fc800078c08ff */
[----:B------:R-:W-:Y:S01]  /*84bb0*/  LEA.HI.X.SX32 R9, R3, R2, 0x1, P6 ;  /* 0x0000000203097211 */ /* 0x000fe200030f0eff */
[----:B------:R-:W-:Y:S01]  /*84bc0*/  IMAD R3, R27, 0x2, R6 ;  /* 0x000000021b037824 */ /* 0x000fe200078e0206 */
[----:B-1----:R-:W-:-:S04]  /*84bd0*/  LEA R4, P6, R6, R0, 0x1 ;  /* 0x0000000006047211 */ /* 0x002fc800078c08ff */
[----:B------:R-:W-:Y:S01]  /*84be0*/  LEA.HI.X.SX32 R5, R6, R2, 0x1, P6 ;  /* 0x0000000206057211 */ /* 0x000fe200030f0eff */
[----:B------:R0:W-:Y:S01]  /*84bf0*/  @P3 STG.E.U16 [R8.64], R28 ;  /* 0x0000001c08003986 */ /* 0x0001e2000c10150a */
[----:B------:R-:W-:Y:S01]  /*84c00*/  IMAD R6, R27, 0x2, R3 ;  /* 0x000000021b067824 */ /* 0x000fe200078e0203 */
[----:B------:R-:W-:Y:S02]  /*84c10*/  ISETP.LT.AND P4, PT, R23, c[0x0][0x17c], !P0 ;  /* 0x00005f0017007a0c */ /* 0x000fe40004781270 */
[----:B------:R-:W2:Y:S01]  /*84c20*/  LDL.LU R23, [R1+0xbc] ;  /* 0x0000bc0001177983 */ /* 0x000ea20000300800 */
[----:B0-----:R-:W-:-:S04]  /*84c30*/  LEA R8, P6, R3, R0, 0x1 ;  /* 0x0000000003087211 */ /* 0x001fc800078c08ff */
[----:B------:R-:W-:Y:S01]  /*84c40*/  LEA.HI.X.SX32 R9, R3, R2, 0x1, P6 ;  /* 0x0000000203097211 */ /* 0x000fe200030f0eff */
[----:B------:R-:W-:Y:S01]  /*84c50*/  IMAD R3, R27, 0x2, R6 ;  /* 0x000000021b037824 */ /* 0x000fe200078e0206 */
[----:B---3--:R0:W-:Y:S02]  /*84c60*/  @P1 STG.E.U16 [R4.64], R13 ;  /* 0x0000000d04001986 */ /* 0x0081e4000c10150a */
[----:B0-----:R-:W-:-:S04]  /*84c70*/  LEA R4, P6, R6, R0, 0x1 ;  /* 0x0000000006047211 */ /* 0x001fc800078c08ff */
[----:B------:R-:W-:Y:S02]  /*84c80*/  LEA.HI.X.SX32 R5, R6, R2, 0x1, P6 ;  /* 0x0000000206057211 */ /* 0x000fe400030f0eff */
[----:B----4-:R-:W-:Y:S02]  /*84c90*/  ISETP.LT.AND P3, PT, R24, c[0x0][0x17c], !P0 ;  /* 0x00005f0018007a0c */ /* 0x010fe40004761270 */
[----:B------:R-:W3:Y:S01]  /*84ca0*/  LDL.LU R24, [R1+0xc0] ;  /* 0x0000c00001187983 */ /* 0x000ee20000300800 */
[----:B------:R-:W-:-:S03]  /*84cb0*/  ISETP.LT.AND P1, PT, R25, c[0x0][0x17c], !P0 ;  /* 0x00005f0019007a0c */ /* 0x000fc60004721270 */
[----:B------:R-:W4:Y:S04]  /*84cc0*/  LDL.LU R25, [R1+0x8c] ;  /* 0x00008c0001197983 */ /* 0x000f280000300800 */
[----:B-----5:R0:W-:Y:S01]  /*84cd0*/  @P2 STG.E.U16 [R8.64], R11 ;  /* 0x0000000b08002986 */ /* 0x0201e2000c10150a */
[----:B------:R-:W-:-:S03]  /*84ce0*/  ISETP.LT.AND P2, PT, R20, c[0x0][0x17c], !P0 ;  /* 0x00005f0014007a0c */ /* 0x000fc60004741270 */
[----:B--2---:R1:W-:Y:S04]  /*84cf0*/  @P4 STG.E.U16 [R4.64], R26 ;  /* 0x0000001a04004986 */ /* 0x0043e8000c10150a */
[----:B------:R-:W2:Y:S01]  /*84d00*/  LDL.LU R20, [R1+0x3c] ;  /* 0x00003c0001147983 */ /* 0x000ea20000300800 */
[----:B0-----:R-:W-:-:S04]  /*84d10*/  LEA R8, P6, R3, R0, 0x1 ;  /* 0x0000000003087211 */ /* 0x001fc800078c08ff */
[----:B------:R-:W-:-:S05]  /*84d20*/  LEA.HI.X.SX32 R9, R3, R2, 0x1, P6 ;  /* 0x0000000203097211 */ /* 0x000fca00030f0eff */
[----:B------:R0:W-:Y:S01]  /*84d30*/  @P5 STG.E.U16 [R8.64], R29 ;  /* 0x0000001d08005986 */ /* 0x0001e2000c10150a */
[----:B------:R-:W-:-:S03]  /*84d40*/  ISETP.LT.AND P5, PT, R15, c[0x0][0x17c], !P0 ;  /* 0x00005f000f007a0c */ /* 0x000fc600047a1270 */
[----:B------:R-:W5:Y:S01]  /*84d50*/  LDL.LU R15, [R1+0x1d18] ;  /* 0x001d1800010f7983 */ /* 0x000f620000300800 */
[----:B------:R-:W-:Y:S01]  /*84d60*/  IMAD R6, R27, 0x2, R3 ;  /* 0x000000021b067824 */ /* 0x000fe200078e0203 */
[----:B------:R-:W-:Y:S02]  /*84d70*/  ISETP.LT.AND P4, PT, R21, c[0x0][0x17c], !P0 ;  /* 0x00005f0015007a0c */ /* 0x000fe40004781270 */
[----:B------:R-:W2:Y:S01]  /*84d80*/  LDL.LU R22, [R1+0xd4] ;  /* 0x0000d40001167983 */ /* 0x000ea20000300800 */
[----:B------:R-:W-:Y:S01]  /*84d90*/  IMAD R3, R27, 0x2, R6 ;  /* 0x000000021b037824 */ /* 0x000fe200078e0206 */
[----:B-1----:R-:W-:-:S04]  /*84da0*/  LEA R4, P6, R6, R0, 0x1 ;  /* 0x0000000006047211 */ /* 0x002fc800078c08ff */
[----:B------:R-:W-:Y:S01]  /*84db0*/  LEA.HI.X.SX32 R5, R6, R2, 0x1, P6 ;  /* 0x0000000206057211 */ /* 0x000fe200030f0eff */
[----:B------:R-:W-:Y:S01]  /*84dc0*/  IMAD R6, R27, 0x2, R3 ;  /* 0x000000021b067824 */ /* 0x000fe200078e0203 */
[----:B0-----:R-:W-:-:S03]  /*84dd0*/  LEA R8, P6, R3, R0, 0x1 ;  /* 0x0000000003087211 */ /* 0x001fc600078c08ff */
[----:B------:R0:W-:Y:S01]  /*84de0*/  @P3 STG.E.U16 [R4.64], R16 ;  /* 0x0000001004003986 */ /* 0x0001e2000c10150a */
[----:B------:R-:W-:Y:S01]  /*84df0*/  LEA.HI.X.SX32 R9, R3, R2, 0x1, P6 ;  /* 0x0000000203097211 */ /* 0x000fe200030f0eff */
[----:B------:R-:W-:Y:S01]  /*84e00*/  IMAD R3, R27, 0x2, R6 ;  /* 0x000000021b037824 */ /* 0x000fe200078e0206 */
[----:B0-----:R-:W-:-:S04]  /*84e10*/  LEA R4, P6, R6, R0, 0x1 ;  /* 0x0000000006047211 */ /* 0x001fc800078c08ff */
[----:B------:R-:W-:Y:S01]  /*84e20*/  LEA.HI.X.SX32 R5, R6, R2, 0x1, P6 ;  /* 0x0000000206057211 */ /* 0x000fe200030f0eff */
[----:B------:R-:W-:Y:S01]  /*84e30*/  IMAD R6, R27, 0x2, R3 ;  /* 0x000000021b067824 */ /* 0x000fe200078e0203 */
[----:B------:R-:W-:Y:S02]  /*84e40*/  ISETP.LT.AND P3, PT, R23, c[0x0][0x17c], !P0 ;  /* 0x00005f0017007a0c */ /* 0x000fe40004761270 */
[----:B------:R-:W2:Y:S04]  /*84e50*/  LDL.LU R23, [R1+0x7c] ;  /* 0x00007c0001177983 */ /* 0x000ea80000300800 */
[----:B------:R-:W2:Y:S04]  /*84e60*/  LDL.LU R17, [R1+0x1ac] ;  /* 0x0001ac0001117983 */ /* 0x000ea80000300800 */
[----:B------:R-:W2:Y:S04]  /*84e70*/  LDL.LU R12, [R1+0xd8] ;  /* 0x0000d800010c7983 */ /* 0x000ea80000300800 */
[----:B-----5:R0:W-:Y:S04]  /*84e80*/  @P1 STG.E.U16 [R8.64], R15 ;  /* 0x0000000f08001986 */ /* 0x0201e8000c10150a */
[----:B----4-:R1:W-:Y:S01]  /*84e90*/  @P2 STG.E.U16 [R4.64], R25 ;  /* 0x0000001904002986 */ /* 0x0103e2000c10150a */
[----:B0-----:R-:W-:-:S04]  /*84ea0*/  LEA R8, P6, R3, R0, 0x1 ;  /* 0x0000000003087211 */ /* 0x001fc800078c08ff */
[----:B------:R-:W-:Y:S01]  /*84eb0*/  LEA.HI.X.SX32 R9, R3, R2, 0x1, P6 ;  /* 0x0000000203097211 */ /* 0x000fe200030f0eff */
[----:B------:R-:W-:Y:S01]  /*84ec0*/  IMAD R3, R27, 0x2, R6 ;  /* 0x000000021b037824 */ /* 0x000fe200078e0206 */
[----:B-1----:R-:W-:Y:S02]  /*84ed0*/  LEA R4, P6, R6, R0, 0x1 ;  /* 0x0000000006047211 */ /* 0x002fe400078c08ff */
[----:B---3--:R-:W-:Y:S01]  /*84ee0*/  ISETP.LT.AND P1, PT, R24, c[0x0][0x17c], !P0 ;  /* 0x00005f0018007a0c */ /* 0x008fe20004721270 */
[----:B--2---:R0:W-:Y:S01]  /*84ef0*/  @P4 STG.E.U16 [R8.64], R20 ;  /* 0x0000001408004986 */ /* 0x0041e2000c10150a */
[----:B------:R-:W-:Y:S02]  /*84f00*/  LEA.HI.X.SX32 R5, R6, R2, 0x1, P6 ;  /* 0x0000000206057211 */ /* 0x000fe400030f0eff */
[----:B------:R-:W-:Y:S01]  /*84f10*/  ISETP.LT.AND P2, PT, R7, c[0x0][0x17c], !P0 ;  /* 0x00005f0007007a0c */ /* 0x000fe20004741270 */
[----:B------:R-:W2:Y:S01]  /*84f20*/  LDL.LU R24, [R1+0x1bc] ;  /* 0x0001bc0001187983 */ /* 0x000ea20000300800 */
[----:B------:R-:W-:-:S03]  /*84f30*/  ISETP.LT.AND P4, PT, R19, c[0x0][0x17c], !P0 ;  /* 0x00005f0013007a0c */ /* 0x000fc60004781270 */
[----:B------:R-:W3:Y:S01]  /*84f40*/  LDL.LU R7, [R1+0x1d14] ;  /* 0x001d140001077983 */ /* 0x000ee20000300800 */
[----:B0-----:R-:W-:-:S03]  /*84f50*/  LEA R8, P6, R3, R0, 0x1 ;  /* 0x0000000003087211 */ /* 0x001fc600078c08ff */
[----:B------:R-:W4:Y:S01]  /*84f60*/  LDL.LU R21, [R1+0x1cc] ;  /* 0x0001cc0001157983 */ /* 0x000f220000300800 */
[----:B------:R-:W-:Y:S01]  /*84f70*/  IMAD R6, R27, 0x2, R3 ;  /* 0x000000021b067824 */ /* 0x000fe200078e0203 */
[----:B------:R-:W-:Y:S02]  /*84f80*/  LEA.HI.X.SX32 R9, R3, R2, 0x1, P6 ;  /* 0x0000000203097211 */ /* 0x000fe400030f0eff */
[----:B------:R-:W5:Y:S04]  /*84f90*/  LDL.LU R19, [R1+0x1d10] ;  /* 0x001d100001137983 */ /* 0x000f680000300800 */
[----:B------:R-:W2:Y:S04]  /*84fa0*/  LDL.LU R14, [R1+0xe0] ;  /* 0x0000e000010e7983 */ /* 0x000ea80000300800 */
[----:B------:R-:W2:Y:S04]  /*84fb0*/  LDL.LU R3, [R1+0xcc] ;  /* 0x0000cc0001037983 */ /* 0x000ea80000300800 */
[----:B---3--:R0:W-:Y:S02]  /*84fc0*/  @P5 STG.E.U16 [R4.64], R7 ;  /* 0x0000000704005986 */ /* 0x0081e4000c10150a */
[----:B0-----:R-:W-:-:S04]  /*84fd0*/  LEA R4, P6, R6, R0, 0x1 ;  /* 0x0000000006047211 */ /* 0x001fc800078c08ff */
[----:B------:R-:W-:Y:S02]  /*84fe0*/  LEA.HI.X.SX32 R5, R6, R2, 0x1, P6 ;  /* 0x0000000206057211 */ /* 0x000fe400030f0eff */
[----:B--2---:R-:W-:Y:S01]  /*84ff0*/  ISETP.LT.AND P5, PT, R3, c[0x0][0x17c], !P0 ;  /* 0x00005f0003007a0c */ /* 0x004fe200047a1270 */
[----:B------:R-:W-:Y:S02]  /*85000*/  IMAD R3, R27, 0x2, R6 ;  /* 0x000000021b037824 */ /* 0x000fe400078e0206 */
[----:B------:R-:W2:Y:S04]  /*85010*/  LDL.LU R6, [R1+0xd0] ;  /* 0x0000d00001067983 */ /* 0x000ea80000300800 */
[----:B-----5:R0:W-:Y:S04]  /*85020*/  @P3 STG.E.U16 [R8.64], R19 ;  /* 0x0000001308003986 */ /* 0x0201e8000c10150a */
[----:B------:R1:W-:Y:S01]  /*85030*/  @P1 STG.E.U16 [R4.64], R23 ;  /* 0x0000001704001986 */ /* 0x0003e2000c10150a */
[----:B0-----:R-:W-:-:S04]  /*85040*/  LEA R8, P6, R3, R0, 0x1 ;  /* 0x0000000003087211 */ /* 0x001fc800078c08ff */
[----:B------:R-:W-:Y:S02]  /*85050*/  LEA.HI.X.SX32 R9, R3, R2, 0x1, P6 ;  /* 0x0000000203097211 */ /* 0x000fe400030f0eff */
[----:B------:R-:W-:Y:S02]  /*85060*/  ISETP.LT.AND P1, PT, R22, c[0x0][0x17c], !P0 ;  /* 0x00005f0016007a0c */ /* 0x000fe40004721270 */
[----:B------:R-:W3:Y:S04]  /*85070*/  LDL.LU R22, [R1+0xe8] ;  /* 0x0000e80001167983 */ /* 0x000ee80000300800 */
[----:B------:R0:W-:Y:S01]  /*85080*/  @P2 STG.E.U16 [R8.64], R17 ;  /* 0x0000001108002986 */ /* 0x0001e2000c10150a */
[----:B------:R-:W-:-:S03]  /*85090*/  ISETP.LT.AND P2, PT, R12, c[0x0][0x17c], !P0 ;  /* 0x00005f000c007a0c */ /* 0x000fc60004741270 */
[----:B------:R-:W5:Y:S01]  /*850a0*/  LDL.LU R12, [R1+0xec] ;  /* 0x0000ec00010c7983 */ /* 0x000f620000300800 */
[----:B------:R-:W-:Y:S02]  /*850b0*/  PRMT R7, R18, 0x7632, R7 ;  /* 0x0000763212077816 */ /* 0x000fe40000000007 */
[----:B--2---:R-:W-:Y:S01]  /*850c0*/  ISETP.LT.AND P3, PT, R6, c[0x0][0x17c], !P0 ;  /* 0x00005f0006007a0c */ /* 0x004fe20004761270 */
[----:B------:R-:W-:-:S04]  /*850d0*/  IMAD R6, R27, 0x2, R3 ;  /* 0x000000021b067824 */ /* 0x000fc800078e0203 */
[----:B------:R-:W-:Y:S01]  /*850e0*/  IMAD R3, R27, 0x2, R6 ;  /* 0x000000021b037824 */ /* 0x000fe200078e0206 */
[----:B-1----:R-:W-:-:S04]  /*850f0*/  LEA R4, P6, R6, R0, 0x1 ;  /* 0x0000000006047211 */ /* 0x002fc800078c08ff */
[----:B------:R-:W-:Y:S02]  /*85100*/  LEA.HI.X.SX32 R5, R6, R2, 0x1, P6 ;  /* 0x0000000206057211 */ /* 0x000fe400030f0eff */
[----:B0-----:R-:W-:-:S03]  /*85110*/  LEA R8, P6, R3, R0, 0x1 ;  /* 0x0000000003087211 */ /* 0x001fc600078c08ff */
[----:B------:R0:W-:Y:S01]  /*85120*/  @P4 STG.E.U16 [R4.64], R24 ;  /* 0x0000001804004986 */ /* 0x0001e2000c10150a */
[----:B------:R-:W-:-:S05]  /*85130*/  LEA.HI.X.SX32 R9, R3, R2, 0x1, P6 ;  /* 0x0000000203097211 */ /* 0x000fca00030f0eff */
[----:B----4-:R1:W-:Y:S01]  /*85140*/  @P5 STG.E.U16 [R8.64], R21 ;  /* 0x0000001508005986 */ /* 0x0103e2000c10150a */
[----:B------:R-:W-:-:S03]  /*85150*/  ISETP.LT.AND P5, PT, R14, c[0x0][0x17c], !P0 ;  /* 0x00005f000e007a0c */ /* 0x000fc600047a1270 */
[----:B0-----:R-:W2:Y:S04]  /*85160*/  LDL.LU R5, [R1+0xdc] ;  /* 0x0000dc0001057983 */ /* 0x001ea80000300800 */
[----:B------:R-:W4:Y:S04]  /*85170*/  LDL.LU R18, [R1+0xf0] ;  /* 0x0000f00001127983 */ /* 0x000f280000300800 */
[----:B------:R-:W3:Y:S04]  /*85180*/  LDL.LU R14, [R1+0xf4] ;  /* 0x0000f400010e7983 */ /* 0x000ee80000300800 */
[----:B-1----:R-:W3:Y:S01]  /*85190*/  LDL.LU R9, [R1+0xe4] ;  /* 0x0000e40001097983 */ /* 0x002ee20000300800 */
[----:B------:R-:W-:-:S05]  /*851a0*/  IMAD R6, R27, 0x2, R3 ;  /* 0x000000021b067824 */ /* 0x000fca00078e0203 */
[----:B------:R-:W-:Y:S01]  /*851b0*/  LEA R4, P6, R6, R0, 0x1 ;  /* 0x0000000006047211 */ /* 0x000fe200078c08ff */
[----:B------:R-:W-:Y:S01]  /*851c0*/  IMAD R3, R27, 0x2, R6 ;  /* 0x000000021b037824 */ /* 0x000fe200078e0206 */
[----:B------:R-:W-:Y:S02]  /*851d0*/  PRMT R10, R28, 0x7632, R10 ;  /* 0x000076321c0a7816 */ /* 0x000fe4000000000a */
[----:B------:R-:W4:Y:S01]  /*851e0*/  LDL.LU R28, [R1+0x1d0c] ;  /* 0x001d0c00011c7983 */ /* 0x000f220000300800 */
[----:B--2---:R-:W-:Y:S02]  /*851f0*/  ISETP.LT.AND P4, PT, R5, c[0x0][0x17c], !P0 ;  /* 0x00005f0005007a0c */ /* 0x004fe40004781270 */
[----:B------:R-:W-:Y:S01]  /*85200*/  LEA.HI.X.SX32 R5, R6, R2, 0x1, P6 ;  /* 0x0000000206057211 */ /* 0x000fe200030f0eff */
[----:B------:R-:W-:Y:S01]  /*85210*/  IMAD R6, R27, 0x2, R3 ;  /* 0x000000021b067824 */ /* 0x000fe200078e0203 */
[----:B------:R-:W-:-:S03]  /*85220*/  LEA R8, P6, R3, R0, 0x1 ;  /* 0x0000000003087211 */ /* 0x000fc600078c08ff */
[----:B------:R0:W-:Y:S01]  /*85230*/  @P3 STG.E.U16 [R4.64], R7 ;  /* 0x0000000704003986 */ /* 0x0001e2000c10150a */
[----:B---3--:R-:W-:Y:S02]  /*85240*/  ISETP.LT.AND P3, PT, R9, c[0x0][0x17c], !P0 ;  /* 0x00005f0009007a0c */ /* 0x008fe40004761270 */
[----:B------:R-:W-:Y:S02]  /*85250*/  LEA.HI.X.SX32 R9, R3, R2, 0x1, P6 ;  /* 0x0000000203097211 */ /* 0x000fe400030f0eff */
[C---:B0-----:R-:W-:Y:S02]  /*85260*/  LEA R4, P6, R6.reuse, R0, 0x1 ;  /* 0x0000000006047211 */ /* 0x041fe400078c08ff */
[----:B------:R-:W-:Y:S02]  /*85270*/  PRMT R7, R13, 0x7632, R7 ;  /* 0x000076320d077816 */ /* 0x000fe40000000007 */
[----:B------:R-:W-:Y:S01]  /*85280*/  LEA.HI.X.SX32 R5, R6, R2, 0x1, P6 ;  /* 0x0000000206057211 */ /* 0x000fe200030f0eff */
[----:B------:R-:W-:Y:S01]  /*85290*/  @P1 STG.E.U16 [R8.64], R10 ;  /* 0x0000000a08001986 */ /* 0x000fe2000c10150a */
[----:B------:R-:W-:-:S03]  /*852a0*/  ISETP.LT.AND P1, PT, R22, c[0x0][0x17c], !P0 ;  /* 0x00005f0016007a0c */ /* 0x000fc60004721270 */
[----:B------:R-:W2:Y:S04]  /*852b0*/  LDL.LU R13, [R1+0xf8] ;  /* 0x0000f800010d7983 */ /* 0x000ea80000300800 */
[----:B------:R0:W-:Y:S04]  /*852c0*/  @P2 STG.E.U16 [R4.64], R7 ;  /* 0x0000000704002986 */ /* 0x0001e8000c10150a */
[----:B------:R-:W3:Y:S01]  /*852d0*/  LDL.LU R22, [R1+0xfc] ;  /* 0x0000fc0001167983 */ /* 0x000ee20000300800 */
[----:B0-----:R-:W-:-:S03]  /*852e0*/  PRMT R7, R26, 0x7632, R7 ;  /* 0x000076321a077816 */ /* 0x001fc60000000007 */
[----:B------:R-:W3:Y:S01]  /*852f0*/  LDL.LU R26, [R1+0x100] ;  /* 0x00010000011a7983 */ /* 0x000ee20000300800 */
[----:B------:R-:W-:-:S04]  /*85300*/  IMAD R3, R27, 0x2, R6 ;  /* 0x000000021b037824 */ /* 0x000fc800078e0206 */
[----:B------:R-:W-:Y:S01]  /*85310*/  IMAD R5, R27, 0x2, R3 ;  /* 0x000000021b057824 */ /* 0x000fe200078e0203 */
[----:B------:R-:W-:Y:S02]  /*85320*/  LEA R8, P6, R3, R0, 0x1 ;  /* 0x0000000003087211 */ /* 0x000fe400078c08ff */
[----:B------:R-:W-:Y:S02]  /*85330*/  PRMT R11, R11, 0x7632, R11 ;  /* 0x000076320b0b7816 */ /* 0x000fe4000000000b */
[----:B------:R-:W-:Y:S01]  /*85340*/  LEA.HI.X.SX32 R9, R3, R2, 0x1, P6 ;  /* 0x0000000203097211 */ /* 0x000fe200030f0eff */
[----:B------:R-:W-:Y:S01]  /*85350*/  IMAD R3, R27, 0x2, R5 ;  /* 0x000000021b037824 */ /* 0x000fe200078e0205 */
[----:B------:R-:W-:-:S03]  /*85360*/  LEA R4, P6, R5, R0, 0x1 ;  /* 0x0000000005047211 */ /* 0x000fc600078c08ff */
[----:B------:R0:W-:Y:S01]  /*85370*/  @P4 STG.E.U16 [R8.64], R11 ;  /* 0x0000000b08004986 */ /* 0x0001e2000c10150a */
[----:B------:R-:W-:Y:S01]  /*85380*/  LEA.HI.X.SX32 R5, R5, R2, 0x1, P6 ;  /* 0x0000000205057211 */ /* 0x000fe200030f0eff */
[----:B------:R-:W-:-:S04]  /*85390*/  IMAD R6, R27, 0x2, R3 ;  /* 0x000000021b067824 */ /* 0x000fc800078e0203 */
[----:B------:R1:W-:Y:S01]  /*853a0*/  @P5 STG.E.U16 [R4.64], R7 ;  /* 0x0000000704005986 */ /* 0x0003e2000c10150a */
[----:B0-----:R-:W-:-:S04]  /*853b0*/  LEA R8, P6, R3, R0, 0x1 ;  /* 0x0000000003087211 */ /* 0x001fc800078c08ff */
[----:B------:R-:W-:Y:S02]  /*853c0*/  LEA.HI.X.SX32 R9, R3, R2, 0x1, P6 ;  /* 0x0000000203097211 */ /* 0x000fe400030f0eff */
[----:B-1----:R-:W-:Y:S02]  /*853d0*/  LEA R4, P6, R6, R0, 0x1 ;  /* 0x0000000006047211 */ /* 0x002fe400078c08ff */
[----:B------:R-:W-:Y:S01]  /*853e0*/  PRMT R10, R29, 0x7632, R10 ;  /* 0x000076321d0a7816 */ /* 0x000fe2000000000a */
[----:B------:R-:W-:Y:S01]  /*853f0*/  IMAD R3, R27, 0x2, R6 ;  /* 0x000000021b037824 */ /* 0x000fe200078e0206 */
[----:B------:R-:W-:Y:S02]  /*85400*/  PRMT R7, R16, 0x7632, R7 ;  /* 0x0000763210077816 */ /* 0x000fe40000000007 */
[----:B------:R-:W-:Y:S01]  /*85410*/  LEA.HI.X.SX32 R5, R6, R2, 0x1, P6 ;  /* 0x0000000206057211 */ /* 0x000fe200030f0eff */
[----:B------:R0:W-:Y:S01]  /*85420*/  @P3 STG.E.U16 [R8.64], R10 ;  /* 0x0000000a08003986 */ /* 0x0001e2000c10150a */
[----:B-----5:R-:W-:-:S03]  /*85430*/  ISETP.LT.AND P2, PT, R12, c[0x0][0x17c], !P0 ;  /* 0x00005f000c007a0c */ /* 0x020fc60004741270 */
[----:B------:R1:W-:Y:S01]  /*85440*/  @P1 STG.E.U16 [R4.64], R7 ;  /* 0x0000000704001986 */ /* 0x0003e2000c10150a */
[----:B----4-:R-:W-:Y:S02]  /*85450*/  ISETP.LT.AND P4, PT, R18, c[0x0][0x17c], !P0 ;  /* 0x00005f0012007a0c */ /* 0x010fe40004781270 */
[----:B------:R-:W-:Y:S01]  /*85460*/  PRMT R15, R15, 0x7632, R15 ;  /* 0x000076320f0f7816 */ /* 0x000fe2000000000f */
[----:B------:R-:W4:Y:S01]  /*85470*/  LDL.LU R16, [R1+0x108] ;  /* 0x0001080001107983 */ /* 0x000f220000300800 */
[----:B0-----:R-:W-:Y:S01]  /*85480*/  LEA R8, P6, R3, R0, 0x1 ;  /* 0x0000000003087211 */ /* 0x001fe200078c08ff */
[----:B-1----:R-:W-:-:S03]  /*85490*/  IMAD R5, R27, 0x2, R3 ;  /* 0x000000021b057824 */ /* 0x002fc600078e0203 */
[----:B------:R-:W-:Y:S02]  /*854a0*/  LEA.HI.X.SX32 R9, R3, R2, 0x1, P6 ;  /* 0x0000000203097211 */ /* 0x000fe400030f0eff */
[----:B------:R-:W-:Y:S01]  /*854b0*/  LEA R4, P6, R5, R0, 0x1 ;  /* 0x0000000005047211 */ /* 0x000fe200078c08ff */
[----:B------:R-:W-:Y:S01]  /*854c0*/  IMAD R3, R27, 0x2, R5 ;  /* 0x000000021b037824 */ /* 0x000fe200078e0205 */
[----:B------:R-:W-:Y:S02]  /*854d0*/  PRMT R7, R25, 0x7632, R7 ;  /* 0x0000763219077816 */ /* 0x000fe40000000007 */
[----:B------:R-:W-:Y:S01]  /*854e0*/  LEA.HI.X.SX32 R5, R5, R2, 0x1, P6 ;  /* 0x0000000205057211 */ /* 0x000fe200030f0eff */
[----:B------:R0:W-:Y:S04]  /*854f0*/  @P2 STG.E.U16 [R8.64], R15 ;  /* 0x0000000f08002986 */ /* 0x0001e8000c10150a */
[----:B------:R1:W-:Y:S01]  /*85500*/  @P4 STG.E.U16 [R4.64], R7 ;  /* 0x0000000704004986 */ /* 0x0003e2000c10150a */
[----:B------:R-:W-:Y:S01]  /*85510*/  ISETP.LT.AND P4, PT, R28, c[0x0][0x17c], !P0 ;  /* 0x00005f001c007a0c */ /* 0x000fe20004781270 */
[----:B------:R-:W-:Y:S01]  /*85520*/  IMAD R6, R27, 0x2, R3 ;  /* 0x000000021b067824 */ /* 0x000fe200078e0203 */
[----:B0-----:R-:W-:-:S04]  /*85530*/  LEA R8, P6, R3, R0, 0x1 ;  /* 0x0000000003087211 */ /* 0x001fc800078c08ff */
[----:B------:R-:W-:Y:S02]  /*85540*/  LEA.HI.X.SX32 R9, R3, R2, 0x1, P6 ;  /* 0x0000000203097211 */ /* 0x000fe400030f0eff */
[----:B------:R-:W-:Y:S02]  /*85550*/  PRMT R3, R20, 0x7632, R3 ;  /* 0x0000763214037816 */ /* 0x000fe40000000003 */
[----:B--2---:R-:W-:Y:S02]  /*85560*/  ISETP.LT.AND P3, PT, R13, c[0x0][0x17c], !P0 ;  /* 0x00005f000d007a0c */ /* 0x004fe40004761270 */
[----:B------:R-:W2:Y:S04]  /*85570*/  LDL.LU R13, [R1+0x10c] ;  /* 0x00010c00010d7983 */ /* 0x000ea80000300800 */
[----:B------:R-:W5:Y:S01]  /*85580*/  LDL.LU R25, [R1+0x110] ;  /* 0x0001100001197983 */ /* 0x000f620000300800 */
[----:B---3--:R-:W-:-:S03]  /*85590*/  ISETP.LT.AND P2, PT, R26, c[0x0][0x17c], !P0 ;  /* 0x00005f001a007a0c */ /* 0x008fc60004741270 */
[----:B------:R-:W3:Y:S04]  /*855a0*/  LDL.LU R26, [R1+0x114] ;  /* 0x00011400011a7983 */ /* 0x000ee80000300800 */
[----:B------:R-:W3:Y:S04]  /*855b0*/  LDL.LU R28, [R1+0x1d08] ;  /* 0x001d0800011c7983 */ /* 0x000ee80000300800 */
[----:B------:R-:W4:Y:S01]  /*855c0*/  LDL.LU R20, [R1+0x118] ;  /* 0x0001180001147983 */ /* 0x000f220000300800 */
[----:B------:R-:W-:Y:S02]  /*855d0*/  ISETP.LT.AND P5, PT, R14, c[0x0][0x17c], !P0 ;  /* 0x00005f000e007a0c */ /* 0x000fe400047a1270 */
[----:B-1----:R-:W-:-:S02]  /*855e0*/  LEA R4, P6, R6, R0, 0x1 ;  /* 0x0000000006047211 */ /* 0x002fc400078c08ff */
[----:B------:R-:W-:Y:S02]  /*855f0*/  PRMT R7, R7, 0x7632, R7 ;  /* 0x0000763207077816 */ /* 0x000fe40000000007 */
[----:B------:R-:W-:Y:S01]  /*85600*/  LEA.HI.X.SX32 R5, R6, R2, 0x1, P6 ;  /* 0x0000000206057211 */ /* 0x000fe200030f0eff */
[----:B------:R-:W-:Y:S01]  /*85610*/  IMAD R6, R27, 0x2, R6 ;  /* 0x000000021b067824 */ /* 0x000fe200078e0206 */
[----:B------:R-:W-:-:S05]  /*85620*/  ISETP.LT.AND P1, PT, R22, c[0x0][0x17c], !P0 ;  /* 0x00005f0016007a0c */ /* 0x000fca0004721270 */
[----:B------:R-:W-:Y:S04]  /*85630*/  @P5 STG.E.U16 [R8.64], R3 ;  /* 0x0000000308005986 */ /* 0x000fe8000c10150a */
[----:B------:R0:W-:Y:S01]  /*85640*/  @P3 STG.E.U16 [R4.64], R7 ;  /* 0x0000000704003986 */ /* 0x0001e2000c10150a */
[----:B------:R-:W-:Y:S02]  /*85650*/  PRMT R19, R19, 0x7632, R19 ;  /* 0x0000763213137816 */ /* 0x000fe40000000013 */
[----:B0-----:R-:W-:-:S04]  /*85660*/  LEA R4, P5, R6, R0, 0x1 ;  /* 0x0000000006047211 */ /* 0x001fc800078a08ff */
[----:B------:R-:W-:-:S05]  /*85670*/  LEA.HI.X.SX32 R5, R6, R2, 0x1, P5 ;  /* 0x0000000206057211 */ /* 0x000fca00028f0eff */
[----:B------:R-:W-:Y:S01]  /*85680*/  @P1 STG.E.U16 [R4.64], R19 ;  /* 0x0000001304001986 */ /* 0x000fe2000c10150a */
[----:B------:R-:W-:Y:S02]  /*85690*/  PRMT R8, R23, 0x7632, R8 ;  /* 0x0000763217087816 */ /* 0x000fe40000000008 */
[----:B--2---:R-:W-:Y:S02]  /*856a0*/  ISETP.LT.AND P3, PT, R13, c[0x0][0x17c], !P0 ;  /* 0x00005f000d007a0c */ /* 0x004fe40004761270 */
[----:B-----5:R-:W-:Y:S02]  /*856b0*/  ISETP.LT.AND P1, PT, R25, c[0x0][0x17c], !P0 ;  /* 0x00005f0019007a0c */ /* 0x020fe40004721270 */
[----:B---3--:R-:W-:Y:S01]  /*856c0*/  LOP3.LUT R25, R28, 0x20, RZ, 0x3c, !PT ;  /* 0x000000201c197812 */ /* 0x008fe200078e3cff */
[----:B------:R-:W0:Y:S04]  /*856d0*/  LDS.128 R12, [R28] ;  /* 0x000000001c0c7984 */ /* 0x000e280000000c00 */
[----:B----4-:R-:W-:Y:S04]  /*856e0*/  STL.64 [R1+0x1d00], R20 ;  /* 0x001d001401007387 */ /* 0x010fe80000100a00 */
[----:B------:R-:W1:Y:S04]  /*856f0*/  LDS.128 R20, [R25] ;  /* 0x0000000019147984 */ /* 0x000e680000000c00 */
[----:B0-----:R0:W-:Y:S04]  /*85700*/  STL.64 [R1+0x60], R12 ;  /* 0x0000600c01007387 */ /* 0x0011e80000100a00 */
[----:B------:R-:W-:Y:S01]  /*85710*/  STL.64 [R1+0x68], R14 ;  /* 0x0000680e01007387 */ /* 0x000fe20000100a00 */
[----:B-1----:R-:W-:-:S03]  /*85720*/  IMAD.MOV.U32 R11, RZ, RZ, R20 ;  /* 0x000000ffff0b7224 */ /* 0x002fc600078e0014 */
[----:B0-----:R-:W2:Y:S04]  /*85730*/  LDL.LU R13, [R1+0x11c] ;  /* 0x00011c00010d7983 */ /* 0x001ea80000300800 */
[----:B------:R0:W-:Y:S04]  /*85740*/  STL.64 [R1+0x40], R20 ;  /* 0x0000401401007387 */ /* 0x0001e80000100a00 */
[----:B------:R1:W-:Y:S04]  /*85750*/  STL.64 [R1+0x48], R22 ;  /* 0x0000481601007387 */ /* 0x0003e80000100a00 */
[----:B0-----:R-:W3:Y:S04]  /*85760*/  LDL.LU.64 R20, [R1+0x1d00] ;  /* 0x001d000001147983 */ /* 0x001ee80000300a00 */
[----:B-1----:R-:W4:Y:S01]  /*85770*/  LDL.LU R23, [R1+0x120] ;  /* 0x0001200001177983 */ /* 0x002f220000300800 */
[----:B------:R-:W-:-:S05]  /*85780*/  IMAD R7, R27, 0x2, R6 ;  /* 0x000000021b077824 */ /* 0x000fca00078e0206 */
[----:B------:R-:W-:Y:S01]  /*85790*/  LEA R6, P5, R7, R0, 0x1 ;  /* 0x0000000007067211 */ /* 0x000fe200078a08ff */
[----:B------:R-:W-:-:S03]  /*857a0*/  IMAD R3, R27, 0x2, R7 ;  /* 0x000000021b037824 */ /* 0x000fc600078e0207 */
[----:B------:R-:W-:-:S05]  /*857b0*/  LEA.HI.X.SX32 R7, R7, R2, 0x1, P5 ;  /* 0x0000000207077211 */ /* 0x000fca00028f0eff */
[----:B------:R0:W-:Y:S01]  /*857c0*/  @P2 STG.E.U16 [R6.64], R8 ;  /* 0x0000000806002986 */ /* 0x0001e2000c10150a */
[----:B------:R-:W-:Y:S02]  /*857d0*/  ISETP.LT.AND P2, PT, R26, c[0x0][0x17c], !P0 ;  /* 0x00005f001a007a0c */ /* 0x000fe40004741270 */
[----:B------:R-:W-:Y:S02]  /*857e0*/  LOP3.LUT R26, R28, 0x40, RZ, 0x3c, !PT ;  /* 0x000000401c1a7812 */ /* 0x000fe400078e3cff */
[----:B------:R-:W-:Y:S02]  /*857f0*/  ISETP.LT.AND P6, PT, R16, c[0x0][0x17c], !P0 ;  /* 0x00005f0010007a0c */ /* 0x000fe400047c1270 */
[----:B0-----:R-:W-:Y:S02]  /*85800*/  PRMT R7, R17, 0x7632, R7 ;  /* 0x0000763211077816 */ /* 0x001fe40000000007 */
[----:B------:R-:W0:Y:S01]  /*85810*/  LDS.128 R16, [R26] ;  /* 0x000000001a107984 */ /* 0x000e220000000c00 */
[----:B------:R-:W-:-:S04]  /*85820*/  LEA R4, P5, R3, R0, 0x1 ;  /* 0x0000000003047211 */ /* 0x000fc800078a08ff */
[----:B------:R-:W-:Y:S02]  /*85830*/  LEA.HI.X.SX32 R5, R3, R2, 0x1, P5 ;  /* 0x0000000203057211 */ /* 0x000fe400028f0eff */
[----:B------:R-:W-:Y:S02]  /*85840*/  PRMT R10, R24, 0x7632, R10 ;  /* 0x00007632180a7816 */ /* 0x000fe4000000000a */
[----:B------:R-:W-:Y:S01]  /*85850*/  LOP3.LUT R24, R28, 0x60, RZ, 0x3c, !PT ;  /* 0x000000601c187812 */ /* 0x000fe200078e3cff */
[C---:B------:R-:W-:Y:S01]  /*85860*/  IMAD R6, R27.reuse, 0x2, R3 ;  /* 0x000000021b067824 */ /* 0x040fe200078e0203 */
[----:B------:R1:W-:Y:S03]  /*85870*/  @P4 STG.E.U16 [R4.64], R7 ;  /* 0x0000000704004986 */ /* 0x0003e6000c10150a */
[----:B------:R-:W-:Y:S01]  /*85880*/  IMAD R3, R27, 0x2, R6 ;  /* 0x000000021b037824 */ /* 0x000fe200078e0206 */
[----:B-1----:R-:W-:-:S04]  /*85890*/  LEA R4, P4, R6, R0, 0x1 ;  /* 0x0000000006047211 */ /* 0x002fc800078808ff */
[----:B------:R-:W-:Y:S02]  /*858a0*/  LEA.HI.X.SX32 R5, R6, R2, 0x1, P4 ;  /* 0x0000000206057211 */ /* 0x000fe400020f0eff */
[----:B------:R-:W-:-:S04]  /*858b0*/  LEA R6, P4, R3, R0, 0x1 ;  /* 0x0000000003067211 */ /* 0x000fc800078808ff */
[----:B------:R-:W-:Y:S01]  /*858c0*/  LEA.HI.X.SX32 R7, R3, R2, 0x1, P4 ;  /* 0x0000000203077211 */ /* 0x000fe200020f0eff */
[----:B------:R-:W-:Y:S01]  /*858d0*/  @P6 STG.E.U16 [R4.64], R10 ;  /* 0x0000000a04006986 */ /* 0x000fe2000c10150a */
[----:B---3--:R-:W-:-:S03]  /*858e0*/  ISETP.LT.AND P5, PT, R20, c[0x0][0x17c], !P0 ;  /* 0x00005f0014007a0c */ /* 0x008fc600047a1270 */
[----:B------:R-:W3:Y:S04]  /*858f0*/  LDL.LU R20, [R1+0x124] ;  /* 0x0001240001147983 */ /* 0x000ee80000300800 */
[----:B0-----:R-:W-:Y:S04]  /*85900*/  STL.64 [R1+0x70], R16 ;  /* 0x0000701001007387 */ /* 0x001fe80000100a00 */
[----:B------:R0:W-:Y:S02]  /*85910*/  STL.64 [R1+0x78], R18 ;  /* 0x0000781201007387 */ /* 0x0001e40000100a00 */
[----:B0-----:R-:W-:-:S05]  /*85920*/  IMAD.MOV.U32 R18, RZ, RZ, R16 ;  /* 0x000000ffff127224 */ /* 0x001fca00078e0010 */
[----:B------:R-:W-:Y:S04]  /*85930*/  STL [R1+0x1cf8], R18 ;  /* 0x001cf81201007387 */ /* 0x000fe80000100800 */
[----:B------:R-:W0:Y:S04]  /*85940*/  LDS.128 R16, [R24] ;  /* 0x0000000018107984 */ /* 0x000e280000000c00 */
[----:B0-----:R-:W-:Y:S01]  /*85950*/  STL.64 [R1+0x10], R16 ;  /* 0x0000101001007387 */ /* 0x001fe20000100a00 */
[----:B------:R-:W-:-:S03]  /*85960*/  IMAD.MOV.U32 R15, RZ, RZ, R16 ;  /* 0x000000ffff0f7224 */ /* 0x000fc600078e0010 */
[----:B------:R-:W-:Y:S04]  /*85970*/  STL.64 [R1+0x18], R18 ;  /* 0x0000181201007387 */ /* 0x000fe80000100a00 */
[----:B------:R-:W0:Y:S01]  /*85980*/  LDS.128 R16, [R28+0x800] ;  /* 0x000800001c107984 */ /* 0x000e220000000c00 */
[----:B------:R-:W-:-:S03]  /*85990*/  PRMT R8, R21, 0x7632, R8 ;  /* 0x0000763215087816 */ /* 0x000fc60000000008 */
[----:B0-----:R-:W-:Y:S01]  /*859a0*/  STL.64 [R1+0xa0], R16 ;  /* 0x0000a01001007387 */ /* 0x001fe20000100a00 */
[----:B------:R-:W-:-:S03]  /*859b0*/  IMAD.MOV.U32 R14, RZ, RZ, R16 ;  /* 0x000000ffff0e7224 */ /* 0x000fc600078e0010 */
[----:B------:R-:W-:Y:S04]  /*859c0*/  STL.64 [R1+0xa8], R18 ;  /* 0x0000a81201007387 */ /* 0x000fe80000100a00 */
[----:B------:R-:W0:Y:S04]  /*859d0*/  LDS.128 R16, [R25+0x800] ;  /* 0x0008000019107984 */ /* 0x000e280000000c00 */
[----:B------:R-:W5:Y:S04]  /*859e0*/  LDL.LU R21, [R1+0x128] ;  /* 0x0001280001157983 */ /* 0x000f680000300800 */
[----:B------:R-:W5:Y:S04]  /*859f0*/  LDL.LU R29, [R1+0x12c] ;  /* 0x00012c00011d7983 */ /* 0x000f680000300800 */
[----:B0-----:R-:W-:Y:S04]  /*85a00*/  STL.64 [R1+0x90], R16 ;  /* 0x0000901001007387 */ /* 0x001fe80000100a00 */
[----:B------:R0:W-:Y:S04]  /*85a10*/  STL.64 [R1+0x98], R18 ;  /* 0x0000981201007387 */ /* 0x0001e80000100a00 */
[----:B0-----:R-:W5:Y:S04]  /*85a20*/  LDL.LU R18, [R1+0x1cf8] ;  /* 0x001cf80001127983 */ /* 0x001f680000300800 */
[----:B------:R0:W-:Y:S01]  /*85a30*/  @P3 STG.E.U16 [R6.64], R8 ;  /* 0x0000000806003986 */ /* 0x0001e2000c10150a */
[----:B----4-:R-:W-:-:S03]  /*85a40*/  ISETP.LT.AND P3, PT, R23, c[0x0][0x17c], !P0 ;  /* 0x00005f0017007a0c */ /* 0x010fc60004761270 */
[----:B------:R-:W4:Y:S01]  /*85a50*/  LDL.LU R23, [R1+0x130] ;  /* 0x0001300001177983 */ /* 0x000f220000300800 */
[----:B------:R-:W-:-:S05]  /*85a60*/  IMAD R9, R27, 0x2, R3 ;  /* 0x000000021b097824 */ /* 0x000fca00078e0203 */
[----:B------:R-:W-:-:S04]  /*85a70*/  LEA R4, P6, R9, R0, 0x1 ;  /* 0x0000000009047211 */ /* 0x000fc800078c08ff */
[----:B------:R-:W-:-:S05]  /*85a80*/  LEA.HI.X.SX32 R5, R9, R2, 0x1, P6 ;  /* 0x0000000209057211 */ /* 0x000fca00030f0eff */
[----:B------:R1:W-:Y:S04]  /*85a90*/  @P1 STG.E.U16 [R4.64], R12 ;  /* 0x0000000c04001986 */ /* 0x0003e8000c10150a */
[----:B------:R-:W2:Y:S01]  /*85aa0*/  LDS.128 R4, [R26+0x800] ;  /* 0x000800001a047984 */ /* 0x000ea20000000c00 */
[----:B------:R-:W-:-:S04]  /*85ab0*/  IMAD R3, R27, 0x2, R9 ;  /* 0x000000021b037824 */ /* 0x000fc800078e0209 */
[----:B------:R-:W-:Y:S01]  /*85ac0*/  IMAD R10, R27, 0x2, R3 ;  /* 0x000000021b0a7824 */ /* 0x000fe200078e0203 */
[----:B0-----:R-:W-:-:S04]  /*85ad0*/  LEA R8, P6, R3, R0, 0x1 ;  /* 0x0000000003087211 */ /* 0x001fc800078c08ff */
[----:B------:R-:W-:Y:S02]  /*85ae0*/  LEA.HI.X.SX32 R9, R3, R2, 0x1, P6 ;  /* 0x0000000203097211 */ /* 0x000fe400030f0eff */
[C---:B-1----:R-:W-:Y:S02]  /*85af0*/  LEA R12, P6, R10.reuse, R0, 0x1 ;  /* 0x000000000a0c7211 */ /* 0x042fe400078c08ff */
[----:B--2---:R-:W-:Y:S02]  /*85b00*/  ISETP.LT.AND P4, PT, R13, c[0x0][0x17c], !P0 ;  /* 0x00005f000d007a0c */ /* 0x004fe40004781270 */
[----:B------:R-:W-:Y:S01]  /*85b10*/  LEA.HI.X.SX32 R13, R10, R2, 0x1, P6 ;  /* 0x000000020a0d7211 */ /* 0x000fe200030f0eff */
[----:B------:R-:W-:Y:S01]  /*85b20*/  @P2 STG.E.U16 [R8.64], R11 ;  /* 0x0000000b08002986 */ /* 0x000fe2000c10150a */
[----:B------:R-:W-:-:S03]  /*85b30*/  IMAD.MOV.U32 R17, RZ, RZ, R4 ;  /* 0x000000ffff117224 */ /* 0x000fc600078e0004 */
[----:B------:R-:W-:Y:S04]  /*85b40*/  STL.64 [R1+0x80], R4 ;  /* 0x0000800401007387 */ /* 0x000fe80000100a00 */
[----:B------:R-:W-:Y:S04]  /*85b50*/  STL.64 [R1+0x88], R6 ;  /* 0x0000880601007387 */ /* 0x000fe80000100a00 */
[----:B------:R-:W0:Y:S01]  /*85b60*/  LDS.128 R4, [R24+0x800] ;  /* 0x0008000018047984 */ /* 0x000e220000000c00 */
[----:B---3--:R-:W-:-:S03]  /*85b70*/  ISETP.LT.AND P1, PT, R20, c[0x0][0x17c], !P0 ;  /* 0x00005f0014007a0c */ /* 0x008fc60004721270 */
[----:B------:R-:W2:Y:S04]  /*85b80*/  LDL.LU R20, [R1+0x134] ;  /* 0x0001340001147983 */ /* 0x000ea80000300800 */
[----:B------:R-:W-:Y:S04]  /*85b90*/  STL [R1+0x1cf0], R17 ;  /* 0x001cf01101007387 */ /* 0x000fe80000100800 */
[----:B------:R-:W-:Y:S04]  /*85ba0*/  STL [R1+0x1cf4], R16 ;  /* 0x001cf41001007387 */ /* 0x000fe80000100800 */
[----:B0-----:R-:W-:Y:S04]  /*85bb0*/  STL [R1+0x1ce4], R5 ;  /* 0x001ce40501007387 */ /* 0x001fe80000100800 */
[----:B------:R-:W-:Y:S04]  /*85bc0*/  STL [R1+0x1cd8], R6 ;  /* 0x001cd80601007387 */ /* 0x000fe80000100800 */
[----:B------:R-:W-:Y:S01]  /*85bd0*/  STL [R1+0x1cd0], R7 ;  /* 0x001cd00701007387 */ /* 0x000fe20000100800 */
[----:B------:R-:W-:-:S05]  /*85be0*/  IMAD R3, R27, 0x2, R10 ;  /* 0x000000021b037824 */ /* 0x000fca00078e020a */
[----:B------:R-:W-:-:S04]  /*85bf0*/  LEA R8, P6, R3, R0, 0x1 ;  /* 0x0000000003087211 */ /* 0x000fc800078c08ff */
[----:B------:R-:W-:Y:S02]  /*85c00*/  LEA.HI.X.SX32 R9, R3, R2, 0x1, P6 ;  /* 0x0000000203097211 */ /* 0x000fe400030f0eff */
[----:B-----5:R-:W-:Y:S02]  /*85c10*/  ISETP.LT.AND P2, PT, R21, c[0x0][0x17c], !P0 ;  /* 0x00005f0015007a0c */ /* 0x020fe40004741270 */
[----:B------:R-:W3:Y:S04]  /*85c20*/  LDL.LU R21, [R1+0x138] ;  /* 0x0001380001157983 */ /* 0x000ee80000300800 */
[----:B------:R-:W-:Y:S04]  /*85c30*/  @P5 STG.E.U16 [R12.64], R18 ;  /* 0x000000120c005986 */ /* 0x000fe8000c10150a */
[----:B------:R-:W0:Y:S04]  /*85c40*/  LDS.128 R16, [R28+0x1000] ;  /* 0x001000001c107984 */ /* 0x000e280000000c00 */
[----:B0-----:R-:W-:Y:S01]  /*85c50*/  STL.64 [R1+0x50], R16 ;  /* 0x0000501001007387 */ /* 0x001fe20000100a00 */
[----:B------:R-:W-:-:S03]  /*85c60*/  IMAD.MOV.U32 R22, RZ, RZ, R16 ;  /* 0x000000ffff167224 */ /* 0x000fc600078e0010 */
[----:B------:R-:W-:Y:S04]  /*85c70*/  STL.64 [R1+0x58], R18 ;  /* 0x0000581201007387 */ /* 0x000fe80000100a00 */
[----:B------:R-:W0:Y:S04]  /*85c80*/  LDS.128 R16, [R25+0x1000] ;  /* 0x0010000019107984 */ /* 0x000e280000000c00 */
[----:B------:R-:W-:Y:S01]  /*85c90*/  @P4 STG.E.U16 [R8.64], R15 ;  /* 0x0000000f08004986 */ /* 0x000fe2000c10150a */
[----:B----4-:R-:W-:-:S03]  /*85ca0*/  ISETP.LT.AND P4, PT, R23, c[0x0][0x17c], !P0 ;  /* 0x00005f0017007a0c */ /* 0x010fc60004781270 */
[----:B------:R-:W4:Y:S04]  /*85cb0*/  LDL.LU R23, [R1+0x13c] ;  /* 0x00013c0001177983 */ /* 0x000f280000300800 */
[----:B0-----:R-:W-:Y:S04]  /*85cc0*/  STL.64 [R1+0x30], R16 ;  /* 0x0000301001007387 */ /* 0x001fe80000100a00 */
[----:B------:R-:W-:Y:S04]  /*85cd0*/  STL.64 [R1+0x38], R18 ;  /* 0x0000381201007387 */ /* 0x000fe80000100a00 */
[----:B------:R-:W0:Y:S04]  /*85ce0*/  LDS.128 R16, [R26+0x1000] ;  /* 0x001000001a107984 */ /* 0x000e280000000c00 */
[----:B0-----:R0:W-:Y:S04]  /*85cf0*/  STL.64 [R1+0x20], R16 ;  /* 0x0000201001007387 */ /* 0x0011e80000100a00 */
[----:B------:R-:W-:Y:S04]  /*85d00*/  STL.64 [R1+0x28], R18 ;  /* 0x0000281201007387 */ /* 0x000fe80000100a00 */
[----:B0-----:R-:W5:Y:S01]  /*85d10*/  LDL.LU R16, [R1+0x1cf4] ;  /* 0x001cf40001107983 */ /* 0x001f620000300800 */
[----:B------:R-:W-:-:S04]  /*85d20*/  IMAD R11, R27, 0x2, R3 ;  /* 0x000000021b0b7824 */ /* 0x000fc800078e0203 */
[----:B------:R-:W-:Y:S01]  /*85d30*/  IMAD R3, R27, 0x2, R11 ;  /* 0x000000021b037824 */ /* 0x000fe200078e020b */
[----:B------:R-:W-:-:S04]  /*85d40*/  LEA R10, P6, R11, R0, 0x1 ;  /* 0x000000000b0a7211 */ /* 0x000fc800078c08ff */
[----:B------:R-:W-:Y:S02]  /*85d50*/  LEA.HI.X.SX32 R11, R11, R2, 0x1, P6 ;  /* 0x000000020b0b7211 */ /* 0x000fe400030f0eff */
[----:B------:R-:W-:-:S04]  /*85d60*/  LEA R8, P6, R3, R0, 0x1 ;  /* 0x0000000003087211 */ /* 0x000fc800078c08ff */
[----:B------:R-:W-:Y:S01]  /*85d70*/  LEA.HI.X.SX32 R9, R3, R2, 0x1, P6 ;  /* 0x0000000203097211 */ /* 0x000fe200030f0eff */
[----:B------:R-:W-:Y:S01]  /*85d80*/  @P3 STG.E.U16 [R10.64], R14 ;  /* 0x0000000e0a003986 */ /* 0x000fe2000c10150a */
[----:B------:R-:W-:-:S04]  /*85d90*/  IMAD R12, R27, 0x2, R3 ;  /* 0x000000021b0c7824 */ /* 0x000fc800078e0203 */
[----:B------:R-:W-:Y:S02]  /*85da0*/  IMAD R3, R27, 0x2, R12 ;  /* 0x000000021b037824 */ /* 0x000fe400078e020c */
[----:B------:R-:W2:Y:S04]  /*85db0*/  LDL.LU R27, [R1+0x140] ;  /* 0x00014000011b7983 */ /* 0x000ea80000300800 */
[----:B-----5:R-:W-:Y:S04]  /*85dc0*/  @P1 STG.E.U16 [R8.64], R16 ;  /* 0x0000001008001986 */ /* 0x020fe8000c10150a */
[----:B------:R-:W0:Y:S04]  /*85dd0*/  LDS.128 R8, [R24+0x1000] ;  /* 0x0010000018087984 */ /* 0x000e280000000c00 */
[----:B------:R-:W1:Y:S04]  /*85de0*/  LDS.128 R16, [R28+0x1800] ;  /* 0x001800001c107984 */ /* 0x000e680000000c00 */
[----:B0-----:R0:W-:Y:S04]  /*85df0*/  STL [R1+0x1ce0], R9 ;  /* 0x001ce00901007387 */ /* 0x0011e80000100800 */
[----:B------:R-:W-:Y:S01]  /*85e00*/  STL [R1+0x1cdc], R10 ;  /* 0x001cdc0a01007387 */ /* 0x000fe20000100800 */
[----:B-1----:R-:W-:-:S03]  /*85e10*/  IMAD.MOV.U32 R6, RZ, RZ, R17 ;  /* 0x000000ffff067224 */ /* 0x002fc600078e0011 */
[----:B------:R1:W-:Y:S04]  /*85e20*/  STL [R1+0x1cd4], R11 ;  /* 0x001cd40b01007387 */ /* 0x0003e80000100800 */
[----:B0-----:R-:W5:Y:S04]  /*85e30*/  LDL.LU R9, [R1+0x20] ;  /* 0x0000200001097983 */ /* 0x001f680000300800 */
[----:B------:R0:W-:Y:S04]  /*85e40*/  STL [R1], R16 ;  /* 0x0000001001007387 */ /* 0x0001e80000100800 */
[----:B------:R-:W-:Y:S04]  /*85e50*/  STL [R1+0xc], R19 ;  /* 0x00000c1301007387 */ /* 0x000fe80000100800 */
[----:B------:R-:W4:Y:S01]  /*85e60*/  LDL.LU R17, [R1+0x1cf0] ;  /* 0x001cf00001117983 */ /* 0x000f220000300800 */
[C---:B------:R-:W-:Y:S01]  /*85e70*/  LEA R14, P6, R12.reuse, R0, 0x1 ;  /* 0x000000000c0e7211 */ /* 0x040fe200078c08ff */
[----:B-1----:R-:W-:Y:S01]  /*85e80*/  IMAD.MOV.U32 R11, RZ, RZ, c[0x0][0x198] ;  /* 0x00006600ff0b7624 */ /* 0x002fe200078e00ff */
[----:B------:R-:W-:Y:S01]  /*85e90*/  ISETP.LT.AND P5, PT, R29, c[0x0][0x17c], !P0 ;  /* 0x00005f001d007a0c */ /* 0x000fe200047a1270 */
[----:B------:R-:W-:Y:S01]  /*85ea0*/  IMAD.MOV.U32 R7, RZ, RZ, R18 ;  /* 0x000000ffff077224 */ /* 0x000fe200078e0012 */
[----:B------:R-:W-:Y:S01]  /*85eb0*/  LEA.HI.X.SX32 R15, R12, R2, 0x1, P6 ;  /* 0x000000020c0f7211 */ /* 0x000fe200030f0eff */
[----:B0-----:R-:W-:Y:S01]  /*85ec0*/  IMAD R16, R11, 0x2, R3 ;  /* 0x000000020b107824 */ /* 0x001fe200078e0203 */
[----:B------:R-:W-:Y:S01]  /*85ed0*/  LEA R12, P6, R3, R0, 0x1 ;  /* 0x00000000030c7211 */ /* 0x000fe200078c08ff */
[----:B------:R-:W5:Y:S01]  /*85ee0*/  LDL.LU R28, [R1+0x148] ;  /* 0x00014800011c7983 */ /* 0x000f620000300800 */
[----:B--2---:R-:W-:-:S02]  /*85ef0*/  ISETP.LT.AND P3, PT, R20, c[0x0][0x17c], !P0 ;  /* 0x00005f0014007a0c */ /* 0x004fc40004761270 */
[----:B------:R-:W-:Y:S01]  /*85f00*/  LEA.HI.X.SX32 R13, R3, R2, 0x1, P6 ;  /* 0x00000002030d7211 */ /* 0x000fe200030f0eff */
[----:B------:R-:W-:Y:S01]  /*85f10*/  IMAD R3, R11, 0x2, R16 ;  /* 0x000000020b037824 */ /* 0x000fe200078e0210 */
[C---:B------:R-:W-:Y:S01]  /*85f20*/  LEA R20, P6, R16.reuse, R0, 0x1 ;  /* 0x0000000010147211 */ /* 0x040fe200078c08ff */
[----:B------:R-:W-:Y:S01]  /*85f30*/  STL [R1+0x1cec], R7 ;  /* 0x001cec0701007387 */ /* 0x000fe20000100800 */
[----:B---3--:R-:W-:Y:S02]  /*85f40*/  ISETP.LT.AND P1, PT, R21, c[0x0][0x17c], !P0 ;  /* 0x00005f0015007a0c */ /* 0x008fe40004721270 */
[----:B------:R-:W-:Y:S01]  /*85f50*/  LEA.HI.X.SX32 R21, R16, R2, 0x1, P6 ;  /* 0x0000000210157211 */ /* 0x000fe200030f0eff */
[----:B------:R0:W-:Y:S04]  /*85f60*/  STL [R1+0x1ce8], R6 ;  /* 0x001ce80601007387 */ /* 0x0001e80000100800 */
[----:B0-----:R-:W2:Y:S04]  /*85f70*/  LDL R6, [R1+0x30] ;  /* 0x0000300001067983 */ /* 0x001ea80000100800 */
[----:B------:R-:W3:Y:S04]  /*85f80*/  LDL.LU R10, [R1+0x150] ;  /* 0x00015000010a7983 */ /* 0x000ee80000300800 */
[----:B------:R-:W3:Y:S04]  /*85f90*/  LDL.LU R7, [R1] ;  /* 0x0000000001077983 */ /* 0x000ee80000300800 */
[----:B------:R-:W3:Y:S04]  /*85fa0*/  LDL.LU R5, [R1+0x154] ;  /* 0x0001540001057983 */ /* 0x000ee80000300800 */
[----:B------:R-:W3:Y:S04]  /*85fb0*/  LDL.LU R29, [R1+0x158] ;  /* 0x00015800011d7983 */ /* 0x000ee80000300800 */
[----:B----4-:R-:W-:Y:S04]  /*85fc0*/  @P2 STG.E.U16 [R14.64], R17 ;  /* 0x000000110e002986 */ /* 0x010fe8000c10150a */
[----:B------:R0:W-:Y:S04]  /*85fd0*/  LDS.128 R16, [R26+0x1800] ;  /* 0x001800001a107984 */ /* 0x0001e80000000c00 */
[----:B------:R-:W-:Y:S01]  /*85fe0*/  @P5 STG.E.U16 [R12.64], R4 ;  /* 0x000000040c005986 */ /* 0x000fe2000c10150a */
[----:B------:R-:W-:-:S02]  /*85ff0*/  ISETP.LT.AND P5, PT, R27, c[0x0][0x17c], !P0 ;  /* 0x00005f001b007a0c */ /* 0x000fc400047a1270 */
[C---:B0-----:R-:W-:Y:S01]  /*86000*/  LEA R26, P6, R3.reuse, R0, 0x1 ;  /* 0x00000000031a7211 */ /* 0x041fe200078c08ff */
[----:B------:R0:W1:Y:S03]  /*86010*/  LDS.128 R12, [R25+0x1800] ;  /* 0x00180000190c7984 */ /* 0x0000660000000c00 */
[----:B------:R-:W-:Y:S01]  /*86020*/  LEA.HI.X.SX32 R27, R3, R2, 0x1, P6 ;  /* 0x00000002031b7211 */ /* 0x000fe200030f0eff */
[----:B0-----:R-:W-:Y:S02]  /*86030*/  IMAD R25, R11, 0x2, R3 ;  /* 0x000000020b197824 */ /* 0x001fe400078e0203 */
[----:B------:R-:W4:Y:S01]  /*86040*/  LDL.LU R3, [R1+0x144] ;  /* 0x0001440001037983 */ /* 0x000f220000300800 */
[----:B------:R-:W-:-:S03]  /*86050*/  ISETP.LT.AND P2, PT, R23, c[0x0][0x17c], !P0 ;  /* 0x00005f0017007a0c */ /* 0x000fc60004741270 */
[----:B------:R-:W-:Y:S04]  /*86060*/  @P4 STG.E.U16 [R20.64], R22 ;  /* 0x0000001614004986 */ /* 0x000fe8000c10150a */
[----:B------:R0:W1:Y:S04]  /*86070*/  LDS.128 R20, [R24+0x1800] ;  /* 0x0018000018147984 */ /* 0x0000680000000c00 */
[----:B--2---:R2:W-:Y:S01]  /*86080*/  @P3 STG.E.U16 [R26.64], R6 ;  /* 0x000000061a003986 */ /* 0x0045e2000c10150a */
[----:B0-----:R-:W-:Y:S02]  /*86090*/  LEA R24, P6, R25, R0, 0x1 ;  /* 0x0000000019187211 */ /* 0x001fe400078c08ff */
[----:B-----5:R-:W-:Y:S01]  /*860a0*/  ISETP.LT.AND P3, PT, R28, c[0x0][0x17c], !P0 ;  /* 0x00005f001c007a0c */ /* 0x020fe20004761270 */
[----:B--2---:R-:W2:Y:S01]  /*860b0*/  LDL.LU R6, [R1+0x40] ;  /* 0x0000400001067983 */ /* 0x004ea20000300800 */
[----:B----4-:R-:W-:Y:S01]  /*860c0*/  ISETP.LT.AND P4, PT, R3, c[0x0][0x17c], !P0 ;  /* 0x00005f0003007a0c */ /* 0x010fe20004781270 */
[----:B------:R-:W-:Y:S01]  /*860d0*/  IMAD R3, R11, 0x2, R25 ;  /* 0x000000020b037824 */ /* 0x000fe200078e0219 */
[----:B------:R-:W-:-:S04]  /*860e0*/  LEA.HI.X.SX32 R25, R25, R2, 0x1, P6 ;  /* 0x0000000219197211 */ /* 0x000fc800030f0eff */
[----:B------:R-:W-:Y:S01]  /*860f0*/  LEA R26, P6, R3, R0, 0x1 ;  /* 0x00000000031a7211 */ /* 0x000fe200078c08ff */
[----:B------:R-:W-:-:S03]  /*86100*/  IMAD R28, R11, 0x2, R3 ;  /* 0x000000020b1c7824 */ /* 0x000fc600078e0203 */
[----:B------:R-:W-:Y:S02]  /*86110*/  LEA.HI.X.SX32 R27, R3, R2, 0x1, P6 ;  /* 0x00000002031b7211 */ /* 0x000fe400030f0eff */
[----:B------:R-:W4:Y:S04]  /*86120*/  LDL.LU R3, [R1+0x14c] ;  /* 0x00014c0001037983 */ /* 0x000f280000300800 */
[----:B------:R0:W-:Y:S04]  /*86130*/  @P1 STG.E.U16 [R24.64], R9 ;  /* 0x0000000918001986 */ /* 0x0001e8000c10150a */
[----:B------:R5:W-:Y:S01]  /*86140*/  @P2 STG.E.U16 [R26.64], R8 ;  /* 0x000000081a002986 */ /* 0x000be2000c10150a */
[----:B0-----:R-:W-:-:S04]  /*86150*/  LEA R24, P6, R28, R0, 0x1 ;  /* 0x000000001c187211 */ /* 0x001fc800078c08ff */
[----:B------:R-:W-:-:S05]  /*86160*/  LEA.HI.X.SX32 R25, R28, R2, 0x1, P6 ;  /* 0x000000021c197211 */ /* 0x000fca00030f0eff */
[----:B---3--:R0:W-:Y:S01]  /*86170*/  @P5 STG.E.U16 [R24.64], R7 ;  /* 0x0000000718005986 */ /* 0x0081e2000c10150a */
[----:B------:R-:W-:Y:S02]  /*86180*/  ISETP.LT.AND P5, PT, R5, c[0x0][0x17c], !P0 ;  /* 0x00005f0005007a0c */ /* 0x000fe400047a1270 */
[----:B------:R-:W-:Y:S01]  /*86190*/  ISETP.LT.AND P2, PT, R10, c[0x0][0x17c], !P0 ;  /* 0x00005f000a007a0c */ /* 0x000fe20004741270 */
[----:B------:R-:W3:Y:S01]  /*861a0*/  LDL.LU R5, [R1+0x16c] ;  /* 0x00016c0001057983 */ /* 0x000ee20000300800 */
[----:B----4-:R-:W-:Y:S01]  /*861b0*/  ISETP.LT.AND P1, PT, R3, c[0x0][0x17c], !P0 ;  /* 0x00005f0003007a0c */ /* 0x010fe20004721270 */
[----:B------:R-:W-:-:S04]  /*861c0*/  IMAD R3, R11, 0x2, R28 ;  /* 0x000000020b037824 */ /* 0x000fc800078e021c */
[----:B------:R-:W-:Y:S01]  /*861d0*/  IMAD R28, R11, 0x2, R3 ;  /* 0x000000020b1c7824 */ /* 0x000fe200078e0203 */
[----:B-----5:R-:W-:-:S04]  /*861e0*/  LEA R26, P6, R3, R0, 0x1 ;  /* 0x00000000031a7211 */ /* 0x020fc800078c08ff */
[----:B------:R-:W-:Y:S01]  /*861f0*/  LEA.HI.X.SX32 R27, R3, R2, 0x1, P6 ;  /* 0x00000002031b7211 */ /* 0x000fe200030f0eff */
[----:B------:R-:W-:Y:S01]  /*86200*/  IMAD R3, R11, 0x2, R28 ;  /* 0x000000020b037824 */ /* 0x000fe200078e021c */
[----:B0-----:R-:W-:-:S03]  /*86210*/  LEA R24, P6, R28, R0, 0x1 ;  /* 0x000000001c187211 */ /* 0x001fc600078c08ff */
[----:B-1----:R0:W-:Y:S01]  /*86220*/  @P4 STG.E.U16 [R26.64], R12 ;  /* 0x0000000c1a004986 */ /* 0x0021e2000c10150a */
[----:B------:R-:W-:Y:S02]  /*86230*/  LEA.HI.X.SX32 R25, R28, R2, 0x1, P6 ;  /* 0x000000021c197211 */ /* 0x000fe400030f0eff */
[----:B------:R-:W-:Y:S01]  /*86240*/  ISETP.LT.AND P4, PT, R29, c[0x0][0x17c], !P0 ;  /* 0x00005f001d007a0c */ /* 0x000fe20004781270 */
[----:B------:R-:W4:Y:S01]  /*86250*/  LDL.LU R28, [R1+0x15c] ;  /* 0x00015c00011c7983 */ /* 0x000f220000300800 */
[----:B------:R-:W-:-:S03]  /*86260*/  IMAD R29, R11, 0x2, R3 ;  /* 0x000000020b1d7824 */ /* 0x000fc600078e0203 */
[----:B------:R-:W5:Y:S01]  /*86270*/  LDL.LU R10, [R1+0xa0] ;  /* 0x0000a000010a7983 */ /* 0x000f620000300800 */
[----:B0-----:R-:W-:-:S03]  /*86280*/  LEA R26, P6, R3, R0, 0x1 ;  /* 0x00000000031a7211 */ /* 0x001fc600078c08ff */
[----:B------:R0:W-:Y:S01]  /*86290*/  @P3 STG.E.U16 [R24.64], R16 ;  /* 0x0000001018003986 */ /* 0x0001e2000c10150a */
[----:B------:R-:W-:-:S03]  /*862a0*/  LEA.HI.X.SX32 R27, R3, R2, 0x1, P6 ;  /* 0x00000002031b7211 */ /* 0x000fc600030f0eff */
[----:B------:R-:W2:Y:S04]  /*862b0*/  LDL.LU R3, [R1+0x60] ;  /* 0x0000600001037983 */ /* 0x000ea80000300800 */
[----:B0-----:R-:W2:Y:S01]  /*862c0*/  LDL.LU R25, [R1+0x160] ;  /* 0x0001600001197983 */ /* 0x001ea20000300800 */
[----:B------:R-:W-:-:S03]  /*862d0*/  LEA R24, P6, R29, R0, 0x1 ;  /* 0x000000001d187211 */ /* 0x000fc600078c08ff */
[----:B------:R0:W-:Y:S01]  /*862e0*/  @P1 STG.E.U16 [R26.64], R20 ;  /* 0x000000141a001986 */ /* 0x0001e2000c10150a */
[----:B----4-:R-:W-:Y:S01]  /*862f0*/  ISETP.LT.AND P3, PT, R28, c[0x0][0x17c], !P0 ;  /* 0x00005f001c007a0c */ /* 0x010fe20004761270 */
[----:B------:R-:W-:Y:S01]  /*86300*/  IMAD R28, R11, 0x2, R29 ;  /* 0x000000020b1c7824 */ /* 0x000fe200078e021d */
[----:B--2---:R-:W-:Y:S02]  /*86310*/  ISETP.LT.AND P1, PT, R25, c[0x0][0x17c], !P0 ;  /* 0x00005f0019007a0c */ /* 0x004fe40004721270 */
[----:B------:R-:W-:Y:S02]  /*86320*/  LEA.HI.X.SX32 R25, R29, R2, 0x1, P6 ;  /* 0x000000021d197211 */ /* 0x000fe400030f0eff */
[----:B------:R-:W2:Y:S01]  /*86330*/  LDL.LU R29, [R1+0x164] ;  /* 0x00016400011d7983 */ /* 0x000ea20000300800 */
[----:B0-----:R-:W-:Y:S02]  /*86340*/  LEA R26, P6, R28, R0, 0x1 ;  /* 0x000000001c1a7211 */ /* 0x001fe400078c08ff */
[----:B------:R-:W-:-:S02]  /*86350*/  PRMT R4, R3, 0x7632, R4 ;  /* 0x0000763203047816 */ /* 0x000fc40000000004 */
[----:B------:R-:W-:Y:S02]  /*86360*/  PRMT R8, R6, 0x7632, R8 ;  /* 0x0000763206087816 */ /* 0x000fe40000000008 */
[----:B------:R-:W-:Y:S01]  /*86370*/  LEA.HI.X.SX32 R27, R28, R2, 0x1, P6 ;  /* 0x000000021c1b7211 */ /* 0x000fe200030f0eff */
[----:B------:R-:W4:Y:S01]  /*86380*/  LDL.LU R6, [R1+0x174] ;  /* 0x0001740001067983 */ /* 0x000f220000300800 */
[----:B------:R-:W-:-:S03]  /*86390*/  IMAD R3, R11, 0x2, R28 ;  /* 0x000000020b037824 */ /* 0x000fc600078e021c */
[----:B------:R-:W-:Y:S04]  /*863a0*/  @P2 STG.E.U16 [R24.64], R4 ;  /* 0x0000000418002986 */ /* 0x000fe8000c10150a */
[----:B------:R-:W3:Y:S04]  /*863b0*/  LDL.LU R28, [R1+0x168] ;  /* 0x00016800011c7983 */ /* 0x000ee80000300800 */
[----:B------:R0:W-:Y:S01]  /*863c0*/  @P5 STG.E.U16 [R26.64], R8 ;  /* 0x000000081a005986 */ /* 0x0001e2000c10150a */
[----:B--2---:R-:W-:-:S03]  /*863d0*/  ISETP.LT.AND P2, PT, R29, c[0x0][0x17c], !P0 ;  /* 0x00005f001d007a0c */ /* 0x004fc60004741270 */
[----:B------:R-:W2:Y:S04]  /*863e0*/  LDL.LU R29, [R1+0x80] ;  /* 0x00008000011d7983 */ /* 0x000ea80000300800 */
[----:B0-----:R-:W2:Y:S01]  /*863f0*/  LDL.LU R26, [R1+0x70] ;  /* 0x00007000011a7983 */ /* 0x001ea20000300800 */
[----:B------:R-:W-:Y:S01]  /*86400*/  LEA R24, P6, R3, R0, 0x1 ;  /* 0x0000000003187211 */ /* 0x000fe200078c08ff */
[----:B------:R-:W-:-:S03]  /*86410*/  IMAD R27, R11, 0x2, R3 ;  /* 0x000000020b1b7824 */ /* 0x000fc600078e0203 */
[----:B------:R-:W-:Y:S02]  /*86420*/  LEA.HI.X.SX32 R25, R3, R2, 0x1, P6 ;  /* 0x0000000203197211 */ /* 0x000fe400030f0eff */
[----:B--2---:R-:W-:-:S05]  /*86430*/  PRMT R3, R26, 0x7632, R3 ;  /* 0x000076321a037816 */ /* 0x004fca0000000003 */
[----:B------:R0:W-:Y:S04]  /*86440*/  @P4 STG.E.U16 [R24.64], R3 ;  /* 0x0000000318004986 */ /* 0x0001e8000c10150a */
[----:B0-----:R-:W2:Y:S01]  /*86450*/  LDL.LU R3, [R1+0x10] ;  /* 0x0000100001037983 */ /* 0x001ea20000300800 */
[----:B---3--:R-:W-:Y:S01]  /*86460*/  ISETP.LT.AND P5, PT, R28, c[0x0][0x17c], !P0 ;  /* 0x00005f001c007a0c */ /* 0x008fe200047a1270 */
[----:B------:R-:W-:Y:S01]  /*86470*/  IMAD R28, R11, 0x2, R27 ;  /* 0x000000020b1c7824 */ /* 0x000fe200078e021b */
[----:B------:R-:W-:-:S04]  /*86480*/  LEA R26, P6, R27, R0, 0x1 ;  /* 0x000000001b1a7211 */ /* 0x000fc800078c08ff */
[----:B------:R-:W-:Y:S02]  /*86490*/  LEA.HI.X.SX32 R27, R27, R2, 0x1, P6 ;  /* 0x000000021b1b7211 */ /* 0x000fe400030f0eff */
[----:B------:R-:W-:Y:S02]  /*864a0*/  LEA R24, P6, R28, R0, 0x1 ;  /* 0x000000001c187211 */ /* 0x000fe400078c08ff */
[----:B------:R-:W-:Y:S02]  /*864b0*/  ISETP.LT.AND P4, PT, R5, c[0x0][0x17c], !P0 ;  /* 0x00005f0005007a0c */ /* 0x000fe40004781270 */
[----:B------:R-:W3:Y:S01]  /*864c0*/  LDL.LU R5, [R1+0x17c] ;  /* 0x00017c0001057983 */ /* 0x000ee20000300800 */
[----:B-----5:R-:W-:Y:S02]  /*864d0*/  PRMT R8, R10, 0x7632, R8 ;  /* 0x000076320a087816 */ /* 0x020fe40000000008 */
[----:B------:R-:W-:Y:S01]  /*864e0*/  LEA.HI.X.SX32 R25, R28, R2, 0x1, P6 ;  /* 0x000000021c197211 */ /* 0x000fe200030f0eff */
[----:B------:R-:W5:Y:S01]  /*864f0*/  LDL.LU R10, [R1+0x180] ;  /* 0x00018000010a7983 */ /* 0x000f620000300800 */
[----:B--2---:R-:W-:Y:S01]  /*86500*/  PRMT R4, R3, 0x7632, R4 ;  /* 0x0000763203047816 */ /* 0x004fe20000000004 */
[----:B------:R-:W-:-:S02]  /*86510*/  IMAD R3, R11, 0x2, R28 ;  /* 0x000000020b037824 */ /* 0x000fc400078e021c */
[----:B------:R-:W2:Y:S04]  /*86520*/  LDL.LU R28, [R1+0x170] ;  /* 0x00017000011c7983 */ /* 0x000ea80000300800 */
[----:B------:R-:W-:Y:S04]  /*86530*/  @P3 STG.E.U16 [R26.64], R4 ;  /* 0x000000041a003986 */ /* 0x000fe8000c10150a */
[----:B------:R0:W-:Y:S01]  /*86540*/  @P1 STG.E.U16 [R24.64], R8 ;  /* 0x0000000818001986 */ /* 0x0001e2000c10150a */
[----:B--2---:R-:W-:-:S03]  /*86550*/  ISETP.LT.AND P3, PT, R28, c[0x0][0x17c], !P0 ;  /* 0x00005f001c007a0c */ /* 0x004fc60004761270 */
[----:B------:R-:W2:Y:S04]  /*86560*/  LDL.LU R28, [R1+0x30] ;  /* 0x00003000011c7983 */ /* 0x000ea80000300800 */
[----:B0-----:R-:W2:Y:S01]  /*86570*/  LDL.LU R24, [R1+0x90] ;  /* 0x0000900001187983 */ /* 0x001ea20000300800 */
[----:B------:R-:W-:-:S04]  /*86580*/  LEA R26, P6, R3, R0, 0x1 ;  /* 0x00000000031a7211 */ /* 0x000fc800078c08ff */
[----:B------:R-:W-:Y:S02]  /*86590*/  LEA.HI.X.SX32 R27, R3, R2, 0x1, P6 ;  /* 0x00000002031b7211 */ /* 0x000fe400030f0eff */
[----:B----4-:R-:W-:Y:S02]  /*865a0*/  ISETP.LT.AND P1, PT, R6, c[0x0][0x17c], !P0 ;  /* 0x00005f0006007a0c */ /* 0x010fe40004721270 */
[----:B------:R-:W4:Y:S01]  /*865b0*/  LDL.LU R6, [R1+0x188] ;  /* 0x0001880001067983 */ /* 0x000f220000300800 */
[----:B--2---:R-:W-:-:S05]  /*865c0*/  PRMT R4, R24, 0x7632, R4 ;  /* 0x0000763218047816 */ /* 0x004fca0000000004 */
[----:B------:R0:W-:Y:S04]  /*865d0*/  @P2 STG.E.U16 [R26.64], R4 ;  /* 0x000000041a002986 */ /* 0x0001e8000c10150a */
[----:B0-----:R-:W2:Y:S01]  /*865e0*/  LDL.LU R27, [R1+0x178] ;  /* 0x00017800011b7983 */ /* 0x001ea20000300800 */
[----:B------:R-:W-:-:S04]  /*865f0*/  IMAD R25, R11, 0x2, R3 ;  /* 0x000000020b197824 */ /* 0x000fc800078e0203 */
[----:B------:R-:W-:Y:S01]  /*86600*/  IMAD R3, R11, 0x2, R25 ;  /* 0x000000020b037824 */ /* 0x000fe200078e0219 */
[----:B------:R-:W-:-:S04]  /*86610*/  LEA R24, P6, R25, R0, 0x1 ;  /* 0x0000000019187211 */ /* 0x000fc800078c08ff */
[----:B------:R-:W-:Y:S02]  /*86620*/  LEA.HI.X.SX32 R25, R25, R2, 0x1, P6 ;  /* 0x0000000219197211 */ /* 0x000fe400030f0eff */
[----:B------:R-:W-:Y:S02]  /*86630*/  LEA R26, P6, R3, R0, 0x1 ;  /* 0x00000000031a7211 */ /* 0x000fe400078c08ff */
[----:B------:R-:W-:Y:S02]  /*86640*/  PRMT R8, R29, 0x7632, R8 ;  /* 0x000076321d087816 */ /* 0x000fe40000000008 */
[----:B------:R-:W-:Y:S01]  /*86650*/  PRMT R12, R4, 0x7632, R12 ;  /* 0x00007632040c7816 */ /* 0x000fe2000000000c */
[----:B------:R-:W3:Y:S01]  /*86660*/  LDL.LU R29, [R1+0x18c] ;  /* 0x00018c00011d7983 */ /* 0x000ee20000300800 */
[----:B------:R-:W-:Y:S01]  /*86670*/  IMAD R4, R11, 0x2, R3 ;  /* 0x000000020b047824 */ /* 0x000fe200078e0203 */
[----:B--2---:R-:W-:Y:S02]  /*86680*/  ISETP.LT.AND P2, PT, R27, c[0x0][0x17c], !P0 ;  /* 0x00005f001b007a0c */ /* 0x004fe40004741270 */
[----:B------:R-:W-:-:S02]  /*86690*/  LEA.HI.X.SX32 R27, R3, R2, 0x1, P6 ;  /* 0x00000002031b7211 */ /* 0x000fc400030f0eff */
[----:B------:R-:W2:Y:S04]  /*866a0*/  LDL.LU R3, [R1+0x50] ;  /* 0x0000500001037983 */ /* 0x000ea80000300800 */
[----:B------:R0:W-:Y:S04]  /*866b0*/  @P5 STG.E.U16 [R24.64], R8 ;  /* 0x0000000818005986 */ /* 0x0001e8000c10150a */
[----:B------:R1:W-:Y:S01]  /*866c0*/  @P4 STG.E.U16 [R26.64], R12 ;  /* 0x0000000c1a004986 */ /* 0x0003e2000c10150a */
[----:B0-----:R-:W-:Y:S01]  /*866d0*/  LEA R24, P6, R4, R0, 0x1 ;  /* 0x0000000004187211 */ /* 0x001fe200078c08ff */
[----:B-1----:R-:W-:-:S03]  /*866e0*/  IMAD R27, R11, 0x2, R4 ;  /* 0x000000020b1b7824 */ /* 0x002fc600078e0204 */
[----:B------:R-:W-:Y:S02]  /*866f0*/  LEA.HI.X.SX32 R25, R4, R2, 0x1, P6 ;  /* 0x0000000204197211 */ /* 0x000fe400030f0eff */
[----:B---3--:R-:W-:Y:S02]  /*86700*/  ISETP.LT.AND P5, PT, R5, c[0x0][0x17c], !P0 ;  /* 0x00005f0005007a0c */ /* 0x008fe400047a1270 */
[----:B------:R-:W3:Y:S01]  /*86710*/  LDL.LU R5, [R1+0x190] ;  /* 0x0001900001057983 */ /* 0x000ee20000300800 */
[----:B-----5:R-:W-:-:S03]  /*86720*/  ISETP.LT.AND P4, PT, R10, c[0x0][0x17c], !P0 ;  /* 0x00005f000a007a0c */ /* 0x020fc60004781270 */
[----:B------:R-:W5:Y:S01]  /*86730*/  LDL.LU R10, [R1+0x194] ;  /* 0x00019400010a7983 */ /* 0x000f620000300800 */
[----:B--2---:R-:W-:-:S05]  /*86740*/  PRMT R4, R3, 0x7632, R4 ;  /* 0x0000763203047816 */ /* 0x004fca0000000004 */
[----:B------:R0:W-:Y:S04]  /*86750*/  @P3 STG.E.U16 [R24.64], R4 ;  /* 0x0000000418003986 */ /* 0x0001e8000c10150a */
[----:B0-----:R-:W2:Y:S01]  /*86760*/  LDL.LU R25, [R1+0x184] ;  /* 0x0001840001197983 */ /* 0x001ea20000300800 */
[----:B------:R-:W-:Y:S01]  /*86770*/  IMAD R3, R11, 0x2, R27 ;  /* 0x000000020b037824 */ /* 0x000fe200078e021b */
[----:B------:R-:W-:Y:S02]  /*86780*/  LEA R26, P6, R27, R0, 0x1 ;  /* 0x000000001b1a7211 */ /* 0x000fe400078c08ff */
[----:B------:R-:W-:Y:S01]  /*86790*/  PRMT R8, R28, 0x7632, R8 ;  /* 0x000076321c087816 */ /* 0x000fe20000000008 */
[----:B------:R-:W-:Y:S01]  /*867a0*/  IMAD R4, R11, 0x2, R3 ;  /* 0x000000020b047824 */ /* 0x000fe200078e0203 */
[----:B------:R-:W-:-:S02]  /*867b0*/  LEA.HI.X.SX32 R27, R27, R2, 0x1, P6 ;  /* 0x000000021b1b7211 */ /* 0x000fc400030f0eff */
[----:B------:R-:W-:-:S03]  /*867c0*/  LEA R24, P6, R3, R0, 0x1 ;  /* 0x0000000003187211 */ /* 0x000fc600078c08ff */
[----:B------:R0:W-:Y:S01]  /*867d0*/  @P1 STG.E.U16 [R26.64], R8 ;  /* 0x000000081a001986 */ /* 0x0001e2000c10150a */
[----:B------:R-:W-:Y:S02]  /*867e0*/  PRMT R12, R9, 0x7632, R12 ;  /* 0x00007632090c7816 */ /* 0x000fe4000000000c */
[----:B----4-:R-:W-:Y:S01]  /*867f0*/  ISETP.LT.AND P1, PT, R6, c[0x0][0x17c], !P0 ;  /* 0x00005f0006007a0c */ /* 0x010fe20004721270 */
[----:B------:R-:W4:Y:S04]  /*86800*/  LDL.LU R9, [R1+0x198] ;  /* 0x0001980001097983 */ /* 0x000f280000300800 */
[----:B------:R-:W4:Y:S01]  /*86810*/  LDL.LU R6, [R1+0x19c] ;  /* 0x00019c0001067983 */ /* 0x000f220000300800 */
[----:B0-----:R-:W-:Y:S02]  /*86820*/  PRMT R8, R8, 0x7632, R8 ;  /* 0x0000763208087816 */ /* 0x001fe40000000008 */
[----:B--2---:R-:W-:-:S02]  /*86830*/  ISETP.LT.AND P3, PT, R25, c[0x0][0x17c], !P0 ;  /* 0x00005f0019007a0c */ /* 0x004fc40004761270 */
[----:B------:R-:W-:Y:S02]  /*86840*/  LEA.HI.X.SX32 R25, R3, R2, 0x1, P6 ;  /* 0x0000000203197211 */ /* 0x000fe400030f0eff */
[----:B------:R-:W-:-:S04]  /*86850*/  LEA R26, P6, R4, R0, 0x1 ;  /* 0x00000000041a7211 */ /* 0x000fc800078c08ff */
[----:B------:R-:W-:Y:S01]  /*86860*/  LEA.HI.X.SX32 R27, R4, R2, 0x1, P6 ;  /* 0x00000002041b7211 */ /* 0x000fe200030f0eff */
[----:B------:R0:W-:Y:S04]  /*86870*/  @P2 STG.E.U16 [R24.64], R12 ;  /* 0x0000000c18002986 */ /* 0x0001e8000c10150a */
[----:B------:R1:W-:Y:S01]  /*86880*/  @P5 STG.E.U16 [R26.64], R8 ;  /* 0x000000081a005986 */ /* 0x0003e2000c10150a */
[----:B---3--:R-:W-:-:S03]  /*86890*/  ISETP.LT.AND P5, PT, R5, c[0x0][0x17c], !P0 ;  /* 0x00005f0005007a0c */ /* 0x008fc600047a1270 */
[----:B------:R-:W2:Y:S01]  /*868a0*/  LDL.LU R5, [R1+0x1a0] ;  /* 0x0001a00001057983 */ /* 0x000ea20000300800 */
[----:B0-----:R-:W-:-:S04]  /*868b0*/  IMAD R25, R11, 0x2, R4 ;  /* 0x000000020b197824 */ /* 0x001fc800078e0204 */
[----:B------:R-:W-:Y:S01]  /*868c0*/  IMAD R3, R11, 0x2, R25 ;  /* 0x000000020b037824 */ /* 0x000fe200078e0219 */
[----:B------:R-:W-:Y:S02]  /*868d0*/  LEA R24, P6, R25, R0, 0x1 ;  /* 0x0000000019187211 */ /* 0x000fe400078c08ff */
[----:B-1----:R-:W-:Y:S01]  /*868e0*/  PRMT R8, R7, 0x7632, R8 ;  /* 0x0000763207087816 */ /* 0x002fe20000000008 */
[----:B------:R-:W-:Y:S01]  /*868f0*/  IMAD R4, R11, 0x2, R3 ;  /* 0x000000020b047824 */ /* 0x000fe200078e0203 */
[----:B------:R-:W-:Y:S01]  /*86900*/  LEA.HI.X.SX32 R25, R25, R2, 0x1, P6 ;  /* 0x0000000219197211 */ /* 0x000fe200030f0eff */
[----:B------:R-:W3:Y:S01]  /*86910*/  LDL R7, [R1+0x44] ;  /* 0x0000440001077983 */ /* 0x000ee20000100800 */
[C---:B------:R-:W-:Y:S02]  /*86920*/  LEA R26, P6, R3.reuse, R0, 0x1 ;  /* 0x00000000031a7211 */ /* 0x040fe400078c08ff */
[----:B------:R-:W-:Y:S01]  /*86930*/  PRMT R12, R12, 0x7632, R12 ;  /* 0x000076320c0c7816 */ /* 0x000fe2000000000c */
[----:B------:R0:W-:Y:S01]  /*86940*/  @P4 STG.E.U16 [R24.64], R8 ;  /* 0x0000000818004986 */ /* 0x0001e2000c10150a */
[----:B------:R-:W-:-:S02]  /*86950*/  LEA.HI.X.SX32 R27, R3, R2, 0x1, P6 ;  /* 0x00000002031b7211 */ /* 0x000fc400030f0eff */
[----:B------:R-:W-:Y:S01]  /*86960*/  ISETP.LT.AND P2, PT, R29, c[0x0][0x17c], !P0 ;  /* 0x00005f001d007a0c */ /* 0x000fe20004741270 */
[----:B------:R-:W3:Y:S01]  /*86970*/  LDL.LU R28, [R1+0x1b4] ;  /* 0x0001b400011c7983 */ /* 0x000ee20000300800 */
[----:B------:R-:W-:-:S03]  /*86980*/  PRMT R16, R16, 0x7632, R16 ;  /* 0x0000763210107816 */ /* 0x000fc60000000010 */
[----:B------:R1:W-:Y:S01]  /*86990*/  @P3 STG.E.U16 [R26.64], R12 ;  /* 0x0000000c1a003986 */ /* 0x0003e2000c10150a */
[----:B0-----:R-:W-:Y:S01]  /*869a0*/  LEA R24, P6, R4, R0, 0x1 ;  /* 0x0000000004187211 */ /* 0x001fe200078c08ff */
[----:B------:R-:W-:-:S03]  /*869b0*/  IMAD R8, R11, 0x2, R4 ;  /* 0x000000020b087824 */ /* 0x000fc600078e0204 */
[----:B------:R-:W-:Y:S01]  /*869c0*/  LEA.HI.X.SX32 R25, R4, R2, 0x1, P6 ;  /* 0x0000000204197211 */ /* 0x000fe200030f0eff */
[----:B------:R-:W-:Y:S01]  /*869d0*/  IMAD R3, R11, 0x2, R8 ;  /* 0x000000020b037824 */ /* 0x000fe200078e0208 */
[----:B-1----:R-:W-:-:S03]  /*869e0*/  LEA R26, P6, R8, R0, 0x1 ;  /* 0x00000000081a7211 */ /* 0x002fc600078c08ff */
[----:B------:R0:W-:Y:S01]  /*869f0*/  @P1 STG.E.U16 [R24.64], R16 ;  /* 0x0000001018001986 */ /* 0x0001e2000c10150a */
[----:B------:R-:W-:Y:S01]  /*86a00*/  PRMT R20, R20, 0x7632, R20 ;  /* 0x0000763214147816 */ /* 0x000fe20000000014 */
[----:B------:R-:W-:Y:S01]  /*86a10*/  IMAD R4, R11, 0x2, R3 ;  /* 0x000000020b047824 */ /* 0x000fe200078e0203 */
[----:B------:R-:W-:Y:S02]  /*86a20*/  LEA.HI.X.SX32 R27, R8, R2, 0x1, P6 ;  /* 0x00000002081b7211 */ /* 0x000fe400030f0eff */
[----:B-----5:R-:W-:Y:S02]  /*86a30*/  ISETP.LT.AND P4, PT, R10, c[0x0][0x17c], !P0 ;  /* 0x00005f000a007a0c */ /* 0x020fe40004781270 */
[----:B----4-:R-:W-:Y:S01]  /*86a40*/  ISETP.LT.AND P3, PT, R9, c[0x0][0x17c], !P0 ;  /* 0x00005f0009007a0c */ /* 0x010fe20004761270 */
[----:B------:R-:W4:Y:S01]  /*86a50*/  LDL R10, [R1+0x14] ;  /* 0x00001400010a7983 */ /* 0x000f220000100800 */
[----:B0-----:R-:W-:-:S03]  /*86a60*/  LEA R24, P6, R3, R0, 0x1 ;  /* 0x0000000003187211 */ /* 0x001fc600078c08ff */
[----:B------:R0:W-:Y:S01]  /*86a70*/  @P2 STG.E.U16 [R26.64], R20 ;  /* 0x000000141a002986 */ /* 0x0001e2000c10150a */
[----:B------:R-:W-:Y:S02]  /*86a80*/  ISETP.LT.AND P1, PT, R6, c[0x0][0x17c], !P0 ;  /* 0x00005f0006007a0c */ /* 0x000fe40004721270 */
[----:B------:R-:W-:Y:S01]  /*86a90*/  LEA.HI.X.SX32 R25, R3, R2, 0x1, P6 ;  /* 0x0000000203197211 */ /* 0x000fe200030f0eff */
[----:B------:R-:W5:Y:S01]  /*86aa0*/  LDL.LU R9, [R1+0x1c0] ;  /* 0x0001c00001097983 */ /* 0x000f620000300800 */
[----:B------:R-:W-:-:S03]  /*86ab0*/  IMAD R3, R11, 0x2, R4 ;  /* 0x000000020b037824 */ /* 0x000fc600078e0204 */
[----:B------:R-:W3:Y:S01]  /*86ac0*/  LDL R6, [R1+0xa4] ;  /* 0x0000a40001067983 */ /* 0x000ee20000100800 */
[----:B0-----:R-:W-:-:S03]  /*86ad0*/  LEA R26, P6, R4, R0, 0x1 ;  /* 0x00000000041a7211 */ /* 0x001fc600078c08ff */
[----:B------:R-:W3:Y:S01]  /*86ae0*/  LDL.LU R20, [R1+0x1a4] ;  /* 0x0001a40001147983 */ /* 0x000ee20000300800 */
[----:B------:R-:W-:Y:S02]  /*86af0*/  LEA.HI.X.SX32 R27, R4, R2, 0x1, P6 ;  /* 0x00000002041b7211 */ /* 0x000fe400030f0eff */
[----:B--2---:R-:W-:Y:S02]  /*86b00*/  ISETP.LT.AND P2, PT, R5, c[0x0][0x17c], !P0 ;  /* 0x00005f0005007a0c */ /* 0x004fe40004741270 */
[----:B------:R-:W2:Y:S04]  /*86b10*/  LDL R5, [R1+0x94] ;  /* 0x0000940001057983 */ /* 0x000ea80000100800 */
[----:B------:R-:W2:Y:S04]  /*86b20*/  LDL.LU R29, [R1+0x84] ;  /* 0x00008400011d7983 */ /* 0x000ea80000300800 */
[----:B------:R-:W2:Y:S04]  /*86b30*/  LDL R4, [R1+0x64] ;  /* 0x0000640001047983 */ /* 0x000ea80000100800 */
[----:B--2---:R0:W-:Y:S01]  /*86b40*/  @P5 STG.E.U16 [R24.64], R4 ;  /* 0x0000000418005986 */ /* 0x0041e2000c10150a */
[----:B---3--:R-:W-:-:S03]  /*86b50*/  ISETP.LT.AND P5, PT, R20, c[0x0][0x17c], !P0 ;  /* 0x00005f0014007a0c */ /* 0x008fc600047a1270 */
[----:B------:R-:W2:Y:S01]  /*86b60*/  LDL.LU R20, [R1+0x1d8] ;  /* 0x0001d80001147983 */ /* 0x000ea20000300800 */
[----:B0-----:R-:W-:Y:S01]  /*86b70*/  LEA R24, P6, R3, R0, 0x1 ;  /* 0x0000000003187211 */ /* 0x001fe200078c08ff */
[----:B------:R-:W-:-:S03]  /*86b80*/  IMAD R4, R11, 0x2, R3 ;  /* 0x000000020b047824 */ /* 0x000fc600078e0203 */
[----:B------:R-:W-:Y:S02]  /*86b90*/  LEA.HI.X.SX32 R25, R3, R2, 0x1, P6 ;  /* 0x0000000203197211 */ /* 0x000fe400030f0eff */
[----:B------:R-:W3:Y:S04]  /*86ba0*/  LDL.LU R3, [R1+0x1b0] ;  /* 0x0001b00001037983 */ /* 0x000ee80000300800 */
[----:B------:R0:W-:Y:S02]  /*86bb0*/  @P4 STG.E.U16 [R26.64], R7 ;  /* 0x000000071a004986 */ /* 0x0001e4000c10150a */
[C---:B0-----:R-:W-:Y:S02]  /*86bc0*/  LEA R26, P6, R4.reuse, R0, 0x1 ;  /* 0x00000000041a7211 */ /* 0x041fe400078c08ff */
[----:B------:R-:W2:Y:S02]  /*86bd0*/  LDL.LU R7, [R1+0x1cec] ;  /* 0x001cec0001077983 */ /* 0x000ea40000300800 */
[----:B------:R-:W-:-:S02]  /*86be0*/  LEA.HI.X.SX32 R27, R4, R2, 0x1, P6 ;  /* 0x00000002041b7211 */ /* 0x000fc400030f0eff */
[----:B---3--:R-:W-:Y:S01]  /*86bf0*/  ISETP.LT.AND P4, PT, R3, c[0x0][0x17c], !P0 ;  /* 0x00005f0003007a0c */ /* 0x008fe20004781270 */
[----:B------:R-:W-:Y:S02]  /*86c00*/  IMAD R3, R11, 0x2, R4 ;  /* 0x000000020b037824 */ /* 0x000fe400078e0204 */
[----:B------:R-:W3:Y:S04]  /*86c10*/  LDL R4, [R1+0x74] ;  /* 0x0000740001047983 */ /* 0x000ee80000100800 */
[----:B---3--:R0:W-:Y:S01]  /*86c20*/  @P3 STG.E.U16 [R24.64], R4 ;  /* 0x0000000418003986 */ /* 0x0081e2000c10150a */
[----:B------:R-:W-:-:S03]  /*86c30*/  ISETP.LT.AND P3, PT, R28, c[0x0][0x17c], !P0 ;  /* 0x00005f001c007a0c */ /* 0x000fc60004761270 */
[----:B----4-:R1:W-:Y:S01]  /*86c40*/  @P1 STG.E.U16 [R26.64], R10 ;  /* 0x0000000a1a001986 */ /* 0x0103e2000c10150a */
[----:B-----5:R-:W-:-:S03]  /*86c50*/  ISETP.LT.AND P1, PT, R9, c[0x0][0x17c], !P0 ;  /* 0x00005f0009007a0c */ /* 0x020fc60004721270 */
[----:B------:R-:W3:Y:S01]  /*86c60*/  LDL R28, [R1+0x54] ;  /* 0x00005400011c7983 */ /* 0x000ee20000100800 */
[----:B0-----:R-:W-:Y:S01]  /*86c70*/  LEA R24, P6, R3, R0, 0x1 ;  /* 0x0000000003187211 */ /* 0x001fe200078c08ff */
[----:B------:R-:W-:Y:S02]  /*86c80*/  IMAD R4, R11, 0x2, R3 ;  /* 0x000000020b047824 */ /* 0x000fe400078e0203 */
[----:B------:R-:W4:Y:S01]  /*86c90*/  LDL R9, [R1+0x34] ;  /* 0x0000340001097983 */ /* 0x000f220000100800 */
[----:B------:R-:W-:Y:S02]  /*86ca0*/  LEA.HI.X.SX32 R25, R3, R2, 0x1, P6 ;  /* 0x0000000203197211 */ /* 0x000fe400030f0eff */
[C---:B-1----:R-:W-:Y:S01]  /*86cb0*/  LEA R26, P6, R4.reuse, R0, 0x1 ;  /* 0x00000000041a7211 */ /* 0x042fe200078c08ff */
[----:B------:R-:W5:Y:S01]  /*86cc0*/  LDL.LU R10, [R1+0x24] ;  /* 0x00002400010a7983 */ /* 0x000f620000300800 */
[----:B------:R-:W-:Y:S02]  /*86cd0*/  IMAD R3, R11, 0x2, R4 ;  /* 0x000000020b037824 */ /* 0x000fe400078e0204 */
[----:B------:R-:W-:-:S02]  /*86ce0*/  LEA.HI.X.SX32 R27, R4, R2, 0x1, P6 ;  /* 0x00000002041b7211 */ /* 0x000fc400030f0eff */
[----:B------:R-:W2:Y:S04]  /*86cf0*/  LDL.LU R4, [R1+0x1d0] ;  /* 0x0001d00001047983 */ /* 0x000ea80000300800 */
[----:B------:R0:W-:Y:S02]  /*86d00*/  @P2 STG.E.U16 [R24.64], R6 ;  /* 0x0000000618002986 */ /* 0x0001e4000c10150a */
[C---:B0-----:R-:W-:Y:S02]  /*86d10*/  LEA R24, P6, R3.reuse, R0, 0x1 ;  /* 0x0000000003187211 */ /* 0x041fe400078c08ff */
[----:B------:R-:W3:Y:S02]  /*86d20*/  LDL.LU R6, [R1+0x1ce8] ;  /* 0x001ce80001067983 */ /* 0x000ee40000300800 */
[----:B------:R-:W-:-:S02]  /*86d30*/  LEA.HI.X.SX32 R25, R3, R2, 0x1, P6 ;  /* 0x0000000203197211 */ /* 0x000fc400030f0eff */
[----:B--2---:R-:W-:Y:S01]  /*86d40*/  ISETP.LT.AND P2, PT, R4, c[0x0][0x17c], !P0 ;  /* 0x00005f0004007a0c */ /* 0x004fe20004741270 */
[----:B------:R-:W-:Y:S02]  /*86d50*/  IMAD R4, R11, 0x2, R3 ;  /* 0x000000020b047824 */ /* 0x000fe400078e0203 */
[----:B------:R-:W2:Y:S04]  /*86d60*/  LDL.LU R3, [R1+0x1d4] ;  /* 0x0001d40001037983 */ /* 0x000ea80000300800 */
[----:B------:R0:W-:Y:S04]  /*86d70*/  @P5 STG.E.U16 [R26.64], R5 ;  /* 0x000000051a005986 */ /* 0x0001e8000c10150a */
[----:B------:R1:W-:Y:S01]  /*86d80*/  @P4 STG.E.U16 [R24.64], R29 ;  /* 0x0000001d18004986 */ /* 0x0003e2000c10150a */
[----:B0-----:R-:W-:-:S03]  /*86d90*/  LEA R26, P6, R4, R0, 0x1 ;  /* 0x00000000041a7211 */ /* 0x001fc600078c08ff */
[----:B------:R-:W3:Y:S01]  /*86da0*/  LDL.LU R5, [R1+0x1ce4] ;  /* 0x001ce40001057983 */ /* 0x000ee20000300800 */
[----:B------:R-:W-:Y:S02]  /*86db0*/  LEA.HI.X.SX32 R27, R4, R2, 0x1, P6 ;  /* 0x00000002041b7211 */ /* 0x000fe400030f0eff */
[----:B------:R-:W-:Y:S02]  /*86dc0*/  ISETP.LT.AND P4, PT, R20, c[0x0][0x17c], !P0 ;  /* 0x00005f0014007a0c */ /* 0x000fe40004781270 */
[----:B------:R-:W4:Y:S01]  /*86dd0*/  LDL.LU R20, [R1+0x1f0] ;  /* 0x0001f00001147983 */ /* 0x000f220000300800 */
[----:B--2---:R-:W-:Y:S01]  /*86de0*/  ISETP.LT.AND P5, PT, R3, c[0x0][0x17c], !P0 ;  /* 0x00005f0003007a0c */ /* 0x004fe200047a1270 */
[----:B------:R-:W-:-:S05]  /*86df0*/  IMAD R3, R11, 0x2, R4 ;  /* 0x000000020b037824 */ /* 0x000fca00078e0204 */
[----:B-1----:R-:W-:Y:S01]  /*86e00*/  LEA R24, P6, R3, R0, 0x1 ;  /* 0x0000000003187211 */ /* 0x002fe200078c08ff */
[----:B------:R-:W-:-:S03]  /*86e10*/  IMAD R4, R11, 0x2, R3 ;  /* 0x000000020b047824 */ /* 0x000fc600078e0203 */
[----:B------:R-:W-:Y:S02]  /*86e20*/  LEA.HI.X.SX32 R25, R3, R2, 0x1, P6 ;  /* 0x0000000203197211 */ /* 0x000fe400030f0eff */
[----:B------:R-:W2:Y:S04]  /*86e30*/  LDL.LU R3, [R1+0x1dc] ;  /* 0x0001dc0001037983 */ /* 0x000ea80000300800 */
[----:B---3--:R0:W-:Y:S02]  /*86e40*/  @P3 STG.E.U16 [R26.64], R5 ;  /* 0x000000051a003986 */ /* 0x0081e4000c10150a */
[----:B0-----:R-:W-:-:S04]  /*86e50*/  LEA R26, P6, R4, R0, 0x1 ;  /* 0x00000000041a7211 */ /* 0x001fc800078c08ff */
[----:B------:R-:W-:Y:S02]  /*86e60*/  LEA.HI.X.SX32 R27, R4, R2, 0x1, P6 ;  /* 0x00000002041b7211 */ /* 0x000fe400030f0eff */
[----:B--2---:R-:W-:Y:S01]  /*86e70*/  ISETP.LT.AND P3, PT, R3, c[0x0][0x17c], !P0 ;  /* 0x00005f0003007a0c */ /* 0x004fe20004761270 */
[----:B------:R-:W-:Y:S02]  /*86e80*/  IMAD R3, R11, 0x2, R4 ;  /* 0x000000020b037824 */ /* 0x000fe400078e0204 */
[----:B------:R-:W2:Y:S04]  /*86e90*/  LDL.LU R4, [R1+0x1e0] ;  /* 0x0001e00001047983 */ /* 0x000ea80000300800 */
[----:B------:R0:W-:Y:S02]  /*86ea0*/  @P1 STG.E.U16 [R24.64], R28 ;  /* 0x0000001c18001986 */ /* 0x0001e4000c10150a */
[----:B0-----:R-:W-:-:S02]  /*86eb0*/  LEA R24, P6, R3, R0, 0x1 ;  /* 0x0000000003187211 */ /* 0x001fc400078c08ff */
[----:B------:R-:W3:Y:S02]  /*86ec0*/  LDL.LU R28, [R1+0x1f8] ;  /* 0x0001f800011c7983 */ /* 0x000ee40000300800 */
[----:B------:R-:W-:Y:S02]  /*86ed0*/  LEA.HI.X.SX32 R25, R3, R2, 0x1, P6 ;  /* 0x0000000203197211 */ /* 0x000fe400030f0eff */
[----:B--2---:R-:W-:Y:S01]  /*86ee0*/  ISETP.LT.AND P1, PT, R4, c[0x0][0x17c], !P0 ;  /* 0x00005f0004007a0c */ /* 0x004fe20004721270 */
[----:B------:R-:W-:Y:S02]  /*86ef0*/  IMAD R4, R11, 0x2, R3 ;  /* 0x000000020b047824 */ /* 0x000fe400078e0203 */
[----:B------:R-:W2:Y:S04]  /*86f00*/  LDL.LU R3, [R1+0x1e4] ;  /* 0x0001e40001037983 */ /* 0x000ea80000300800 */
[----:B----4-:R0:W-:Y:S02]  /*86f10*/  @P2 STG.E.U16 [R26.64], R9 ;  /* 0x000000091a002986 */ /* 0x0101e4000c10150a */
[----:B0-----:R-:W-:-:S02]  /*86f20*/  LEA R26, P6, R4, R0, 0x1 ;  /* 0x00000000041a7211 */ /* 0x001fc400078c08ff */
[----:B------:R-:W4:Y:S02]  /*86f30*/  LDL.LU R9, [R1+0x1ce0] ;  /* 0x001ce00001097983 */ /* 0x000f240000300800 */
[----:B------:R-:W-:Y:S02]  /*86f40*/  LEA.HI.X.SX32 R27, R4, R2, 0x1, P6 ;  /* 0x00000002041b7211 */ /* 0x000fe400030f0eff */
[----:B--2---:R-:W-:Y:S01]  /*86f50*/  ISETP.LT.AND P2, PT, R3, c[0x0][0x17c], !P0 ;  /* 0x00005f0003007a0c */ /* 0x004fe20004741270 */
[----:B------:R-:W-:Y:S02]  /*86f60*/  IMAD R3, R11, 0x2, R4 ;  /* 0x000000020b037824 */ /* 0x000fe400078e0204 */
[----:B------:R-:W2:Y:S04]  /*86f70*/  LDL.LU R4, [R1+0x1e8] ;  /* 0x0001e80001047983 */ /* 0x000ea80000300800 */
[----:B-----5:R0:W-:Y:S02]  /*86f80*/  @P5 STG.E.U16 [R24.64], R10 ;  /* 0x0000000a18005986 */ /* 0x0201e4000c10150a */
[----:B0-----:R-:W-:-:S04]  /*86f90*/  LEA R24, P6, R3, R0, 0x1 ;  /* 0x0000000003187211 */ /* 0x001fc800078c08ff */
[----:B------:R-:W-:Y:S02]  /*86fa0*/  LEA.HI.X.SX32 R25, R3, R2, 0x1, P6 ;  /* 0x0000000203197211 */ /* 0x000fe400030f0eff */
[----:B--2---:R-:W-:Y:S01]  /*86fb0*/  ISETP.LT.AND P5, PT, R4, c[0x0][0x17c], !P0 ;  /* 0x00005f0004007a0c */ /* 0x004fe200047a1270 */
[----:B------:R-:W-:Y:S02]  /*86fc0*/  IMAD R4, R11, 0x2, R3 ;  /* 0x000000020b047824 */ /* 0x000fe400078e0203 */
[----:B------:R-:W2:Y:S04]  /*86fd0*/  LDL.LU R3, [R1+0x1ec] ;  /* 0x0001ec0001037983 */ /* 0x000ea80000300800 */
[----:B----4-:R0:W-:Y:S04]  /*86fe0*/  @P4 STG.E.U16 [R26.64], R9 ;  /* 0x000000091a004986 */ /* 0x0101e8000c10150a */
[----:B------:R1:W-:Y:S01]  /*86ff0*/  @P3 STG.E.U16 [R24.64], R6 ;  /* 0x0000000618003986 */ /* 0x0003e2000c10150a */
[----:B0-----:R-:W-:-:S04]  /*87000*/  LEA R26, P6, R4, R0, 0x1 ;  /* 0x00000000041a7211 */ /* 0x001fc800078c08ff */
[----:B------:R-:W-:Y:S02]  /*87010*/  LEA.HI.X.SX32 R27, R4, R2, 0x1, P6 ;  /* 0x00000002041b7211 */ /* 0x000fe400030f0eff */
[----:B------:R-:W-:Y:S02]  /*87020*/  ISETP.LT.AND P3, PT, R20, c[0x0][0x17c], !P0 ;  /* 0x00005f0014007a0c */ /* 0x000fe40004761270 */
[----:B------:R-:W4:Y:S04]  /*87030*/  LDL.LU R20, [R1+0x208] ;  /* 0x0002080001147983 */ /* 0x000f280000300800 */
[----:B------:R-:W-:Y:S01]  /*87040*/  @P1 STG.E.U16 [R26.64], R13 ;  /* 0x0000000d1a001986 */ /* 0x000fe2000c10150a */
[----:B--2---:R-:W-:Y:S01]  /*87050*/  ISETP.LT.AND P4, PT, R3, c[0x0][0x17c], !P0 ;  /* 0x00005f0003007a0c */ /* 0x004fe20004781270 */
[----:B------:R-:W-:-:S05]  /*87060*/  IMAD R3, R11, 0x2, R4 ;  /* 0x000000020b037824 */ /* 0x000fca00078e0204 */
[----:B-1----:R-:W-:Y:S01]  /*87070*/  LEA R24, P6, R3, R0, 0x1 ;  /* 0x0000000003187211 */ /* 0x002fe200078c08ff */
[----:B------:R-:W-:-:S03]  /*87080*/  IMAD R4, R11, 0x2, R3 ;  /* 0x000000020b047824 */ /* 0x000fc600078e0203 */
[----:B------:R-:W-:Y:S02]  /*87090*/  LEA.HI.X.SX32 R25, R3, R2, 0x1, P6 ;  /* 0x0000000203197211 */ /* 0x000fe400030f0eff */
[----:B------:R-:W2:Y:S04]  /*870a0*/  LDL.LU R3, [R1+0x1f4] ;  /* 0x0001f40001037983 */ /* 0x000ea80000300800 */
[----:B------:R0:W-:Y:S01]  /*870b0*/  @P2 STG.E.U16 [R24.64], R17 ;  /* 0x0000001118002986 */ /* 0x0001e2000c10150a */
[----:B---3--:R-:W-:-:S03]  /*870c0*/  ISETP.LT.AND P2, PT, R28, c[0x0][0x17c], !P0 ;  /* 0x00005f001c007a0c */ /* 0x008fc60004741270 */
[----:B------:R-:W3:Y:S04]  /*870d0*/  LDL.LU R28, [R1+0x20c] ;  /* 0x00020c00011c7983 */ /* 0x000ee80000300800 */
[----:B0-----:R-:W5:Y:S01]  /*870e0*/  LDL.LU R25, [R1+0x1fc] ;  /* 0x0001fc0001197983 */ /* 0x001f620000300800 */
[----:B------:R-:W-:-:S04]  /*870f0*/  LEA R26, P6, R4, R0, 0x1 ;  /* 0x00000000041a7211 */ /* 0x000fc800078c08ff */
[----:B------:R-:W-:-:S05]  /*87100*/  LEA.HI.X.SX32 R27, R4, R2, 0x1, P6 ;  /* 0x00000002041b7211 */ /* 0x000fca00030f0eff */
[----:B------:R0:W-:Y:S01]  /*87110*/  @P5 STG.E.U16 [R26.64], R21 ;  /* 0x000000151a005986 */ /* 0x0001e2000c10150a */
[----:B--2---:R-:W-:Y:S01]  /*87120*/  ISETP.LT.AND P1, PT, R3, c[0x0][0x17c], !P0 ;  /* 0x00005f0003007a0c */ /* 0x004fe20004721270 */
[----:B------:R-:W-:-:S05]  /*87130*/  IMAD R3, R11, 0x2, R4 ;  /* 0x000000020b037824 */ /* 0x000fca00078e0204 */
[----:B------:R-:W-:Y:S01]  /*87140*/  LEA R24, P6, R3, R0, 0x1 ;  /* 0x0000000003187211 */ /* 0x000fe200078c08ff */
[----:B------:R-:W-:Y:S01]  /*87150*/  IMAD R4, R11, 0x2, R3 ;  /* 0x000000020b047824 */ /* 0x000fe200078e0203 */
[----:B-----5:R-:W-:Y:S02]  /*87160*/  ISETP.LT.AND P5, PT, R25, c[0x0][0x17c], !P0 ;  /* 0x00005f0019007a0c */ /* 0x020fe400047a1270 */
[----:B------:R-:W-:Y:S02]  /*87170*/  LEA.HI.X.SX32 R25, R3, R2, 0x1, P6 ;  /* 0x0000000203197211 */ /* 0x000fe400030f0eff */
[----:B------:R-:W2:Y:S04]  /*87180*/  LDL.LU R3, [R1+0x44] ;  /* 0x0000440001037983 */ /* 0x000ea80000300800 */
[----:B0-----:R-:W5:Y:S01]  /*87190*/  LDL.LU R27, [R1+0x64] ;  /* 0x00006400011b7983 */ /* 0x001f620000300800 */
[----:B------:R-:W-:-:S02]  /*871a0*/  LEA R26, P6, R4, R0, 0x1 ;  /* 0x00000000041a7211 */ /* 0x000fc400078c08ff */
[----:B--2---:R-:W-:Y:S01]  /*871b0*/  PRMT R5, R3, 0x7632, R5 ;  /* 0x0000763203057816 */ /* 0x004fe20000000005 */
[----:B------:R-:W-:Y:S01]  /*871c0*/  IMAD R3, R11, 0x2, R4 ;  /* 0x000000020b037824 */ /* 0x000fe200078e0204 */
[----:B-----5:R-:W-:Y:S02]  /*871d0*/  PRMT R8, R27, 0x7632, R8 ;  /* 0x000076321b087816 */ /* 0x020fe40000000008 */
[----:B------:R-:W-:Y:S02]  /*871e0*/  LEA.HI.X.SX32 R27, R4, R2, 0x1, P6 ;  /* 0x00000002041b7211 */ /* 0x000fe400030f0eff */
[----:B------:R-:W2:Y:S04]  /*871f0*/  LDL.LU R4, [R1+0x200] ;  /* 0x0002000001047983 */ /* 0x000ea80000300800 */
[----:B------:R-:W-:Y:S04]  /*87200*/  @P4 STG.E.U16 [R24.64], R8 ;  /* 0x0000000818004986 */ /* 0x000fe8000c10150a */
[----:B------:R0:W-:Y:S04]  /*87210*/  @P3 STG.E.U16 [R26.64], R5 ;  /* 0x000000051a003986 */ /* 0x0001e8000c10150a */
[----:B0-----:R-:W5:Y:S04]  /*87220*/  LDL.LU R26, [R1+0x74] ;  /* 0x00007400011a7983 */ /* 0x001f680000300800 */
[----:B------:R-:W3:Y:S01]  /*87230*/  LDL.LU R27, [R1+0x204] ;  /* 0x00020400011b7983 */ /* 0x000ee20000300800 */
[----:B------:R-:W-:-:S04]  /*87240*/  LEA R24, P6, R3, R0, 0x1 ;  /* 0x0000000003187211 */ /* 0x000fc800078c08ff */
[----:B------:R-:W-:Y:S02]  /*87250*/  LEA.HI.X.SX32 R25, R3, R2, 0x1, P6 ;  /* 0x0000000203197211 */ /* 0x000fe400030f0eff */
[----:B--2---:R-:W-:Y:S01]  /*87260*/  ISETP.LT.AND P4, PT, R4, c[0x0][0x17c], !P0 ;  /* 0x00005f0004007a0c */ /* 0x004fe20004781270 */
[----:B------:R-:W-:-:S04]  /*87270*/  IMAD R4, R11, 0x2, R3 ;  /* 0x000000020b047824 */ /* 0x000fc800078e0203 */
[----:B------:R-:W-:Y:S01]  /*87280*/  IMAD R3, R11, 0x2, R4 ;  /* 0x000000020b037824 */ /* 0x000fe200078e0204 */
[----:B-----5:R-:W-:Y:S02]  /*87290*/  PRMT R5, R26, 0x7632, R5 ;  /* 0x000076321a057816 */ /* 0x020fe40000000005 */
[----:B------:R-:W-:Y:S02]  /*872a0*/  LEA R26, P6, R4, R0, 0x1 ;  /* 0x00000000041a7211 */ /* 0x000fe400078c08ff */
[----:B---3--:R-:W-:Y:S01]  /*872b0*/  ISETP.LT.AND P3, PT, R27, c[0x0][0x17c], !P0 ;  /* 0x00005f001b007a0c */ /* 0x008fe20004761270 */
[----:B------:R0:W-:Y:S01]  /*872c0*/  @P1 STG.E.U16 [R24.64], R5 ;  /* 0x0000000518001986 */ /* 0x0001e2000c10150a */
[----:B----4-:R-:W-:Y:S02]  /*872d0*/  ISETP.LT.AND P1, PT, R20, c[0x0][0x17c], !P0 ;  /* 0x00005f0014007a0c */ /* 0x010fe40004721270 */
[----:B------:R-:W-:Y:S01]  /*872e0*/  LEA.HI.X.SX32 R27, R4, R2, 0x1, P6 ;  /* 0x00000002041b7211 */ /* 0x000fe200030f0eff */
[----:B------:R-:W2:Y:S04]  /*872f0*/  LDL.LU R20, [R1+0x218] ;  /* 0x0002180001147983 */ /* 0x000ea80000300800 */
[----:B------:R-:W3:Y:S04]  /*87300*/  LDL.LU R4, [R1+0xa4] ;  /* 0x0000a40001047983 */ /* 0x000ee80000300800 */
[----:B0-----:R-:W4:Y:S01]  /*87310*/  LDL.LU R25, [R1+0x14] ;  /* 0x0000140001197983 */ /* 0x001f220000300800 */
[----:B------:R-:W-:-:S02]  /*87320*/  LEA R24, P6, R3, R0, 0x1 ;  /* 0x0000000003187211 */ /* 0x000fc400078c08ff */
[----:B---3--:R-:W-:Y:S02]  /*87330*/  PRMT R5, R4, 0x7632, R5 ;  /* 0x0000763204057816 */ /* 0x008fe40000000005 */
[----:B----4-:R-:W-:Y:S02]  /*87340*/  PRMT R8, R25, 0x7632, R8 ;  /* 0x0000763219087816 */ /* 0x010fe40000000008 */
[----:B------:R-:W-:Y:S01]  /*87350*/  LEA.HI.X.SX32 R25, R3, R2, 0x1, P6 ;  /* 0x0000000203197211 */ /* 0x000fe200030f0eff */
[----:B------:R-:W-:Y:S02]  /*87360*/  IMAD R4, R11, 0x2, R3 ;  /* 0x000000020b047824 */ /* 0x000fe400078e0203 */
[----:B------:R-:W-:Y:S01]  /*87370*/  @P2 STG.E.U16 [R26.64], R8 ;  /* 0x000000081a002986 */ /* 0x000fe2000c10150a */
[----:B------:R-:W-:-:S03]  /*87380*/  ISETP.LT.AND P2, PT, R28, c[0x0][0x17c], !P0 ;  /* 0x00005f001c007a0c */ /* 0x000fc60004741270 */
[----:B------:R-:W3:Y:S04]  /*87390*/  LDL.LU R3, [R1+0x210] ;  /* 0x0002100001037983 */ /* 0x000ee80000300800 */
[----:B------:R-:W4:Y:S04]  /*873a0*/  LDL.LU R28, [R1+0x220] ;  /* 0x00022000011c7983 */ /* 0x000f280000300800 */
[----:B------:R0:W-:Y:S04]  /*873b0*/  @P5 STG.E.U16 [R24.64], R5 ;  /* 0x0000000518005986 */ /* 0x0001e8000c10150a */
[----:B0-----:R-:W5:Y:S01]  /*873c0*/  LDL.LU R25, [R1+0x94] ;  /* 0x0000940001197983 */ /* 0x001f620000300800 */
[----:B------:R-:W-:Y:S01]  /*873d0*/  LEA R26, P6, R4, R0, 0x1 ;  /* 0x00000000041a7211 */ /* 0x000fe200078c08ff */
[----:B------:R-:W-:-:S03]  /*873e0*/  IMAD R8, R11, 0x2, R4 ;  /* 0x000000020b087824 */ /* 0x000fc600078e0204 */
[----:B------:R-:W-:Y:S02]  /*873f0*/  LEA.HI.X.SX32 R27, R4, R2, 0x1, P6 ;  /* 0x00000002041b7211 */ /* 0x000fe400030f0eff */
[----:B-----5:R-:W-:Y:S02]  /*87400*/  PRMT R4, R25, 0x7632, R4 ;  /* 0x0000763219047816 */ /* 0x020fe40000000004 */
[----:B------:R-:W5:Y:S01]  /*87410*/  LDL.LU R25, [R1+0x214] ;  /* 0x0002140001197983 */ /* 0x000f620000300800 */
[----:B---3--:R-:W-:Y:S01]  /*87420*/  ISETP.LT.AND P5, PT, R3, c[0x0][0x17c], !P0 ;  /* 0x00005f0003007a0c */ /* 0x008fe200047a1270 */
[----:B------:R-:W-:Y:S01]  /*87430*/  IMAD R3, R11, 0x2, R8 ;  /* 0x000000020b037824 */ /* 0x000fe200078e0208 */
[----:B------:R-:W-:Y:S01]  /*87440*/  LEA R24, P6, R8, R0, 0x1 ;  /* 0x0000000008187211 */ /* 0x000fe200078c08ff */
[----:B------:R0:W-:Y:S01]  /*87450*/  @P4 STG.E.U16 [R26.64], R4 ;  /* 0x000000041a004986 */ /* 0x0001e2000c10150a */
[----:B------:R-:W-:Y:S02]  /*87460*/  PRMT R12, R29, 0x7632, R12 ;  /* 0x000076321d0c7816 */ /* 0x000fe4000000000c */
[----:B------:R-:W-:Y:S01]  /*87470*/  PRMT R9, R5, 0x7632, R9 ;  /* 0x0000763205097816 */ /* 0x000fe20000000009 */
[----:B0-----:R-:W3:Y:S04]  /*87480*/  LDL.LU R26, [R1+0x34] ;  /* 0x00003400011a7983 */ /* 0x001ee80000300800 */
[----:B------:R-:W3:Y:S04]  /*87490*/  LDL.LU R27, [R1+0x224] ;  /* 0x00022400011b7983 */ /* 0x000ee80000300800 */
[----:B------:R-:W3:Y:S01]  /*874a0*/  LDL.LU R29, [R1+0x228] ;  /* 0x00022800011d7983 */ /* 0x000ee20000300800 */
[----:B-----5:R-:W-:-:S02]  /*874b0*/  ISETP.LT.AND P4, PT, R25, c[0x0][0x17c], !P0 ;  /* 0x00005f0019007a0c */ /* 0x020fc40004781270 */
[----:B------:R-:W-:Y:S02]  /*874c0*/  LEA.HI.X.SX32 R25, R8, R2, 0x1, P6 ;  /* 0x0000000208197211 */ /* 0x000fe400030f0eff */
[----:B------:R-:W-:Y:S01]  /*874d0*/  LEA R4, P6, R3, R0, 0x1 ;  /* 0x0000000003047211 */ /* 0x000fe200078c08ff */
[----:B------:R-:W-:-:S03]  /*874e0*/  IMAD R8, R11, 0x2, R3 ;  /* 0x000000020b087824 */ /* 0x000fc600078e0203 */
[----:B------:R-:W-:Y:S01]  /*874f0*/  LEA.HI.X.SX32 R5, R3, R2, 0x1, P6 ;  /* 0x0000000203057211 */ /* 0x000fe200030f0eff */
[----:B------:R-:W-:Y:S01]  /*87500*/  @P3 STG.E.U16 [R24.64], R12 ;  /* 0x0000000c18003986 */ /* 0x000fe2000c10150a */
[----:B--2---:R-:W-:-:S03]  /*87510*/  ISETP.LT.AND P3, PT, R20, c[0x0][0x17c], !P0 ;  /* 0x00005f0014007a0c */ /* 0x004fc60004761270 */
[----:B------:R-:W2:Y:S04]  /*87520*/  LDL.LU R3, [R1+0x21c] ;  /* 0x00021c0001037983 */ /* 0x000ea80000300800 */
[----:B------:R-:W5:Y:S04]  /*87530*/  LDL.LU R20, [R1+0x22c] ;  /* 0x00022c0001147983 */ /* 0x000f680000300800 */
[----:B------:R0:W-:Y:S04]  /*87540*/  @P1 STG.E.U16 [R4.64], R9 ;  /* 0x0000000904001986 */ /* 0x0001e8000c10150a */
[----:B0-----:R-:W3:Y:S01]  /*87550*/  LDL.LU R4, [R1+0x54] ;  /* 0x0000540001047983 */ /* 0x001ee20000300800 */
[----:B------:R-:W-:Y:S01]  /*87560*/  LEA R24, P6, R8, R0, 0x1 ;  /* 0x0000000008187211 */ /* 0x000fe200078c08ff */
[----:B------:R-:W-:-:S03]  /*87570*/  IMAD R5, R11, 0x2, R8 ;  /* 0x000000020b057824 */ /* 0x000fc600078e0208 */
[----:B------:R-:W-:Y:S02]  /*87580*/  LEA.HI.X.SX32 R25, R8, R2, 0x1, P6 ;  /* 0x0000000208197211 */ /* 0x000fe400030f0eff */
[----:B------:R-:W-:Y:S02]  /*87590*/  PRMT R9, R10, 0x7632, R9 ;  /* 0x000076320a097816 */ /* 0x000fe40000000009 */
[----:B--2---:R-:W-:Y:S01]  /*875a0*/  ISETP.LT.AND P1, PT, R3, c[0x0][0x17c], !P0 ;  /* 0x00005f0003007a0c */ /* 0x004fe20004721270 */
[----:B------:R-:W-:Y:S01]  /*875b0*/  IMAD R3, R11, 0x2, R5 ;  /* 0x000000020b037824 */ /* 0x000fe200078e0205 */
[----:B---3--:R-:W-:-:S05]  /*875c0*/  PRMT R8, R4, 0x7632, R8 ;  /* 0x0000763204087816 */ /* 0x008fca0000000008 */
[----:B------:R0:W-:Y:S01]  /*875d0*/  @P2 STG.E.U16 [R24.64], R8 ;  /* 0x0000000818002986 */ /* 0x0001e2000c10150a */
[----:B----4-:R-:W-:-:S03]  /*875e0*/  ISETP.LT.AND P2, PT, R28, c[0x0][0x17c], !P0 ;  /* 0x00005f001c007a0c */ /* 0x010fc60004741270 */
[----:B------:R-:W2:Y:S04]  /*875f0*/  LDL.LU R28, [R1+0x230] ;  /* 0x00023000011c7983 */ /* 0x000ea80000300800 */
[----:B------:R-:W3:Y:S01]  /*87600*/  LDL.LU R10, [R1+0x1cdc] ;  /* 0x001cdc00010a7983 */ /* 0x000ee20000300800 */
[----:B0-----:R-:W-:-:S03]  /*87610*/  IMAD R8, R11, 0x2, R3 ;  /* 0x000000020b087824 */ /* 0x001fc600078e0203 */
[----:B------:R-:W4:Y:S01]  /*87620*/  LDL.LU R11, [R1+0x234] ;  /* 0x00023400010b7983 */ /* 0x000f220000300800 */
[----:B------:R-:W-:-:S04]  /*87630*/  LEA R4, P6, R5, R0, 0x1 ;  /* 0x0000000005047211 */ /* 0x000fc800078c08ff */
[----:B------:R-:W-:Y:S02]  /*87640*/  LEA.HI.X.SX32 R5, R5, R2, 0x1, P6 ;  /* 0x0000000205057211 */ /* 0x000fe400030f0eff */
[C---:B------:R-:W-:Y:S02]  /*87650*/  LEA R24, P6, R3.reuse, R0, 0x1 ;  /* 0x0000000003187211 */ /* 0x040fe400078c08ff */
[----:B------:R-:W-:Y:S02]  /*87660*/  PRMT R12, R26, 0x7632, R12 ;  /* 0x000076321a0c7816 */ /* 0x000fe4000000000c */
[----:B------:R-:W-:-:S03]  /*87670*/  LEA.HI.X.SX32 R25, R3, R2, 0x1, P6 ;  /* 0x0000000203197211 */ /* 0x000fc600030f0eff */
[----:B------:R0:W-:Y:S04]  /*87680*/  @P5 STG.E.U16 [R4.64], R12 ;  /* 0x0000000c04005986 */ /* 0x0001e8000c10150a */
[----:B------:R1:W-:Y:S01]  /*87690*/  @P4 STG.E.U16 [R24.64], R9 ;  /* 0x0000000918004986 */ /* 0x0003e2000c10150a */
[----:B0-----:R-:W-:Y:S01]  /*876a0*/  LEA R4, P6, R8, R0, 0x1 ;  /* 0x0000000008047211 */ /* 0x001fe200078c08ff */
[----:B-1----:R-:W-:-:S03]  /*876b0*/  IMAD.MOV.U32 R24, RZ, RZ, c[0x0][0x198] ;  /* 0x00006600ff187624 */ /* 0x002fc600078e00ff */
[----:B------:R-:W-:Y:S01]  /*876c0*/  LEA.HI.X.SX32 R5, R8, R2, 0x1, P6 ;  /* 0x0000000208057211 */ /* 0x000fe200030f0eff */
[----:B------:R-:W-:Y:S01]  /*876d0*/  IMAD R3, R24, 0x2, R8 ;  /* 0x0000000218037824 */ /* 0x000fe200078e0208 */
[----:B------:R-:W-:-:S03]  /*876e0*/  PRMT R9, R9, 0x7632, R9 ;  /* 0x0000763209097816 */ /* 0x000fc60000000009 */
[----:B------:R-:W-:Y:S01]  /*876f0*/  IMAD R12, R24, 0x2, R3 ;  /* 0x00000002180c7824 */ /* 0x000fe200078e0203 */
[----:B------:R-:W-:Y:S01]  /*87700*/  LEA R8, P6, R3, R0, 0x1 ;  /* 0x0000000003087211 */ /* 0x000fe200078c08ff */
[----:B------:R0:W-:Y:S01]  /*87710*/  @P3 STG.E.U16 [R4.64], R9 ;  /* 0x0000000904003986 */ /* 0x0001e2000c10150a */
[----:B------:R-:W-:Y:S02]  /*87720*/  PRMT R16, R6, 0x7632, R16 ;  /* 0x0000763206107816 */ /* 0x000fe40000000010 */
[----:B------:R-:W-:Y:S02]  /*87730*/  ISETP.LT.AND P5, PT, R27, c[0x0][0x17c], !P0 ;  /* 0x00005f001b007a0c */ /* 0x000fe400047a1270 */
[----:B------:R-:W-:Y:S02]  /*87740*/  ISETP.LT.AND P4, PT, R29, c[0x0][0x17c], !P0 ;  /* 0x00005f001d007a0c */ /* 0x000fe40004781270 */
[----:B------:R-:W-:Y:S01]  /*87750*/  PRMT R13, R13, 0x7632, R13 ;  /* 0x000076320d0d7816 */ /* 0x000fe2000000000d */
[----:B------:R-:W3:Y:S01]  /*87760*/  LDL.LU R29, [R1+0x238] ;  /* 0x00023800011d7983 */ /* 0x000ee20000300800 */
[----:B0-----:R-:W-:Y:S01]  /*87770*/  LEA.HI.X.SX32 R9, R3, R2, 0x1, P6 ;  /* 0x0000000203097211 */ /* 0x001fe200030f0eff */
[----:B------:R-:W-:Y:S01]  /*87780*/  IMAD R3, R24, 0x2, R12 ;  /* 0x0000000218037824 */ /* 0x000fe200078e020c */
[C---:B------:R-:W-:Y:S01]  /*87790*/  LEA R4, P6, R12.reuse, R0, 0x1 ;  /* 0x000000000c047211 */ /* 0x040fe200078c08ff */
[----:B------:R-:W3:Y:S03]  /*877a0*/  LDL.LU R6, [R1+0x1cd8] ;  /* 0x001cd80001067983 */ /* 0x000ee60000300800 */
[----:B------:R-:W-:Y:S01]  /*877b0*/  LEA.HI.X.SX32 R5, R12, R2, 0x1, P6 ;  /* 0x000000020c057211 */ /* 0x000fe200030f0eff */
[----:B------:R0:W-:Y:S01]  /*877c0*/  @P1 STG.E.U16 [R8.64], R16 ;  /* 0x0000001008001986 */ /* 0x0001e2000c10150a */
[----:B-----5:R-:W-:-:S02]  /*877d0*/  ISETP.LT.AND P3, PT, R20, c[0x0][0x17c], !P0 ;  /* 0x00005f0014007a0c */ /* 0x020fc40004761270 */
[----:B------:R-:W-:Y:S01]  /*877e0*/  PRMT R17, R17, 0x7632, R17 ;  /* 0x0000763211117816 */ /* 0x000fe20000000011 */
[----:B------:R-:W5:Y:S04]  /*877f0*/  LDL R20, [R1+0x68] ;  /* 0x0000680001147983 */ /* 0x000f680000100800 */
[----:B------:R-:W5:Y:S01]  /*87800*/  LDL.LU R27, [R1+0x48] ;  /* 0x00004800011b7983 */ /* 0x000f620000300800 */
[----:B0-----:R-:W-:-:S03]  /*87810*/  LEA R8, P6, R3, R0, 0x1 ;  /* 0x0000000003087211 */ /* 0x001fc600078c08ff */
[----:B------:R0:W-:Y:S01]  /*87820*/  @P2 STG.E.U16 [R4.64], R13 ;  /* 0x0000000d04002986 */ /* 0x0001e2000c10150a */
[----:B------:R-:W-:-:S05]  /*87830*/  LEA.HI.X.SX32 R9, R3, R2, 0x1, P6 ;  /* 0x0000000203097211 */ /* 0x000fca00030f0eff */
[----:B------:R1:W-:Y:S01]  /*87840*/  @P5 STG.E.U16 [R8.64], R17 ;  /* 0x0000001108005986 */ /* 0x0003e2000c10150a */
[----:B--2---:R-:W-:-:S03]  /*87850*/  ISETP.LT.AND P1, PT, R28, c[0x0][0x17c], !P0 ;  /* 0x00005f001c007a0c */ /* 0x004fc60004721270 */
[----:B------:R-:W2:Y:S04]  /*87860*/  LDL.LU R28, [R1+0x240] ;  /* 0x00024000011c7983 */ /* 0x000ea80000300800 */
[----:B0-----:R-:W2:Y:S04]  /*87870*/  LDL.LU R13, [R1+0x244] ;  /* 0x00024400010d7983 */ /* 0x001ea80000300800 */
[----:B------:R-:W2:Y:S01]  /*87880*/  LDL R16, [R1+0x78] ;  /* 0x0000780001107983 */ /* 0x000ea20000100800 */
[----:B----4-:R-:W-:-:S03]  /*87890*/  ISETP.LT.AND P2, PT, R11, c[0x0][0x17c], !P0 ;  /* 0x00005f000b007a0c */ /* 0x010fc60004741270 */
[----:B------:R-:W4:Y:S04]  /*878a0*/  LDL.LU R25, [R1+0x248] ;  /* 0x0002480001197983 */ /* 0x000f280000300800 */
[----:B------:R-:W2:Y:S04]  /*878b0*/  LDL.LU R11, [R1+0x18] ;  /* 0x00001800010b7983 */ /* 0x000ea80000300800 */
[----:B-1----:R-:W2:Y:S01]  /*878c0*/  LDL.LU R17, [R1+0x23c] ;  /* 0x00023c0001117983 */ /* 0x002ea20000300800 */
[----:B------:R-:W-:Y:S01]  /*878d0*/  IMAD R5, R24, 0x2, R3 ;  /* 0x0000000218057824 */ /* 0x000fe200078e0203 */
[----:B------:R-:W-:-:S02]  /*878e0*/  PRMT R21, R21, 0x7632, R21 ;  /* 0x0000763215157816 */ /* 0x000fc40000000015 */
[----:B------:R-:W4:Y:S02]  /*878f0*/  LDL.LU R26, [R1+0x24c] ;  /* 0x00024c00011a7983 */ /* 0x000f240000300800 */
[----:B------:R-:W-:Y:S01]  /*87900*/  LEA R4, P6, R5, R0, 0x1 ;  /* 0x0000000005047211 */ /* 0x000fe200078c08ff */
[----:B------:R-:W-:-:S03]  /*87910*/  IMAD R3, R24, 0x2, R5 ;  /* 0x0000000218037824 */ /* 0x000fc600078e0205 */
[----:B------:R-:W-:-:S05]  /*87920*/  LEA.HI.X.SX32 R5, R5, R2, 0x1, P6 ;  /* 0x0000000205057211 */ /* 0x000fca00030f0eff */
[----:B------:R0:W-:Y:S01]  /*87930*/  @P4 STG.E.U16 [R4.64], R21 ;  /* 0x0000001504004986 */ /* 0x0001e2000c10150a */
[----:B---3--:R-:W-:-:S03]  /*87940*/  ISETP.LT.AND P5, PT, R29, c[0x0][0x17c], !P0 ;  /* 0x00005f001d007a0c */ /* 0x008fc600047a1270 */
[----:B------:R-:W3:Y:S01]  /*87950*/  LDL.LU R29, [R1+0xa8] ;  /* 0x0000a800011d7983 */ /* 0x000ee20000300800 */
[----:B--2---:R-:W-:-:S03]  /*87960*/  ISETP.LT.AND P4, PT, R17, c[0x0][0x17c], !P0 ;  /* 0x00005f0011007a0c */ /* 0x004fc60004781270 */
[----:B------:R-:W2:Y:S01]  /*87970*/  LDL.LU R17, [R1+0x250] ;  /* 0x0002500001117983 */ /* 0x000ea20000300800 */
[C---:B------:R-:W-:Y:S01]  /*87980*/  LEA R8, P6, R3.reuse, R0, 0x1 ;  /* 0x0000000003087211 */ /* 0x040fe200078c08ff */
[C---:B------:R-:W-:Y:S02]  /*87990*/  IMAD R12, R24.reuse, 0x2, R3 ;  /* 0x00000002180c7824 */ /* 0x040fe400078e0203 */
[----:B0-----:R-:W2:Y:S01]  /*879a0*/  LDL.LU R21, [R1+0x98] ;  /* 0x0000980001157983 */ /* 0x001ea20000300800 */
[----:B------:R-:W-:Y:S01]  /*879b0*/  LEA.HI.X.SX32 R9, R3, R2, 0x1, P6 ;  /* 0x0000000203097211 */ /* 0x000fe200030f0eff */
[----:B------:R-:W-:Y:S01]  /*879c0*/  IMAD R3, R24, 0x2, R12 ;  /* 0x0000000218037824 */ /* 0x000fe200078e020c */
[----:B------:R-:W-:-:S03]  /*879d0*/  LEA R4, P6, R12, R0, 0x1 ;  /* 0x000000000c047211 */ /* 0x000fc600078c08ff */
[----:B-----5:R0:W-:Y:S01]  /*879e0*/  @P3 STG.E.U16 [R8.64], R20 ;  /* 0x0000001408003986 */ /* 0x0201e2000c10150a */
[----:B------:R-:W-:Y:S01]  /*879f0*/  LEA.HI.X.SX32 R5, R12, R2, 0x1, P6 ;  /* 0x000000020c057211 */ /* 0x000fe200030f0eff */
[----:B------:R-:W-:-:S04]  /*87a00*/  IMAD R12, R24, 0x2, R3 ;  /* 0x00000002180c7824 */ /* 0x000fc800078e0203 */
[----:B------:R1:W-:Y:S01]  /*87a10*/  @P1 STG.E.U16 [R4.64], R27 ;  /* 0x0000001b04001986 */ /* 0x0003e2000c10150a */
[----:B0-----:R-:W-:-:S03]  /*87a20*/  LEA R8, P6, R3, R0, 0x1 ;  /* 0x0000000003087211 */ /* 0x001fc600078c08ff */
[----:B------:R-:W5:Y:S01]  /*87a30*/  LDL.LU R20, [R1+0x258] ;  /* 0x0002580001147983 */ /* 0x000f620000300800 */
[----:B------:R-:W-:Y:S01]  /*87a40*/  LEA.HI.X.SX32 R9, R3, R2, 0x1, P6 ;  /* 0x0000000203097211 */ /* 0x000fe200030f0eff */
[----:B------:R-:W-:Y:S01]  /*87a50*/  IMAD R3, R24, 0x2, R12 ;  /* 0x0000000218037824 */ /* 0x000fe200078e020c */
[----:B-1----:R-:W-:-:S03]  /*87a60*/  LEA R4, P6, R12, R0, 0x1 ;  /* 0x000000000c047211 */ /* 0x002fc600078c08ff */
[----:B------:R0:W-:Y:S01]  /*87a70*/  @P2 STG.E.U16 [R8.64], R16 ;  /* 0x0000001008002986 */ /* 0x0001e2000c10150a */
[----:B------:R-:W-:Y:S01]  /*87a80*/  LEA.HI.X.SX32 R5, R12, R2, 0x1, P6 ;  /* 0x000000020c057211 */ /* 0x000fe200030f0eff */
[----:B------:R-:W-:-:S04]  /*87a90*/  IMAD R12, R24, 0x2, R3 ;  /* 0x00000002180c7824 */ /* 0x000fc800078e0203 */
[----:B------:R1:W-:Y:S01]  /*87aa0*/  @P5 STG.E.U16 [R4.64], R11 ;  /* 0x0000000b04005986 */ /* 0x0003e2000c10150a */
[----:B0-----:R-:W-:-:S04]  /*87ab0*/  LEA R8, P6, R3, R0, 0x1 ;  /* 0x0000000003087211 */ /* 0x001fc800078c08ff */
[----:B------:R-:W-:Y:S01]  /*87ac0*/  LEA.HI.X.SX32 R9, R3, R2, 0x1, P6 ;  /* 0x0000000203097211 */ /* 0x000fe200030f0eff */
[----:B------:R-:W-:Y:S01]  /*87ad0*/  IMAD R3, R24, 0x2, R12 ;  /* 0x0000000218037824 */ /* 0x000fe200078e020c */
[----:B-1----:R-:W-:Y:S02]  /*87ae0*/  LEA R4, P6, R12, R0, 0x1 ;  /* 0x000000000c047211 */ /* 0x002fe400078c08ff */
[----:B------:R-:W-:Y:S01]  /*87af0*/  ISETP.LT.AND P3, PT, R28, c[0x0][0x17c], !P0 ;  /* 0x00005f001c007a0c */ /* 0x000fe20004761270 */
[----:B---3--:R0:W-:Y:S01]  /*87b00*/  @P4 STG.E.U16 [R8.64], R29 ;  /* 0x0000001d08004986 */ /* 0x0081e2000c10150a */
[----:B------:R-:W-:Y:S02]  /*87b10*/  ISETP.LT.AND P1, PT, R13, c[0x0][0x17c], !P0 ;  /* 0x00005f000d007a0c */ /* 0x000fe40004721270 */
[----:B------:R-:W-:Y:S01]  /*87b20*/  LEA.HI.X.SX32 R5, R12, R2, 0x1, P6 ;  /* 0x000000020c057211 */ /* 0x000fe200030f0eff */
[----:B------:R-:W3:Y:S01]  /*87b30*/  LDL.LU R28, [R1+0x88] ;  /* 0x00008800011c7983 */ /* 0x000ee20000300800 */
[----:B----4-:R-:W-:-:S03]  /*87b40*/  ISETP.LT.AND P2, PT, R25, c[0x0][0x17c], !P0 ;  /* 0x00005f0019007a0c */ /* 0x010fc60004741270 */
[----:B------:R-:W4:Y:S01]  /*87b50*/  LDL.LU R13, [R1+0x58] ;  /* 0x00005800010d7983 */ /* 0x000f220000300800 */
[----:B------:R-:W-:Y:S02]  /*87b60*/  ISETP.LT.AND P5, PT, R26, c[0x0][0x17c], !P0 ;  /* 0x00005f001a007a0c */ /* 0x000fe400047a1270 */
[----:B0-----:R-:W-:Y:S01]  /*87b70*/  LEA R8, P6, R3, R0, 0x1 ;  /* 0x0000000003087211 */ /* 0x001fe200078c08ff */
[----:B------:R-:W4:Y:S01]  /*87b80*/  LDL.LU R16, [R1+0x260] ;  /* 0x0002600001107983 */ /* 0x000f220000300800 */
[----:B------:R-:W-:-:S03]  /*87b90*/  IMAD R12, R24, 0x2, R3 ;  /* 0x00000002180c7824 */ /* 0x000fc600078e0203 */
[----:B------:R-:W4:Y:S01]  /*87ba0*/  LDL.LU R25, [R1+0x38] ;  /* 0x0000380001197983 */ /* 0x000f220000300800 */
[----:B------:R-:W-:-:S03]  /*87bb0*/  LEA.HI.X.SX32 R9, R3, R2, 0x1, P6 ;  /* 0x0000000203097211 */ /* 0x000fc600030f0eff */
[----:B------:R-:W4:Y:S01]  /*87bc0*/  LDL.LU R26, [R1+0x28] ;  /* 0x00002800011a7983 */ /* 0x000f220000300800 */
[----:B--2---:R-:W-:-:S03]  /*87bd0*/  ISETP.LT.AND P4, PT, R17, c[0x0][0x17c], !P0 ;  /* 0x00005f0011007a0c */ /* 0x004fc60004781270 */
[----:B------:R-:W2:Y:S04]  /*87be0*/  LDL.LU R17, [R1+0x268] ;  /* 0x0002680001117983 */ /* 0x000ea80000300800 */
[----:B------:R-:W2:Y:S04]  /*87bf0*/  LDL.LU R3, [R1+0x254] ;  /* 0x0002540001037983 */ /* 0x000ea80000300800 */
[----:B------:R0:W-:Y:S02]  /*87c00*/  @P3 STG.E.U16 [R4.64], R21 ;  /* 0x0000001504003986 */ /* 0x0001e4000c10150a */
[----:B0-----:R-:W-:-:S04]  /*87c10*/  LEA R4, P6, R12, R0, 0x1 ;  /* 0x000000000c047211 */ /* 0x001fc800078c08ff */
[----:B------:R-:W-:Y:S01]  /*87c20*/  LEA.HI.X.SX32 R5, R12, R2, 0x1, P6 ;  /* 0x000000020c057211 */ /* 0x000fe200030f0eff */
[----:B---3--:R0:W-:Y:S01]  /*87c30*/  @P1 STG.E.U16 [R8.64], R28 ;  /* 0x0000001c08001986 */ /* 0x0081e2000c10150a */
[----:B-----5:R-:W-:-:S03]  /*87c40*/  ISETP.LT.AND P1, PT, R20, c[0x0][0x17c], !P0 ;  /* 0x00005f0014007a0c */ /* 0x020fc60004721270 */
[----:B------:R-:W3:Y:S01]  /*87c50*/  LDL.LU R20, [R1+0x270] ;  /* 0x0002700001147983 */ /* 0x000ee20000300800 */
[----:B--2---:R-:W-:Y:S01]  /*87c60*/  ISETP.LT.AND P3, PT, R3, c[0x0][0x17c], !P0 ;  /* 0x00005f0003007a0c */ /* 0x004fe20004761270 */
[----:B------:R-:W-:-:S05]  /*87c70*/  IMAD R3, R24, 0x2, R12 ;  /* 0x0000000218037824 */ /* 0x000fca00078e020c */
[----:B0-----:R-:W-:Y:S01]  /*87c80*/  LEA R8, P6, R3, R0, 0x1 ;  /* 0x0000000003087211 */ /* 0x001fe200078c08ff */
[----:B------:R-:W-:-:S03]  /*87c90*/  IMAD R12, R24, 0x2, R3 ;  /* 0x00000002180c7824 */ /* 0x000fc600078e0203 */
[----:B------:R-:W-:Y:S02]  /*87ca0*/  LEA.HI.X.SX32 R9, R3, R2, 0x1, P6 ;  /* 0x0000000203097211 */ /* 0x000fe400030f0eff */
[----:B------:R-:W2:Y:S04]  /*87cb0*/  LDL.LU R3, [R1+0x25c] ;  /* 0x00025c0001037983 */ /* 0x000ea80000300800 */
[----:B------:R0:W-:Y:S04]  /*87cc0*/  @P2 STG.E.U16 [R4.64], R6 ;  /* 0x0000000604002986 */ /* 0x0001e8000c10150a */
[----:B----4-:R1:W-:Y:S01]  /*87cd0*/  @P5 STG.E.U16 [R8.64], R13 ;  /* 0x0000000d08005986 */ /* 0x0103e2000c10150a */
[----:B0-----:R-:W-:-:S04]  /*87ce0*/  LEA R4, P6, R12, R0, 0x1 ;  /* 0x000000000c047211 */ /* 0x001fc800078c08ff */
        /* <DEDUP_REMOVED lines=9> */
[----:B------:R0:W-:Y:S04]  /*87d80*/  @P4 STG.E.U16 [R4.64], R25 ;  /* 0x0000001904004986 */ /* 0x0001e8000c10150a */
[----:B------:R1:W-:Y:S01]  /*87d90*/  @P3 STG.E.U16 [R8.64], R26 ;  /* 0x0000001a08003986 */ /* 0x0003e2000c10150a */
[----:B0-----:R-:W-:-:S04]  /*87da0*/  LEA R4, P6, R12, R0, 0x1 ;  /* 0x000000000c047211 */ /* 0x001fc800078c08ff */
[----:B------:R-:W-:Y:S02]  /*87db0*/  LEA.HI.X.SX32 R5, R12, R2, 0x1, P6 ;  /* 0x000000020c057211 */ /* 0x000fe400030f0eff */
[----:B------:R-:W-:Y:S02]  /*87dc0*/  ISETP.LT.AND P3, PT, R17, c[0x0][0x17c], !P0 ;  /* 0x00005f0011007a0c */ /* 0x000fe40004761270 */
[----:B------:R-:W5:Y:S01]  /*87dd0*/  LDL.LU R17, [R1+0x280] ;  /* 0x0002800001117983 */ /* 0x000f620000300800 */
        /* <DEDUP_REMOVED lines=10> */
[----:B---3--:R-:W-:Y:S02]  /*87e80*/  ISETP.LT.AND P2, PT, R20, c[0x0][0x17c], !P0 ;  /* 0x00005f0014007a0c */ /* 0x008fe40004741270 */
[----:B------:R-:W3:Y:S04]  /*87e90*/  LDL.LU R20, [R1+0x284] ;  /* 0x0002840001147983 */ /* 0x000ee80000300800 */
        /* <DEDUP_REMOVED lines=8> */
[----:B----4-:R-:W-:-:S03]  /*87f20*/  ISETP.LT.AND P4, PT, R16, c[0x0][0x17c], !P0 ;  /* 0x00005f0010007a0c */ /* 0x010fc60004781270 */
[----:B------:R-:W4:Y:S04]  /*87f30*/  LDL.LU R16, [R1+0x28c] ;  /* 0x00028c0001107983 */ /* 0x000f280000300800 */
[----:B0-----:R-:W3:Y:S01]  /*87f40*/  LDL.LU R9, [R1+0x27c] ;  /* 0x00027c0001097983 */ /* 0x001ee20000300800 */
[----:B------:R-:W-:-:S04]  /*87f50*/  LEA R4, P6, R12, R0, 0x1 ;  /* 0x000000000c047211 */ /* 0x000fc800078c08ff */
[----:B------:R-:W-:-:S05]  /*87f60*/  LEA.HI.X.SX32 R5, R12, R2, 0x1, P6 ;  /* 0x000000020c057211 */ /* 0x000fca00030f0eff */
[----:B------:R0:W-:Y:S01]  /*87f70*/  @P3 STG.E.U16 [R4.64], R22 ;  /* 0x0000001604003986 */ /* 0x0001e2000c10150a */
[----:B--2---:R-:W-:Y:S01]  /*87f80*/  ISETP.LT.AND P5, PT, R3, c[0x0][0x17c], !P0 ;  /* 0x00005f0003007a0c */ /* 0x004fe200047a1270 */
[----:B------:R-:W-:-:S05]  /*87f90*/  IMAD R3, R24, 0x2, R12 ;  /* 0x0000000218037824 */ /* 0x000fca00078e020c */
[----:B------:R-:W-:Y:S01]  /*87fa0*/  LEA R8, P6, R3, R0, 0x1 ;  /* 0x0000000003087211 */ /* 0x000fe200078c08ff */
[----:B------:R-:W-:Y:S01]  /*87fb0*/  IMAD R12, R24, 0x2, R3 ;  /* 0x00000002180c7824 */ /* 0x000fe200078e0203 */
[----:B---3--:R-:W-:Y:S02]  /*87fc0*/  ISETP.LT.AND P3, PT, R9, c[0x0][0x17c], !P0 ;  /* 0x00005f0009007a0c */ /* 0x008fe40004761270 */
[----:B------:R-:W-:Y:S02]  /*87fd0*/  LEA.HI.X.SX32 R9, R3, R2, 0x1, P6 ;  /* 0x0000000203097211 */ /* 0x000fe400030f0eff */
[----:B------:R-:W2:Y:S01]  /*87fe0*/  LDL.LU R3, [R1+0x68] ;  /* 0x0000680001037983 */ /* 0x000ea20000300800 */
[C---:B0-----:R-:W-:Y:S02]  /*87ff0*/  LEA R4, P6, R12.reuse, R0, 0x1 ;  /* 0x000000000c047211 */ /* 0x041fe400078c08ff */
[----:B------:R-:W-:Y:S02]  /*88000*/  PRMT R6, R27, 0x7632, R6 ;  /* 0x000076321b067816 */ /* 0x000fe40000000006 */
[----:B------:R-:W-:Y:S01]  /*88010*/  LEA.HI.X.SX32 R5, R12, R2, 0x1, P6 ;  /* 0x000000020c057211 */ /* 0x000fe200030f0eff */
[----:B------:R-:W3:Y:S01]  /*88020*/  LDL.LU R27, [R1+0x290] ;  /* 0x00029000011b7983 */ /* 0x000ee20000300800 */
[----:B--2---:R-:W-:Y:S01]  /*88030*/  PRMT R10, R3, 0x7632, R10 ;  /* 0x00007632030a7816 */ /* 0x004fe2000000000a */
[----:B------:R-:W-:-:S02]  /*88040*/  IMAD R3, R24, 0x2, R12 ;  /* 0x0000000218037824 */ /* 0x000fc400078e020c */
[----:B------:R-:W2:Y:S04]  /*88050*/  LDL.LU R12, [R1+0x288] ;  /* 0x00028800010c7983 */ /* 0x000ea80000300800 */
[----:B------:R-:W-:Y:S01]  /*88060*/  @P1 STG.E.U16 [R8.64], R10 ;  /* 0x0000000a08001986 */ /* 0x000fe2000c10150a */
[----:B-----5:R-:W-:-:S03]  /*88070*/  ISETP.LT.AND P1, PT, R17, c[0x0][0x17c], !P0 ;  /* 0x00005f0011007a0c */ /* 0x020fc60004721270 */
[----:B------:R-:W5:Y:S04]  /*88080*/  LDL.LU R17, [R1+0x294] ;  /* 0x0002940001117983 */ /* 0x000f680000300800 */
[----:B------:R0:W-:Y:S04]  /*88090*/  @P2 STG.E.U16 [R4.64], R6 ;  /* 0x0000000604002986 */ /* 0x0001e8000c10150a */
[----:B0-----:R-:W2:Y:S01]  /*880a0*/  LDL.LU R4, [R1+0x78] ;  /* 0x0000780001047983 */ /* 0x001ea20000300800 */
[----:B------:R-:W-:Y:S01]  /*880b0*/  LEA R8, P6, R3, R0, 0x1 ;  /* 0x0000000003087211 */ /* 0x000fe200078c08ff */
[----:B------:R-:W-:-:S03]  /*880c0*/  IMAD R5, R24, 0x2, R3 ;  /* 0x0000000218057824 */ /* 0x000fc600078e0203 */
[----:B------:R-:W-:Y:S01]  /*880d0*/  LEA.HI.X.SX32 R9, R3, R2, 0x1, P6 ;  /* 0x0000000203097211 */ /* 0x000fe200030f0eff */
[----:B------:R-:W-:Y:S01]  /*880e0*/  IMAD R3, R24, 0x2, R5 ;  /* 0x0000000218037824 */ /* 0x000fe200078e0205 */
[----:B------:R-:W-:Y:S02]  /*880f0*/  PRMT R10, R11, 0x7632, R10 ;  /* 0x000076320b0a7816 */ /* 0x000fe4000000000a */
[----:B------:R-:W-:Y:S02]  /*88100*/  ISETP.LT.AND P2, PT, R20, c[0x0][0x17c], !P0 ;  /* 0x00005f0014007a0c */ /* 0x000fe40004741270 */
[----:B------:R-:W3:Y:S04]  /*88110*/  LDL.LU R20, [R1+0x298] ;  /* 0x0002980001147983 */ /* 0x000ee80000300800 */
[----:B------:R-:W3:Y:S01]  /*88120*/  LDL.LU R11, [R1+0x1cd4] ;  /* 0x001cd400010b7983 */ /* 0x000ee20000300800 */
[----:B--2---:R-:W-:-:S02]  /*88130*/  PRMT R6, R4, 0x7632, R6 ;  /* 0x0000763204067816 */ /* 0x004fc40000000006 */
[----:B------:R-:W-:-:S03]  /*88140*/  LEA R4, P6, R5, R0, 0x1 ;  /* 0x0000000005047211 */ /* 0x000fc600078c08ff */
[----:B------:R0:W-:Y:S01]  /*88150*/  @P5 STG.E.U16 [R8.64], R6 ;  /* 0x0000000608005986 */ /* 0x0001e2000c10150a */
[----:B------:R-:W-:Y:S02]  /*88160*/  LEA.HI.X.SX32 R5, R5, R2, 0x1, P6 ;  /* 0x0000000205057211 */ /* 0x000fe400030f0eff */
[----:B------:R-:W-:Y:S01]  /*88170*/  ISETP.LT.AND P5, PT, R12, c[0x0][0x17c], !P0 ;  /* 0x00005f000c007a0c */ /* 0x000fe200047a1270 */
[----:B------:R-:W-:Y:S02]  /*88180*/  IMAD R12, R24, 0x2, R3 ;  /* 0x00000002180c7824 */ /* 0x000fe400078e0203 */
[----:B------:R1:W-:Y:S01]  /*88190*/  @P4 STG.E.U16 [R4.64], R10 ;  /* 0x0000000a04004986 */ /* 0x0003e2000c10150a */
[----:B0-----:R-:W-:Y:S02]  /*881a0*/  LEA R8, P6, R3, R0, 0x1 ;  /* 0x0000000003087211 */ /* 0x001fe400078c08ff */
[----:B------:R-:W-:Y:S02]  /*881b0*/  PRMT R6, R29, 0x7632, R6 ;  /* 0x000076321d067816 */ /* 0x000fe40000000006 */
[----:B------:R-:W-:Y:S01]  /*881c0*/  LEA.HI.X.SX32 R9, R3, R2, 0x1, P6 ;  /* 0x0000000203097211 */ /* 0x000fe200030f0eff */
[----:B------:R-:W2:Y:S01]  /*881d0*/  LDL.LU R29, [R1+0x2a4] ;  /* 0x0002a400011d7983 */ /* 0x000ea20000300800 */
[----:B-1----:R-:W-:-:S02]  /*881e0*/  LEA R4, P6, R12, R0, 0x1 ;  /* 0x000000000c047211 */ /* 0x002fc400078c08ff */
[----:B----4-:R-:W-:Y:S01]  /*881f0*/  ISETP.LT.AND P4, PT, R16, c[0x0][0x17c], !P0 ;  /* 0x00005f0010007a0c */ /* 0x010fe20004781270 */
[----:B------:R0:W-:Y:S01]  /*88200*/  @P3 STG.E.U16 [R8.64], R6 ;  /* 0x0000000608003986 */ /* 0x0001e2000c10150a */
[----:B------:R-:W-:Y:S02]  /*88210*/  LEA.HI.X.SX32 R5, R12, R2, 0x1, P6 ;  /* 0x000000020c057211 */ /* 0x000fe400030f0eff */
[----:B---3--:R-:W-:Y:S01]  /*88220*/  ISETP.LT.AND P3, PT, R27, c[0x0][0x17c], !P0 ;  /* 0x00005f001b007a0c */ /* 0x008fe20004761270 */
[----:B------:R-:W3:Y:S04]  /*88230*/  LDL.LU R16, [R1+0x2a8] ;  /* 0x0002a80001107983 */ /* 0x000ee80000300800 */
[----:B------:R-:W4:Y:S01]  /*88240*/  LDL.LU R27, [R1+0x2b0] ;  /* 0x0002b000011b7983 */ /* 0x000f220000300800 */
[--C-:B0-----:R-:W-:Y:S01]  /*88250*/  IMAD R9, R24, 0x2, R12.reuse ;  /* 0x0000000218097824 */ /* 0x101fe200078e020c */
[----:B------:R-:W-:-:S02]  /*88260*/  PRMT R12, R28, 0x7632, R12 ;  /* 0x000076321c0c7816 */ /* 0x000fc4000000000c */
[----:B------:R-:W3:Y:S01]  /*88270*/  LDL.LU R28, [R1+0x2b4] ;  /* 0x0002b400011c7983 */ /* 0x000ee20000300800 */
[----:B------:R-:W-:Y:S01]  /*88280*/  PRMT R6, R21, 0x7632, R6 ;  /* 0x0000763215067816 */ /* 0x000fe20000000006 */
[----:B------:R-:W-:Y:S01]  /*88290*/  IMAD R3, R24, 0x2, R9 ;  /* 0x0000000218037824 */ /* 0x000fe200078e0209 */
[C---:B------:R-:W-:Y:S02]  /*882a0*/  LEA R8, P6, R9.reuse, R0, 0x1 ;  /* 0x0000000009087211 */ /* 0x040fe400078c08ff */
[----:B------:R-:W-:Y:S01]  /*882b0*/  PRMT R10, R6, 0x7632, R10 ;  /* 0x00007632060a7816 */ /* 0x000fe2000000000a */
[----:B------:R0:W-:Y:S01]  /*882c0*/  @P1 STG.E.U16 [R4.64], R6 ;  /* 0x0000000604001986 */ /* 0x0001e2000c10150a */
[----:B------:R-:W-:-:S05]  /*882d0*/  LEA.HI.X.SX32 R9, R9, R2, 0x1, P6 ;  /* 0x0000000209097211 */ /* 0x000fca00030f0eff */
[----:B------:R1:W-:Y:S01]  /*882e0*/  @P2 STG.E.U16 [R8.64], R12 ;  /* 0x0000000c08002986 */ /* 0x0003e2000c10150a */
[----:B0-----:R-:W-:Y:S01]  /*882f0*/  LEA R4, P6, R3, R0, 0x1 ;  /* 0x0000000003047211 */ /* 0x001fe200078c08ff */
[----:B------:R-:W-:-:S03]  /*88300*/  IMAD R6, R24, 0x2, R3 ;  /* 0x0000000218067824 */ /* 0x000fc600078e0203 */
[----:B------:R-:W-:Y:S01]  /*88310*/  LEA.HI.X.SX32 R5, R3, R2, 0x1, P6 ;  /* 0x0000000203057211 */ /* 0x000fe200030f0eff */
[----:B------:R-:W-:Y:S01]  /*88320*/  IMAD R3, R24, 0x2, R6 ;  /* 0x0000000218037824 */ /* 0x000fe200078e0206 */
[----:B-1----:R-:W-:-:S03]  /*88330*/  LEA R8, P6, R6, R0, 0x1 ;  /* 0x0000000006087211 */ /* 0x002fc600078c08ff */
[----:B------:R0:W-:Y:S01]  /*88340*/  @P5 STG.E.U16 [R4.64], R10 ;  /* 0x0000000a04005986 */ /* 0x0001e2000c10150a */
[----:B------:R-:W-:Y:S01]  /*88350*/  LEA.HI.X.SX32 R9, R6, R2, 0x1, P6 ;  /* 0x0000000206097211 */ /* 0x000fe200030f0eff */
[----:B------:R-:W-:Y:S01]  /*88360*/  IMAD R6, R24, 0x2, R3 ;  /* 0x0000000218067824 */ /* 0x000fe200078e0203 */
[----:B-----5:R-:W-:Y:S02]  /*88370*/  ISETP.LT.AND P1, PT, R17, c[0x0][0x17c], !P0 ;  /* 0x00005f0011007a0c */ /* 0x020fe40004721270 */
[----:B0-----:R-:W-:Y:S02]  /*88380*/  PRMT R5, R13, 0x7632, R5 ;  /* 0x000076320d057816 */ /* 0x001fe40000000005 */
[----:B------:R-:W-:-:S03]  /*88390*/  LEA R4, P6, R3, R0, 0x1 ;  /* 0x0000000003047211 */ /* 0x000fc600078c08ff */
[----:B------:R0:W-:Y:S01]  /*883a0*/  @P4 STG.E.U16 [R8.64], R5 ;  /* 0x0000000508004986 */ /* 0x0001e2000c10150a */
[----:B------:R-:W-:Y:S02]  /*883b0*/  ISETP.LT.AND P2, PT, R20, c[0x0][0x17c], !P0 ;  /* 0x00005f0014007a0c */ /* 0x000fe40004741270 */
[----:B------:R-:W-:Y:S01]  /*883c0*/  PRMT R12, R25, 0x7632, R12 ;  /* 0x00007632190c7816 */ /* 0x000fe2000000000c */
[----:B------:R-:W5:Y:S01]  /*883d0*/  LDL.LU R20, [R1+0x2b8] ;  /* 0x0002b80001147983 */ /* 0x000f620000300800 */
[----:B------:R-:W-:Y:S02]  /*883e0*/  PRMT R10, R26, 0x7632, R10 ;  /* 0x000076321a0a7816 */ /* 0x000fe4000000000a */
[----:B0-----:R-:W-:Y:S02]  /*883f0*/  LEA.HI.X.SX32 R5, R3, R2, 0x1, P6 ;  /* 0x0000000203057211 */ /* 0x001fe400030f0eff */
[----:B------:R-:W-:-:S04]  /*88400*/  LEA R8, P6, R6, R0, 0x1 ;  /* 0x0000000006087211 */ /* 0x000fc800078c08ff */
[----:B------:R-:W-:Y:S01]  /*88410*/  LEA.HI.X.SX32 R9, R6, R2, 0x1, P6 ;  /* 0x0000000206097211 */ /* 0x000fe200030f0eff */
[----:B------:R-:W-:Y:S04]  /*88420*/  @P3 STG.E.U16 [R4.64], R12 ;  /* 0x0000000c04003986 */ /* 0x000fe8000c10150a */
[----:B------:R0:W-:Y:S01]  /*88430*/  @P1 STG.E.U16 [R8.64], R10 ;  /* 0x0000000a08001986 */ /* 0x0001e2000c10150a */
[----:B--2---:R-:W-:-:S03]  /*88440*/  ISETP.LT.AND P5, PT, R29, c[0x0][0x17c], !P0 ;  /* 0x00005f001d007a0c */ /* 0x004fc600047a1270 */
[----:B------:R-:W2:Y:S04]  /*88450*/  LDL.LU R29, [R1+0x2bc] ;  /* 0x0002bc00011d7983 */ /* 0x000ea80000300800 */
[----:B------:R-:W2:Y:S01]  /*88460*/  LDL.LU R25, [R1+0x2c0] ;  /* 0x0002c00001197983 */ /* 0x000ea20000300800 */
[----:B---3--:R-:W-:-:S03]  /*88470*/  ISETP.LT.AND P1, PT, R28, c[0x0][0x17c], !P0 ;  /* 0x00005f001c007a0c */ /* 0x008fc60004721270 */
[----:B------:R-:W3:Y:S01]  /*88480*/  LDL.LU R28, [R1+0x2c4] ;  /* 0x0002c400011c7983 */ /* 0x000ee20000300800 */
[----:B------:R-:W-:Y:S01]  /*88490*/  IMAD R3, R24, 0x2, R6 ;  /* 0x0000000218037824 */ /* 0x000fe200078e0206 */
[----:B0-----:R-:W-:-:S03]  /*884a0*/  PRMT R10, R10, 0x7632, R10 ;  /* 0x000076320a0a7816 */ /* 0x001fc6000000000a */
[----:B------:R-:W-:Y:S01]  /*884b0*/  IMAD R6, R24, 0x2, R3 ;  /* 0x0000000218067824 */ /* 0x000fe200078e0203 */
[----:B------:R-:W-:-:S04]  /*884c0*/  LEA R4, P6, R3, R0, 0x1 ;  /* 0x0000000003047211 */ /* 0x000fc800078c08ff */
[----:B------:R-:W-:Y:S01]  /*884d0*/  LEA.HI.X.SX32 R5, R3, R2, 0x1, P6 ;  /* 0x0000000203057211 */ /* 0x000fe200030f0eff */
[----:B------:R-:W-:Y:S01]  /*884e0*/  IMAD R3, R24, 0x2, R6 ;  /* 0x0000000218037824 */ /* 0x000fe200078e0206 */
[----:B------:R-:W-:Y:S02]  /*884f0*/  LEA R8, P6, R6, R0, 0x1 ;  /* 0x0000000006087211 */ /* 0x000fe400078c08ff */
[----:B------:R-:W-:Y:S01]  /*88500*/  ISETP.LT.AND P4, PT, R16, c[0x0][0x17c], !P0 ;  /* 0x00005f0010007a0c */ /* 0x000fe20004781270 */
[----:B------:R0:W-:Y:S01]  /*88510*/  @P2 STG.E.U16 [R4.64], R10 ;  /* 0x0000000a04002986 */ /* 0x0001e2000c10150a */
[----:B------:R-:W-:Y:S01]  /*88520*/  LEA.HI.X.SX32 R9, R6, R2, 0x1, P6 ;  /* 0x0000000206097211 */ /* 0x000fe200030f0eff */
[----:B------:R-:W-:Y:S01]  /*88530*/  IMAD R6, R24, 0x2, R3 ;  /* 0x0000000218067824 */ /* 0x000fe200078e0203 */
[----:B----4-:R-:W-:Y:S02]  /*88540*/  ISETP.LT.AND P3, PT, R27, c[0x0][0x17c], !P0 ;  /* 0x00005f001b007a0c */ /* 0x010fe40004761270 */
[----:B------:R-:W-:-:S02]  /*88550*/  PRMT R14, R14, 0x7632, R14 ;  /* 0x000076320e0e7816 */ /* 0x000fc4000000000e */
[----:B0-----:R-:W-:Y:S02]  /*88560*/  PRMT R10, R7, 0x7632, R10 ;  /* 0x00007632070a7816 */ /* 0x001fe4000000000a */
[C---:B------:R-:W-:Y:S01]  /*88570*/  LEA R4, P6, R3.reuse, R0, 0x1 ;  /* 0x0000000003047211 */ /* 0x040fe200078c08ff */
[----:B------:R-:W4:Y:S03]  /*88580*/  LDL.LU R7, [R1+0x1cd0] ;  /* 0x001cd00001077983 */ /* 0x000f260000300800 */
[----:B------:R-:W-:Y:S01]  /*88590*/  LEA.HI.X.SX32 R5, R3, R2, 0x1, P6 ;  /* 0x0000000203057211 */ /* 0x000fe200030f0eff */
[----:B------:R0:W-:Y:S01]  /*885a0*/  @P5 STG.E.U16 [R8.64], R10 ;  /* 0x0000000a08005986 */ /* 0x0001e2000c10150a */
[----:B------:R-:W-:Y:S01]  /*885b0*/  IMAD R3, R24, 0x2, R6 ;  /* 0x0000000218037824 */ /* 0x000fe200078e0206 */
[----:B------:R-:W-:Y:S02]  /*885c0*/  PRMT R18, R18, 0x7632, R18 ;  /* 0x0000763212127816 */ /* 0x000fe40000000012 */
[----:B------:R1:W-:Y:S01]  /*885d0*/  @P4 STG.E.U16 [R4.64], R14 ;  /* 0x0000000e04004986 */ /* 0x0003e2000c10150a */
[----:B0-----:R-:W-:-:S02]  /*885e0*/  LEA R8, P6, R6, R0, 0x1 ;  /* 0x0000000006087211 */ /* 0x001fc400078c08ff */
[----:B-----5:R-:W-:Y:S02]  /*885f0*/  ISETP.LT.AND P2, PT, R20, c[0x0][0x17c], !P0 ;  /* 0x00005f0014007a0c */ /* 0x020fe40004741270 */
[----:B------:R-:W5:Y:S01]  /*88600*/  LDL.LU R20, [R1+0x2c8] ;  /* 0x0002c80001147983 */ /* 0x000f620000300800 */
[----:B------:R-:W-:Y:S02]  /*88610*/  LEA.HI.X.SX32 R9, R6, R2, 0x1, P6 ;  /* 0x0000000206097211 */ /* 0x000fe400030f0eff */
[C---:B-1----:R-:W-:Y:S01]  /*88620*/  LEA R4, P6, R3.reuse, R0, 0x1 ;  /* 0x0000000003047211 */ /* 0x042fe200078c08ff */
[----:B------:R-:W4:Y:S01]  /*88630*/  LDL.LU R26, [R1+0x6c] ;  /* 0x00006c00011a7983 */ /* 0x000f220000300800 */
[----:B------:R-:W-:Y:S02]  /*88640*/  PRMT R22, R22, 0x7632, R22 ;  /* 0x0000763216167816 */ /* 0x000fe40000000016 */
[----:B------:R-:W-:Y:S01]  /*88650*/  LEA.HI.X.SX32 R5, R3, R2, 0x1, P6 ;  /* 0x0000000203057211 */ /* 0x000fe200030f0eff */
[----:B------:R-:W-:Y:S04]  /*88660*/  @P3 STG.E.U16 [R8.64], R18 ;  /* 0x0000001208003986 */ /* 0x000fe8000c10150a */
[----:B------:R0:W-:Y:S01]  /*88670*/  @P1 STG.E.U16 [R4.64], R22 ;  /* 0x0000001604001986 */ /* 0x0001e2000c10150a */
[----:B--2---:R-:W-:-:S03]  /*88680*/  ISETP.LT.AND P5, PT, R29, c[0x0][0x17c], !P0 ;  /* 0x00005f001d007a0c */ /* 0x004fc600047a1270 */
[----:B------:R-:W2:Y:S01]  /*88690*/  LDL.LU R29, [R1+0x2cc] ;  /* 0x0002cc00011d7983 */ /* 0x000ea20000300800 */
[----:B------:R-:W-:-:S03]  /*886a0*/  ISETP.LT.AND P4, PT, R25, c[0x0][0x17c], !P0 ;  /* 0x00005f0019007a0c */ /* 0x000fc60004781270 */
[----:B------:R-:W2:Y:S04]  /*886b0*/  LDL.LU R27, [R1+0x4c] ;  /* 0x00004c00011b7983 */ /* 0x000ea80000300800 */
[----:B------:R-:W2:Y:S04]  /*886c0*/  LDL.LU R16, [R1+0x2d0] ;  /* 0x0002d00001107983 */ /* 0x000ea80000300800 */
[----:B------:R-:W2:Y:S04]  /*886d0*/  LDL.LU R25, [R1+0x2d4] ;  /* 0x0002d40001197983 */ /* 0x000ea80000300800 */
[----:B------:R-:W2:Y:S01]  /*886e0*/  LDL.LU R14, [R1+0x1c] ;  /* 0x00001c00010e7983 */ /* 0x000ea20000300800 */
[----:B---3--:R-:W-:-:S03]  /*886f0*/  ISETP.LT.AND P3, PT, R28, c[0x0][0x17c], !P0 ;  /* 0x00005f001c007a0c */ /* 0x008fc60004761270 */
[----:B------:R-:W3:Y:S04]  /*88700*/  LDL.LU R28, [R1+0x2d8] ;  /* 0x0002d800011c7983 */ /* 0x000ee80000300800 */
[----:B------:R-:W3:Y:S04]  /*88710*/  LDL.LU R21, [R1+0xac] ;  /* 0x0000ac0001157983 */ /* 0x000ee80000300800 */
[----:B0-----:R-:W3:Y:S01]  /*88720*/  LDL.LU R22, [R1+0x7c] ;  /* 0x00007c0001167983 */ /* 0x001ee20000300800 */
[----:B------:R-:W-:-:S03]  /*88730*/  IMAD R6, R24, 0x2, R3 ;  /* 0x0000000218067824 */ /* 0x000fc600078e0203 */
[----:B------:R-:W3:Y:S01]  /*88740*/  LDL.LU R13, [R1+0x9c] ;  /* 0x00009c00010d7983 */ /* 0x000ee20000300800 */
[----:B------:R-:W-:Y:S01]  /*88750*/  IMAD R3, R24, 0x2, R6 ;  /* 0x0000000218037824 */ /* 0x000fe200078e0206 */
[----:B------:R-:W-:-:S04]  /*88760*/  LEA R8, P6, R6, R0, 0x1 ;  /* 0x0000000006087211 */ /* 0x000fc800078c08ff */
[----:B------:R-:W-:Y:S01]  /*88770*/  LEA.HI.X.SX32 R9, R6, R2, 0x1, P6 ;  /* 0x0000000206097211 */ /* 0x000fe200030f0eff */
[----:B------:R-:W-:Y:S01]  /*88780*/  IMAD R6, R24, 0x2, R3 ;  /* 0x0000000218067824 */ /* 0x000fe200078e0203 */
[----:B------:R-:W-:-:S04]  /*88790*/  LEA R4, P6, R3, R0, 0x1 ;  /* 0x0000000003047211 */ /* 0x000fc800078c08ff */
[----:B------:R-:W-:Y:S01]  /*887a0*/  LEA.HI.X.SX32 R5, R3, R2, 0x1, P6 ;  /* 0x0000000203057211 */ /* 0x000fe200030f0eff */
[----:B------:R-:W-:Y:S01]  /*887b0*/  IMAD R3, R24, 0x2, R6 ;  /* 0x0000000218037824 */ /* 0x000fe200078e0206 */
[----:B----4-:R0:W-:Y:S02]  /*887c0*/  @P2 STG.E.U16 [R8.64], R26 ;  /* 0x0000001a08002986 */ /* 0x0101e4000c10150a */
[----:B0-----:R-:W-:-:S04]  /*887d0*/  LEA R8, P6, R6, R0, 0x1 ;  /* 0x0000000006087211 */ /* 0x001fc800078c08ff */
[----:B------:R-:W-:Y:S01]  /*887e0*/  LEA.HI.X.SX32 R9, R6, R2, 0x1, P6 ;  /* 0x0000000206097211 */ /* 0x000fe200030f0eff */
[----:B------:R-:W-:Y:S01]  /*887f0*/  IMAD R6, R24, 0x2, R3 ;  /* 0x0000000218067824 */ /* 0x000fe200078e0203 */
[----:B-----5:R-:W-:Y:S01]  /*88800*/  ISETP.LT.AND P1, PT, R20, c[0x0][0x17c], !P0 ;  /* 0x00005f0014007a0c */ /* 0x020fe20004721270 */
[----:B--2---:R0:W-:Y:S01]  /*88810*/  @P5 STG.E.U16 [R4.64], R27 ;  /* 0x0000001b04005986 */ /* 0x0041e2000c10150a */
[----:B------:R-:W-:-:S03]  /*88820*/  ISETP.LT.AND P2, PT, R29, c[0x0][0x17c], !P0 ;  /* 0x00005f001d007a0c */ /* 0x000fc60004741270 */
[----:B------:R-:W2:Y:S01]  /*88830*/  LDL.LU R29, [R1+0x2e0] ;  /* 0x0002e000011d7983 */ /* 0x000ea20000300800 */
[----:B0-----:R-:W-:-:S03]  /*88840*/  LEA R4, P6, R3, R0, 0x1 ;  /* 0x0000000003047211 */ /* 0x001fc600078c08ff */
[----:B------:R-:W4:Y:S01]  /*88850*/  LDL.LU R18, [R1+0x2e4] ;  /* 0x0002e40001127983 */ /* 0x000f220000300800 */
[----:B------:R-:W-:Y:S01]  /*88860*/  LEA.HI.X.SX32 R5, R3, R2, 0x1, P6 ;  /* 0x0000000203057211 */ /* 0x000fe200030f0eff */
[----:B------:R-:W-:Y:S02]  /*88870*/  IMAD R3, R24, 0x2, R6 ;  /* 0x0000000218037824 */ /* 0x000fe400078e0206 */
[----:B------:R-:W5:Y:S01]  /*88880*/  LDL.LU R20, [R1+0x8c] ;  /* 0x00008c0001147983 */ /* 0x000f620000300800 */
[----:B------:R-:W-:-:S03]  /*88890*/  ISETP.LT.AND P5, PT, R16, c[0x0][0x17c], !P0 ;  /* 0x00005f0010007a0c */ /* 0x000fc600047a1270 */
[----:B------:R-:W4:Y:S04]  /*888a0*/  LDL.LU R17, [R1+0x2e8] ;  /* 0x0002e80001117983 */ /* 0x000f280000300800 */
[----:B---3--:R0:W-:Y:S01]  /*888b0*/  @P4 STG.E.U16 [R8.64], R22 ;  /* 0x0000001608004986 */ /* 0x0081e2000c10150a */
[----:B------:R-:W-:-:S03]  /*888c0*/  ISETP.LT.AND P4, PT, R25, c[0x0][0x17c], !P0 ;  /* 0x00005f0019007a0c */ /* 0x000fc60004781270 */
[----:B------:R1:W-:Y:S04]  /*888d0*/  @P3 STG.E.U16 [R4.64], R14 ;  /* 0x0000000e04003986 */ /* 0x0003e8000c10150a */
[----:B------:R-:W3:Y:S01]  /*888e0*/  LDL.LU R16, [R1+0x5c] ;  /* 0x00005c0001107983 */ /* 0x000ee20000300800 */
[----:B0-----:R-:W-:-:S03]  /*888f0*/  LEA R8, P6, R6, R0, 0x1 ;  /* 0x0000000006087211 */ /* 0x001fc600078c08ff */
[----:B------:R-:W3:Y:S01]  /*88900*/  LDL.LU R25, [R1+0x3c] ;  /* 0x00003c0001197983 */ /* 0x000ee20000300800 */
[----:B------:R-:W-:Y:S02]  /*88910*/  LEA.HI.X.SX32 R9, R6, R2, 0x1, P6 ;  /* 0x0000000206097211 */ /* 0x000fe400030f0eff */
[C---:B-1----:R-:W-:Y:S01]  /*88920*/  LEA R4, P6, R3.reuse, R0, 0x1 ;  /* 0x0000000003047211 */ /* 0x042fe200078c08ff */
[----:B------:R-:W-:Y:S01]  /*88930*/  IMAD R6, R24, 0x2, R3 ;  /* 0x0000000218067824 */ /* 0x000fe200078e0203 */
[----:B------:R-:W-:Y:S02]  /*88940*/  ISETP.LT.AND P3, PT, R28, c[0x0][0x17c], !P0 ;  /* 0x00005f001c007a0c */ /* 0x000fe40004761270 */
[----:B------:R-:W3:Y:S01]  /*88950*/  LDL.LU R28, [R1+0x2c] ;  /* 0x00002c00011c7983 */ /* 0x000ee20000300800 */
[----:B------:R-:W-:-:S03]  /*88960*/  LEA.HI.X.SX32 R5, R3, R2, 0x1, P6 ;  /* 0x0000000203057211 */ /* 0x000fc600030f0eff */
[----:B------:R-:W3:Y:S04]  /*88970*/  LDL.LU R3, [R1+0x2dc] ;  /* 0x0002dc0001037983 */ /* 0x000ee80000300800 */
[----:B------:R0:W-:Y:S04]  /*88980*/  @P1 STG.E.U16 [R8.64], R21 ;  /* 0x0000001508001986 */ /* 0x0001e8000c10150a */
[----:B------:R1:W-:Y:S01]  /*88990*/  @P2 STG.E.U16 [R4.64], R13 ;  /* 0x0000000d04002986 */ /* 0x0003e2000c10150a */
[----:B0-----:R-:W-:-:S04]  /*889a0*/  LEA R8, P6, R6, R0, 0x1 ;  /* 0x0000000006087211 */ /* 0x001fc800078c08ff */
[----:B------:R-:W-:Y:S02]  /*889b0*/  LEA.HI.X.SX32 R9, R6, R2, 0x1, P6 ;  /* 0x0000000206097211 */ /* 0x000fe400030f0eff */
[----:B--2---:R-:W-:Y:S02]  /*889c0*/  ISETP.LT.AND P2, PT, R29, c[0x0][0x17c], !P0 ;  /* 0x00005f001d007a0c */ /* 0x004fe40004741270 */
[----:B------:R-:W2:Y:S04]  /*889d0*/  LDL.LU R29, [R1+0xc] ;  /* 0x00000c00011d7983 */ /* 0x000ea80000300800 */
[----:B-----5:R0:W-:Y:S01]  /*889e0*/  @P5 STG.E.U16 [R8.64], R20 ;  /* 0x0000001408005986 */ /* 0x0201e2000c10150a */
[----:B----4-:R-:W-:Y:S02]  /*889f0*/  ISETP.LT.AND P5, PT, R18, c[0x0][0x17c], !P0 ;  /* 0x00005f0012007a0c */ /* 0x010fe400047a1270 */
[----:B---3--:R-:W-:Y:S01]  /*88a00*/  ISETP.LT.AND P1, PT, R3, c[0x0][0x17c], !P0 ;  /* 0x00005f0003007a0c */ /* 0x008fe20004721270 */
[----:B------:R-:W-:-:S04]  /*88a10*/  IMAD R3, R24, 0x2, R6 ;  /* 0x0000000218037824 */ /* 0x000fc800078e0206 */
[----:B------:R-:W-:Y:S01]  /*88a20*/  IMAD R6, R24, 0x2, R3 ;  /* 0x0000000218067824 */ /* 0x000fe200078e0203 */
[----:B-1----:R-:W-:-:S04]  /*88a30*/  LEA R4, P6, R3, R0, 0x1 ;  /* 0x0000000003047211 */ /* 0x002fc800078c08ff */
[----:B------:R-:W-:Y:S01]  /*88a40*/  LEA.HI.X.SX32 R5, R3, R2, 0x1, P6 ;  /* 0x0000000203057211 */ /* 0x000fe200030f0eff */
[----:B------:R-:W-:Y:S01]  /*88a50*/  IMAD R3, R24, 0x2, R6 ;  /* 0x0000000218037824 */ /* 0x000fe200078e0206 */
[----:B0-----:R-:W-:-:S03]  /*88a60*/  LEA R8, P6, R6, R0, 0x1 ;  /* 0x0000000006087211 */ /* 0x001fc600078c08ff */
[----:B------:R0:W-:Y:S01]  /*88a70*/  @P4 STG.E.U16 [R4.64], R7 ;  /* 0x0000000704004986 */ /* 0x0001e2000c10150a */
[----:B------:R-:W-:Y:S02]  /*88a80*/  LEA.HI.X.SX32 R9, R6, R2, 0x1, P6 ;  /* 0x0000000206097211 */ /* 0x000fe400030f0eff */
[----:B------:R-:W-:Y:S01]  /*88a90*/  ISETP.LT.AND P4, PT, R17, c[0x0][0x17c], !P0 ;  /* 0x00005f0011007a0c */ /* 0x000fe20004781270 */
[----:B------:R-:W-:Y:S01]  /*88aa0*/  IMAD R6, R24, 0x2, R3 ;  /* 0x0000000218067824 */ /* 0x000fe200078e0203 */
[----:B------:R-:W3:Y:S04]  /*88ab0*/  LDL.LU R17, [R1+0x300] ;  /* 0x0003000001117983 */ /* 0x000ee80000300800 */
[----:B------:R-:W4:Y:S01]  /*88ac0*/  LDL.LU R18, [R1+0x304] ;  /* 0x0003040001127983 */ /* 0x000f220000300800 */
[----:B0-----:R-:W-:-:S04]  /*88ad0*/  LEA R4, P6, R3, R0, 0x1 ;  /* 0x0000000003047211 */ /* 0x001fc800078c08ff */
[----:B------:R-:W-:Y:S02]  /*88ae0*/  LEA.HI.X.SX32 R5, R3, R2, 0x1, P6 ;  /* 0x0000000203057211 */ /* 0x000fe400030f0eff */
[----:B------:R-:W5:Y:S04]  /*88af0*/  LDL.LU R3, [R1+0x2ec] ;  /* 0x0002ec0001037983 */ /* 0x000f680000300800 */
[----:B------:R0:W-:Y:S02]  /*88b00*/  @P3 STG.E.U16 [R8.64], R16 ;  /* 0x0000001008003986 */ /* 0x0001e4000c10150a */
[----:B0-----:R-:W-:-:S04]  /*88b10*/  LEA R8, P6, R6, R0, 0x1 ;  /* 0x0000000006087211 */ /* 0x001fc800078c08ff */
[----:B------:R-:W-:Y:S02]  /*88b20*/  LEA.HI.X.SX32 R9, R6, R2, 0x1, P6 ;  /* 0x0000000206097211 */ /* 0x000fe400030f0eff */
[----:B-----5:R-:W-:Y:S01]  /*88b30*/  ISETP.LT.AND P3, PT, R3, c[0x0][0x17c], !P0 ;  /* 0x00005f0003007a0c */ /* 0x020fe20004761270 */
[----:B------:R-:W-:Y:S02]  /*88b40*/  IMAD R3, R24, 0x2, R6 ;  /* 0x0000000218037824 */ /* 0x000fe400078e0206 */
        /* <DEDUP_REMOVED lines=13> */
[----:B------:R0:W-:Y:S04]  /*88c20*/  @P5 STG.E.U16 [R4.64], R11 ;  /* 0x0000000b04005986 */ /* 0x0001e8000c10150a */
[----:B--2---:R1:W-:Y:S01]  /*88c30*/  @P4 STG.E.U16 [R8.64], R29 ;  /* 0x0000001d08004986 */ /* 0x0043e2000c10150a */
[----:B0-----:R-:W-:-:S04]  /*88c40*/  LEA R4, P6, R3, R0, 0x1 ;  /* 0x0000000003047211 */ /* 0x001fc800078c08ff */
[----:B------:R-:W-:-:S05]  /*88c50*/  LEA.HI.X.SX32 R5, R3, R2, 0x1, P6 ;  /* 0x0000000203057211 */ /* 0x000fca00030f0eff */
[----:B------:R-:W-:Y:S01]  /*88c60*/  @P3 STG.E.U16 [R4.64], R15 ;  /* 0x0000000f04003986 */ /* 0x000fe2000c10150a */
[----:B---3--:R-:W-:Y:S02]  /*88c70*/  ISETP.LT.AND P3, PT, R17, c[0x0][0x17c], !P0 ;  /* 0x00005f0011007a0c */ /* 0x008fe40004761270 */
[----:B-----5:R-:W-:Y:S01]  /*88c80*/  ISETP.LT.AND P5, PT, R6, c[0x0][0x17c], !P0 ;  /* 0x00005f0006007a0c */ /* 0x020fe200047a1270 */
[----:B------:R-:W-:Y:S02]  /*88c90*/  IMAD R6, R24, 0x2, R3 ;  /* 0x0000000218067824 */ /* 0x000fe400078e0203 */
[----:B------:R-:W2:Y:S03]  /*88ca0*/  LDL.LU R3, [R1+0x2fc] ;  /* 0x0002fc0001037983 */ /* 0x000ea60000300800 */
[C---:B-1----:R-:W-:Y:S01]  /*88cb0*/  LEA R8, P6, R6.reuse, R0, 0x1 ;  /* 0x0000000006087211 */ /* 0x042fe200078c08ff */
[----:B------:R-:W3:Y:S03]  /*88cc0*/  LDL.LU R17, [R1+0x314] ;  /* 0x0003140001117983 */ /* 0x000ee60000300800 */
[----:B------:R-:W-:-:S05]  /*88cd0*/  LEA.HI.X.SX32 R9, R6, R2, 0x1, P6 ;  /* 0x0000000206097211 */ /* 0x000fca00030f0eff */
[----:B------:R0:W-:Y:S01]  /*88ce0*/  @P1 STG.E.U16 [R8.64], R19 ;  /* 0x0000001308001986 */ /* 0x0001e2000c10150a */
[----:B----4-:R-:W-:-:S03]  /*88cf0*/  ISETP.LT.AND P1, PT, R18, c[0x0][0x17c], !P0 ;  /* 0x00005f0012007a0c */ /* 0x010fc60004721270 */
[----:B------:R-:W4:Y:S04]  /*88d00*/  LDL.LU R18, [R1+0x318] ;  /* 0x0003180001127983 */ /* 0x000f280000300800 */
[----:B0-----:R-:W5:Y:S01]  /*88d10*/  LDL.LU R9, [R1+0x308] ;  /* 0x0003080001097983 */ /* 0x001f620000300800 */
[----:B------:R-:W-:Y:S02]  /*88d20*/  PRMT R7, R26, 0x7632, R7 ;  /* 0x000076321a077816 */ /* 0x000fe40000000007 */
[----:B------:R-:W-:Y:S01]  /*88d30*/  PRMT R10, R27, 0x7632, R10 ;  /* 0x000076321b0a7816 */ /* 0x000fe2000000000a */
[----:B------:R-:W3:Y:S04]  /*88d40*/  LDL.LU R26, [R1+0x31c] ;  /* 0x00031c00011a7983 */ /* 0x000ee80000300800 */
[----:B------:R-:W3:Y:S01]  /*88d50*/  LDL.LU R27, [R1+0x320] ;  /* 0x00032000011b7983 */ /* 0x000ee20000300800 */
[----:B--2---:R-:W-:Y:S01]  /*88d60*/  ISETP.LT.AND P4, PT, R3, c[0x0][0x17c], !P0 ;  /* 0x00005f0003007a0c */ /* 0x004fe20004781270 */
[----:B------:R-:W-:-:S05]  /*88d70*/  IMAD R3, R24, 0x2, R6 ;  /* 0x0000000218037824 */ /* 0x000fca00078e0206 */
[----:B------:R-:W-:Y:S01]  /*88d80*/  LEA R4, P6, R3, R0, 0x1 ;  /* 0x0000000003047211 */ /* 0x000fe200078c08ff */
[----:B------:R-:W-:-:S03]  /*88d90*/  IMAD R6, R24, 0x2, R3 ;  /* 0x0000000218067824 */ /* 0x000fc600078e0203 */
[----:B------:R-:W-:Y:S01]  /*88da0*/  LEA.HI.X.SX32 R5, R3, R2, 0x1, P6 ;  /* 0x0000000203057211 */ /* 0x000fe200030f0eff */
[----:B------:R-:W-:Y:S01]  /*88db0*/  IMAD R3, R24, 0x2, R6 ;  /* 0x0000000218037824 */ /* 0x000fe200078e0206 */
[----:B------:R-:W-:-:S03]  /*88dc0*/  LEA R8, P6, R6, R0, 0x1 ;  /* 0x0000000006087211 */ /* 0x000fc600078c08ff */
[----:B------:R0:W-:Y:S01]  /*88dd0*/  @P2 STG.E.U16 [R4.64], R23 ;  /* 0x0000001704002986 */ /* 0x0001e2000c10150a */
[----:B-----5:R-:W-:Y:S02]  /*88de0*/  ISETP.LT.AND P2, PT, R9, c[0x0][0x17c], !P0 ;  /* 0x00005f0009007a0c */ /* 0x020fe40004741270 */
[----:B------:R-:W-:Y:S02]  /*88df0*/  LEA.HI.X.SX32 R9, R6, R2, 0x1, P6 ;  /* 0x0000000206097211 */ /* 0x000fe400030f0eff */
[C---:B0-----:R-:W-:Y:S01]  /*88e00*/  LEA R4, P6, R3.reuse, R0, 0x1 ;  /* 0x0000000003047211 */ /* 0x041fe200078c08ff */
[----:B------:R-:W-:Y:S02]  /*88e10*/  IMAD R6, R24, 0x2, R3 ;  /* 0x0000000218067824 */ /* 0x000fe400078e0203 */
[----:B------:R0:W-:Y:S01]  /*88e20*/  @P5 STG.E.U16 [R8.64], R7 ;  /* 0x0000000708005986 */ /* 0x0001e2000c10150a */
[----:B------:R-:W-:-:S03]  /*88e30*/  LEA.HI.X.SX32 R5, R3, R2, 0x1, P6 ;  /* 0x0000000203057211 */ /* 0x000fc600030f0eff */
[----:B------:R-:W2:Y:S04]  /*88e40*/  LDL.LU R3, [R1+0x30c] ;  /* 0x00030c0001037983 */ /* 0x000ea80000300800 */
[----:B0-----:R-:W5:Y:S01]  /*88e50*/  LDL.LU R9, [R1+0x310] ;  /* 0x0003100001097983 */ /* 0x001f620000300800 */
[----:B------:R-:W-:-:S03]  /*88e60*/  LEA R8, P6, R6, R0, 0x1 ;  /* 0x0000000006087211 */ /* 0x000fc600078c08ff */
[----:B------:R0:W-:Y:S01]  /*88e70*/  @P4 STG.E.U16 [R4.64], R10 ;  /* 0x0000000a04004986 */ /* 0x0001e2000c10150a */
[----:B------:R-:W-:Y:S02]  /*88e80*/  PRMT R11, R22, 0x7632, R11 ;  /* 0x00007632160b7816 */ /* 0x000fe4000000000b */
[----:B------:R-:W-:Y:S02]  /*88e90*/  PRMT R12, R14, 0x7632, R12 ;  /* 0x000076320e0c7816 */ /* 0x000fe4000000000c */
[----:B------:R-:W4:Y:S01]  /*88ea0*/  LDL.LU R14, [R1+0x328] ;  /* 0x00032800010e7983 */ /* 0x000f220000300800 */
[----:B0-----:R-:W-:Y:S02]  /*88eb0*/  PRMT R10, R13, 0x7632, R10 ;  /* 0x000076320d0a7816 */ /* 0x001fe4000000000a */
[----:B--2---:R-:W-:Y:S01]  /*88ec0*/  ISETP.LT.AND P5, PT, R3, c[0x0][0x17c], !P0 ;  /* 0x00005f0003007a0c */ /* 0x004fe200047a1270 */
[----:B------:R-:W-:Y:S01]  /*88ed0*/  IMAD R3, R24, 0x2, R6 ;  /* 0x0000000218037824 */ /* 0x000fe200078e0206 */
[----:B-----5:R-:W-:-:S02]  /*88ee0*/  ISETP.LT.AND P4, PT, R9, c[0x0][0x17c], !P0 ;  /* 0x00005f0009007a0c */ /* 0x020fc40004781270 */
[----:B------:R-:W-:-:S05]  /*88ef0*/  LEA.HI.X.SX32 R9, R6, R2, 0x1, P6 ;  /* 0x0000000206097211 */ /* 0x000fca00030f0eff */
[----:B------:R0:W-:Y:S01]  /*88f00*/  @P3 STG.E.U16 [R8.64], R11 ;  /* 0x0000000b08003986 */ /* 0x0001e2000c10150a */
[----:B---3--:R-:W-:-:S03]  /*88f10*/  ISETP.LT.AND P3, PT, R17, c[0x0][0x17c], !P0 ;  /* 0x00005f0011007a0c */ /* 0x008fc60004761270 */
[----:B------:R-:W2:Y:S01]  /*88f20*/  LDL.LU R17, [R1+0x32c] ;  /* 0x00032c0001117983 */ /* 0x000ea20000300800 */
[----:B------:R-:W-:Y:S01]  /*88f30*/  LEA R4, P6, R3, R0, 0x1 ;  /* 0x0000000003047211 */ /* 0x000fe200078c08ff */
[----:B------:R-:W-:-:S03]  /*88f40*/  IMAD R6, R24, 0x2, R3 ;  /* 0x0000000218067824 */ /* 0x000fc600078e0203 */
[----:B------:R-:W-:Y:S01]  /*88f50*/  LEA.HI.X.SX32 R5, R3, R2, 0x1, P6 ;  /* 0x0000000203057211 */ /* 0x000fe200030f0eff */
[----:B------:R-:W-:Y:S01]  /*88f60*/  IMAD R3, R24, 0x2, R6 ;  /* 0x0000000218037824 */ /* 0x000fe200078e0206 */
[----:B0-----:R-:W-:-:S03]  /*88f70*/  LEA R8, P6, R6, R0, 0x1 ;  /* 0x0000000006087211 */ /* 0x001fc600078c08ff */
[----:B------:R0:W-:Y:S01]  /*88f80*/  @P1 STG.E.U16 [R4.64], R12 ;  /* 0x0000000c04001986 */ /* 0x0001e2000c10150a */
[----:B------:R-:W-:Y:S02]  /*88f90*/  LEA.HI.X.SX32 R9, R6, R2, 0x1, P6 ;  /* 0x0000000206097211 */ /* 0x000fe400030f0eff */
[----:B------:R-:W-:Y:S02]  /*88fa0*/  PRMT R6, R21, 0x7632, R6 ;  /* 0x0000763215067816 */ /* 0x000fe40000000006 */
[----:B0-----:R-:W-:-:S04]  /*88fb0*/  LEA R4, P6, R3, R0, 0x1 ;  /* 0x0000000003047211 */ /* 0x001fc800078c08ff */
[----:B------:R-:W-:Y:S01]  /*88fc0*/  LEA.HI.X.SX32 R5, R3, R2, 0x1, P6 ;  /* 0x0000000203057211 */ /* 0x000fe200030f0eff */
[----:B------:R0:W-:Y:S01]  /*88fd0*/  @P2 STG.E.U16 [R8.64], R6 ;  /* 0x0000000608002986 */ /* 0x0001e2000c10150a */
[----:B------:R-:W-:Y:S02]  /*88fe0*/  PRMT R11, R20, 0x7632, R11 ;  /* 0x00007632140b7816 */ /* 0x000fe4000000000b */
[----:B------:R-:W-:Y:S01]  /*88ff0*/  ISETP.LT.AND P2, PT, R26, c[0x0][0x17c], !P0 ;  /* 0x00005f001a007a0c */ /* 0x000fe20004741270 */
[----:B------:R1:W-:Y:S01]  /*89000*/  @P5 STG.E.U16 [R4.64], R10 ;  /* 0x0000000a04005986 */ /* 0x0003e2000c10150a */
[----:B------:R-:W-:-:S03]  /*89010*/  ISETP.LT.AND P5, PT, R27, c[0x0][0x17c], !P0 ;  /* 0x00005f001b007a0c */ /* 0x000fc600047a1270 */
[----:B------:R-:W3:Y:S04]  /*89020*/  LDL.LU R20, [R1+0x330] ;  /* 0x0003300001147983 */ /* 0x000ee80000300800 */
[----:B------:R-:W5:Y:S04]  /*89030*/  LDL.LU R26, [R1+0x334] ;  /* 0x00033400011a7983 */ /* 0x000f680000300800 */
[----:B------:R-:W5:Y:S01]  /*89040*/  LDL.LU R27, [R1+0x324] ;  /* 0x00032400011b7983 */ /* 0x000f620000300800 */
[----:B------:R-:W-:Y:S01]  /*89050*/  IMAD R13, R24, 0x2, R3 ;  /* 0x00000002180d7824 */ /* 0x000fe200078e0203 */
[----:B------:R-:W-:-:S03]  /*89060*/  PRMT R12, R7, 0x7632, R12 ;  /* 0x00007632070c7816 */ /* 0x000fc6000000000c */
[----:B------:R-:W-:Y:S01]  /*89070*/  IMAD R3, R24, 0x2, R13 ;  /* 0x0000000218037824 */ /* 0x000fe200078e020d */
[----:B0-----:R-:W-:-:S03]  /*89080*/  LEA R8, P6, R13, R0, 0x1 ;  /* 0x000000000d087211 */ /* 0x001fc600078c08ff */
[C---:B------:R-:W-:Y:S01]  /*89090*/  IMAD R7, R24.reuse, 0x2, R3 ;  /* 0x0000000218077824 */ /* 0x040fe200078e0203 */
[----:B------:R-:W-:Y:S02]  /*890a0*/  LEA.HI.X.SX32 R9, R13, R2, 0x1, P6 ;  /* 0x000000020d097211 */ /* 0x000fe400030f0eff */
[C---:B-1----:R-:W-:Y:S01]  /*890b0*/  LEA R4, P6, R3.reuse, R0, 0x1 ;  /* 0x0000000003047211 */ /* 0x042fe200078c08ff */
[----:B------:R-:W-:Y:S01]  /*890c0*/  IMAD R21, R24, 0x2, R7 ;  /* 0x0000000218157824 */ /* 0x000fe200078e0207 */
[----:B----4-:R-:W-:Y:S02]  /*890d0*/  ISETP.LT.AND P1, PT, R18, c[0x0][0x17c], !P0 ;  /* 0x00005f0012007a0c */ /* 0x010fe40004721270 */
[----:B------:R-:W-:Y:S01]  /*890e0*/  LEA.HI.X.SX32 R5, R3, R2, 0x1, P6 ;  /* 0x0000000203057211 */ /* 0x000fe200030f0eff */
[----:B------:R-:W-:Y:S01]  /*890f0*/  IMAD R3, R24, 0x2, R21 ;  /* 0x0000000218037824 */ /* 0x000fe200078e0215 */
[----:B------:R0:W-:Y:S01]  /*89100*/  @P4 STG.E.U16 [R8.64], R11 ;  /* 0x0000000b08004986 */ /* 0x0001e2000c10150a */
[----:B------:R-:W-:-:S02]  /*89110*/  LEA R6, P6, R7, R0, 0x1 ;  /* 0x0000000007067211 */ /* 0x000fc400078c08ff */
[----:B------:R-:W-:Y:S01]  /*89120*/  IMAD R13, R24, 0x2, R3 ;  /* 0x00000002180d7824 */ /* 0x000fe200078e0203 */
[----:B------:R1:W-:Y:S01]  /*89130*/  @P3 STG.E.U16 [R4.64], R12 ;  /* 0x0000000c04003986 */ /* 0x0003e2000c10150a */
[----:B------:R-:W-:Y:S02]  /*89140*/  LEA.HI.X.SX32 R7, R7, R2, 0x1, P6 ;  /* 0x0000000207077211 */ /* 0x000fe400030f0eff */
[----:B------:R-:W-:Y:S02]  /*89150*/  PRMT R10, R25, 0x7632, R10 ;  /* 0x00007632190a7816 */ /* 0x000fe4000000000a */
[----:B0-----:R-:W-:Y:S02]  /*89160*/  PRMT R9, R16, 0x7632, R9 ;  /* 0x0000763210097816 */ /* 0x001fe40000000009 */
[----:B-1----:R-:W-:-:S03]  /*89170*/  LEA R4, P6, R21, R0, 0x1 ;  /* 0x0000000015047211 */ /* 0x002fc600078c08ff */
[----:B------:R0:W-:Y:S01]  /*89180*/  @P1 STG.E.U16 [R6.64], R9 ;  /* 0x0000000906001986 */ /* 0x0001e2000c10150a */
[----:B------:R-:W-:-:S05]  /*89190*/  LEA.HI.X.SX32 R5, R21, R2, 0x1, P6 ;  /* 0x0000000215057211 */ /* 0x000fca00030f0eff */
[----:B------:R1:W-:Y:S01]  /*891a0*/  @P2 STG.E.U16 [R4.64], R10 ;  /* 0x0000000a04002986 */ /* 0x0003e2000c10150a */
[----:B0-----:R-:W-:-:S04]  /*891b0*/  LEA R6, P1, R3, R0, 0x1 ;  /* 0x0000000003067211 */ /* 0x001fc800078208ff */
[----:B------:R-:W-:Y:S02]  /*891c0*/  LEA.HI.X.SX32 R7, R3, R2, 0x1, P1 ;  /* 0x0000000203077211 */ /* 0x000fe400008f0eff */
[C---:B------:R-:W-:Y:S02]  /*891d0*/  LEA R8, P2, R13.reuse, R0, 0x1 ;  /* 0x000000000d087211 */ /* 0x040fe400078408ff */
[----:B------:R-:W-:Y:S02]  /*891e0*/  ISETP.LT.AND P4, PT, R14, c[0x0][0x17c], !P0 ;  /* 0x00005f000e007a0c */ /* 0x000fe40004781270 */
[----:B------:R-:W-:Y:S02]  /*891f0*/  LEA.HI.X.SX32 R9, R13, R2, 0x1, P2 ;  /* 0x000000020d097211 */ /* 0x000fe400010f0eff */
[----:B------:R-:W-:Y:S02]  /*89200*/  PRMT R11, R11, 0x7632, R11 ;  /* 0x000076320b0b7816 */ /* 0x000fe4000000000b */
[----:B------:R-:W-:-:S02]  /*89210*/  PRMT R15, R15, 0x7632, R15 ;  /* 0x000076320f0f7816 */ /* 0x000fc4000000000f */
[----:B-1----:R-:W-:Y:S02]  /*89220*/  PRMT R10, R19, 0x7632, R10 ;  /* 0x00007632130a7816 */ /* 0x002fe4000000000a */
[----:B--2---:R-:W-:Y:S01]  /*89230*/  ISETP.LT.AND P3, PT, R17, c[0x0][0x17c], !P0 ;  /* 0x00005f0011007a0c */ /* 0x004fe20004761270 */
[----:B------:R-:W-:-:S04]  /*89240*/  IMAD R17, R24, 0x2, R13 ;  /* 0x0000000218117824 */ /* 0x000fc800078e020d */
[----:B------:R-:W-:-:S04]  /*89250*/  IMAD R25, R24, 0x2, R17 ;  /* 0x0000000218197824 */ /* 0x000fc800078e0211 */
[----:B------:R-:W-:Y:S01]  /*89260*/  IMAD R21, R24, 0x2, R25 ;  /* 0x0000000218157824 */ /* 0x000fe200078e0219 */
[----:B------:R-:W-:-:S03]  /*89270*/  LEA R4, P1, R17, R0, 0x1 ;  /* 0x0000000011047211 */ /* 0x000fc600078208ff */
[----:B------:R-:W-:Y:S01]  /*89280*/  IMAD R3, R24, 0x2, R21 ;  /* 0x0000000218037824 */ /* 0x000fe200078e0215 */
[----:B------:R-:W-:Y:S02]  /*89290*/  LEA.HI.X.SX32 R5, R17, R2, 0x1, P1 ;  /* 0x0000000211057211 */ /* 0x000fe400008f0eff */
[-C--:B------:R-:W-:Y:S02]  /*892a0*/  LEA R16, P6, R25, R0.reuse, 0x1 ;  /* 0x0000000019107211 */ /* 0x080fe400078c08ff */
[----:B------:R-:W-:Y:S02]  /*892b0*/  LEA R12, P1, R3, R0, 0x1 ;  /* 0x00000000030c7211 */ /* 0x000fe400078208ff */
[-C--:B------:R-:W-:Y:S02]  /*892c0*/  LEA.HI.X.SX32 R17, R25, R2.reuse, 0x1, P6 ;  /* 0x0000000219117211 */ /* 0x080fe400030f0eff */
[----:B------:R-:W-:Y:S02]  /*892d0*/  LEA.HI.X.SX32 R13, R3, R2, 0x1, P1 ;  /* 0x00000002030d7211 */ /* 0x000fe400008f0eff */
[----:B------:R-:W-:-:S02]  /*892e0*/  PRMT R3, R28, 0x7632, R3 ;  /* 0x000076321c037816 */ /* 0x000fc40000000003 */
[----:B---3--:R-:W-:Y:S02]  /*892f0*/  ISETP.LT.AND P2, PT, R20, c[0x0][0x17c], !P0 ;  /* 0x00005f0014007a0c */ /* 0x008fe40004741270 */
[----:B------:R-:W-:Y:S02]  /*89300*/  LEA R20, P6, R21, R0, 0x1 ;  /* 0x0000000015147211 */ /* 0x000fe400078c08ff */
[----:B-----5:R-:W-:Y:S02]  /*89310*/  ISETP.LT.AND P1, PT, R26, c[0x0][0x17c], !P0 ;  /* 0x00005f001a007a0c */ /* 0x020fe40004721270 */
[----:B------:R-:W-:Y:S02]  /*89320*/  ISETP.LT.AND P0, PT, R27, c[0x0][0x17c], !P0 ;  /* 0x00005f001b007a0c */ /* 0x000fe40004701270 */
[----:B------:R-:W-:Y:S02]  /*89330*/  LEA.HI.X.SX32 R21, R21, R2, 0x1, P6 ;  /* 0x0000000215157211 */ /* 0x000fe400030f0eff */
[----:B------:R-:W-:Y:S01]  /*89340*/  PRMT R2, R29, 0x7632, R2 ;  /* 0x000076321d027816 */ /* 0x000fe20000000002 */
[----:B------:R0:W-:Y:S04]  /*89350*/  @P5 STG.E.U16 [R6.64], R3 ;  /* 0x0000000306005986 */ /* 0x0001e8000c10150a */
[----:B------:R0:W-:Y:S04]  /*89360*/  @P4 STG.E.U16 [R8.64], R11 ;  /* 0x0000000b08004986 */ /* 0x0001e8000c10150a */
[----:B------:R0:W-:Y:S04]  /*89370*/  @P3 STG.E.U16 [R4.64], R2 ;  /* 0x0000000204003986 */ /* 0x0001e8000c10150a */
[----:B------:R0:W-:Y:S04]  /*89380*/  @P2 STG.E.U16 [R16.64], R15 ;  /* 0x0000000f10002986 */ /* 0x0001e8000c10150a */
[----:B------:R0:W-:Y:S01]  /*89390*/  @P1 STG.E.U16 [R20.64], R10 ;  /* 0x0000000a14001986 */ /* 0x0001e2000c10150a */
[----:B------:R-:W-:Y:S05]  /*893a0*/  @!P0 EXIT ;  /* 0x000000000000894d */ /* 0x000fea0003800000 */
[----:B0-----:R-:W-:-:S05]  /*893b0*/  PRMT R6, R23, 0x7632, R6 ;  /* 0x0000763217067816 */ /* 0x001fca0000000006 */
[----:B------:R-:W-:Y:S01]  /*893c0*/  STG.E.U16 [R12.64], R6 ;  /* 0x000000060c007986 */ /* 0x000fe2000c10150a */
[----:B------:R-:W-:Y:S05]  /*893d0*/  EXIT ;  /* 0x000000000000794d */ /* 0x000fea0003800000 */
.L_x_4:
[----:B------:R-:W-:-:S00]  /*893e0*/  BRA `(.L_x_4) ;  /* 0xfffffff000007947 */ /* 0x000fc0000383ffff */
[----:B------:R-:W-:-:S00]  /*893f0*/  NOP ;  /* 0x0000000000007918 */ /* 0x000fc00000000000 */
        /* <DEDUP_REMOVED lines=8> */
.L_x_5:


//--------------------- .nv.shared.matmul_kernel  --------------------------
	.section	.nv.shared.matmul_kernel,"aw",@nobits
	.sectionflags	@""
	.align	16
